	.target	sm_80

	.elftype	@"ET_EXEC"


//--------------------- .note.nv.tkinfo           --------------------------
	.section	.note.nv.tkinfo,"",@"SHT_NOTE"
	.sectionflags	@"SHF_NOTE_NV_TKINFO"
	.tkinfo
        /*0018*/ 	.word	0x00000002
        /*0030*/ 	.string	""
        /*0030*/ 	.string	"ptxas"
        /*0030*/ 	.string	"Cuda compilation tools, release 13.0, V13.0.88"
        /*0030*/ 	.string	"Build cuda_13.0.r13.0/compiler.36424714_0"
        /*0030*/ 	.string	"-arch sm_80 -m 64 "



//--------------------- .note.nv.cuinfo           --------------------------
	.section	.note.nv.cuinfo,"",@"SHT_NOTE"
	.sectionflags	@"SHF_NOTE_NV_CUINFO"
        /*0018*/ 	.short	0x0002
        /*001a*/ 	.short	0x0050
        /*001c*/ 	.short	0x0082
	.zero		2


//--------------------- .nv.info                  --------------------------
	.section	.nv.info,"",@"SHT_CUDA_INFO"
	.align	4


	//----- nvinfo : EIATTR_REGCOUNT
	.align		4
        /*0000*/ 	.byte	0x04, 0x2f
        /*0002*/ 	.short	(.L_12 - .L_11)
	.align		4
.L_11:
        /*0004*/ 	.word	index@(_ZN7cutlass13device_kernelIN5flash19enable_sm80_to_sm89INS1_16FlashAttnFwdSm80INS1_25CollectiveMainloopFwdSm80ILi4ELi1ELb0EN4cute5tupleIJNS5_1CILi128EEENS7_ILi64EEENS7_ILi96EEEEEELi96ENS_10bfloat16_tEfNS_4arch4Sm80ELb1ELb0ELb0ELb1ELb1ELb1ELb1ELb0EEENS1_21CollectiveEpilogueFwdINS6_IJS8_SA_S9_EEENS6_IJNS7_ILi1EEESI_SI_EEESC_SE_Li128ELb1ELb1ELb0ELb0EEENS1_19SingleTileSchedulerILb1ELb0ELb1ELi128EEEEEEEEEvNT_6ParamsE)
        /*0008*/ 	.word	0x000000ff


	//----- nvinfo : EIATTR_FRAME_SIZE
	.align		4
.L_12:
        /*000c*/ 	.byte	0x04, 0x11
        /*000e*/ 	.short	(.L_14 - .L_13)
	.align		4
.L_13:
        /*0010*/ 	.word	index@(_ZN7cutlass13device_kernelIN5flash19enable_sm80_to_sm89INS1_16FlashAttnFwdSm80INS1_25CollectiveMainloopFwdSm80ILi4ELi1ELb0EN4cute5tupleIJNS5_1CILi128EEENS7_ILi64EEENS7_ILi96EEEEEELi96ENS_10bfloat16_tEfNS_4arch4Sm80ELb1ELb0ELb0ELb1ELb1ELb1ELb1ELb0EEENS1_21CollectiveEpilogueFwdINS6_IJS8_SA_S9_EEENS6_IJNS7_ILi1EEESI_SI_EEESC_SE_Li128ELb1ELb1ELb0ELb0EEENS1_19SingleTileSchedulerILb1ELb0ELb1ELi128EEEEEEEEEvNT_6ParamsE)
        /*0014*/ 	.word	0x00000050


	//----- nvinfo : EIATTR_REGCOUNT
	.align		4
.L_14:
        /*0018*/ 	.byte	0x04, 0x2f
        /*001a*/ 	.short	(.L_16 - .L_15)
	.align		4
.L_15:
        /*001c*/ 	.word	index@(_ZN7cutlass13device_kernelIN5flash19enable_sm80_to_sm89INS1_16FlashAttnFwdSm80INS1_25CollectiveMainloopFwdSm80ILi4ELi1ELb0EN4cute5tupleIJNS5_1CILi128EEENS7_ILi64EEENS7_ILi96EEEEEELi96ENS_10bfloat16_tEfNS_4arch4Sm80ELb1ELb0ELb0ELb1ELb1ELb0ELb1ELb0EEENS1_21CollectiveEpilogueFwdINS6_IJS8_SA_S9_EEENS6_IJNS7_ILi1EEESI_SI_EEESC_SE_Li128ELb1ELb1ELb0ELb0EEENS1_19SingleTileSchedulerILb1ELb0ELb1ELi128EEEEEEEEEvNT_6ParamsE)
        /*0020*/ 	.word	0x000000ff


	//----- nvinfo : EIATTR_FRAME_SIZE
	.align		4
.L_16:
        /*0024*/ 	.byte	0x04, 0x11
        /*0026*/ 	.short	(.L_18 - .L_17)
	.align		4
.L_17:
        /*0028*/ 	.word	index@(_ZN7cutlass13device_kernelIN5flash19enable_sm80_to_sm89INS1_16FlashAttnFwdSm80INS1_25CollectiveMainloopFwdSm80ILi4ELi1ELb0EN4cute5tupleIJNS5_1CILi128EEENS7_ILi64EEENS7_ILi96EEEEEELi96ENS_10bfloat16_tEfNS_4arch4Sm80ELb1ELb0ELb0ELb1ELb1ELb0ELb1ELb0EEENS1_21CollectiveEpilogueFwdINS6_IJS8_SA_S9_EEENS6_IJNS7_ILi1EEESI_SI_EEESC_SE_Li128ELb1ELb1ELb0ELb0EEENS1_19SingleTileSchedulerILb1ELb0ELb1ELi128EEEEEEEEEvNT_6ParamsE)
        /*002c*/ 	.word	0x00000050


	//----- nvinfo : EIATTR_REGCOUNT
	.align		4
.L_18:
        /*0030*/ 	.byte	0x04, 0x2f
        /*0032*/ 	.short	(.L_20 - .L_19)
	.align		4
.L_19:
        /*0034*/ 	.word	index@(_ZN7cutlass13device_kernelIN5flash19enable_sm80_to_sm89INS1_16FlashAttnFwdSm80INS1_25CollectiveMainloopFwdSm80ILi4ELi1ELb0EN4cute5tupleIJNS5_1CILi128EEENS7_ILi64EEENS7_ILi96EEEEEELi96ENS_10bfloat16_tEfNS_4arch4Sm80ELb1ELb0ELb0ELb0ELb1ELb0ELb1ELb0EEENS1_21CollectiveEpilogueFwdINS6_IJS8_SA_S9_EEENS6_IJNS7_ILi1EEESI_SI_EEESC_SE_Li128ELb0ELb1ELb0ELb0EEENS1_30DynamicPersistentTileSchedulerILi128ELi128ELb0ELb1ELb0EEEEEEEEEvNT_6ParamsE)
        /*0038*/ 	.word	0x000000ff


	//----- nvinfo : EIATTR_FRAME_SIZE
	.align		4
.L_20:
        /*003c*/ 	.byte	0x04, 0x11
        /*003e*/ 	.short	(.L_22 - .L_21)
	.align		4
.L_21:
        /*0040*/ 	.word	index@($__internal_4_$__cuda_sm70_shflsync_idx_p)
        /*0044*/ 	.word	0x00000000


	//----- nvinfo : EIATTR_FRAME_SIZE
	.align		4
.L_22:
        /*0048*/ 	.byte	0x04, 0x11
        /*004a*/ 	.short	(.L_24 - .L_23)
	.align		4
.L_23:
        /*004c*/ 	.word	index@($__internal_3_$__cuda_sm70_shflsync_bfly_p)
        /*0050*/ 	.word	0x00000000


	//----- nvinfo : EIATTR_FRAME_SIZE
	.align		4
.L_24:
        /*0054*/ 	.byte	0x04, 0x11
        /*0056*/ 	.short	(.L_26 - .L_25)
	.align		4
.L_25:
        /*0058*/ 	.word	index@(_ZN7cutlass13device_kernelIN5flash19enable_sm80_to_sm89INS1_16FlashAttnFwdSm80INS1_25CollectiveMainloopFwdSm80ILi4ELi1ELb0EN4cute5tupleIJNS5_1CILi128EEENS7_ILi64EEENS7_ILi96EEEEEELi96ENS_10bfloat16_tEfNS_4arch4Sm80ELb1ELb0ELb0ELb0ELb1ELb0ELb1ELb0EEENS1_21CollectiveEpilogueFwdINS6_IJS8_SA_S9_EEENS6_IJNS7_ILi1EEESI_SI_EEESC_SE_Li128ELb0ELb1ELb0ELb0EEENS1_30DynamicPersistentTileSchedulerILi128ELi128ELb0ELb1ELb0EEEEEEEEEvNT_6ParamsE)
        /*005c*/ 	.word	0x00000078


	//----- nvinfo : EIATTR_REGCOUNT
	.align		4
.L_26:
        /*0060*/ 	.byte	0x04, 0x2f
        /*0062*/ 	.short	(.L_28 - .L_27)
	.align		4
.L_27:
        /*0064*/ 	.word	index@(_ZN7cutlass13device_kernelIN5flash19enable_sm80_to_sm89INS1_16FlashAttnFwdSm80INS1_25CollectiveMainloopFwdSm80ILi4ELi1ELb0EN4cute5tupleIJNS5_1CILi128EEENS7_ILi48EEENS7_ILi96EEEEEELi96ENS_10bfloat16_tEfNS_4arch4Sm80ELb0ELb1ELb0ELb1ELb1ELb1ELb1ELb0EEENS1_21CollectiveEpilogueFwdINS6_IJS8_SA_S9_EEENS6_IJNS7_ILi1EEESI_SI_EEESC_SE_Li128ELb1ELb1ELb0ELb0EEENS1_19SingleTileSchedulerILb1ELb0ELb1ELi128EEEEEEEEEvNT_6ParamsE)
        /*0068*/ 	.word	0x000000ff


	//----- nvinfo : EIATTR_FRAME_SIZE
	.align		4
.L_28:
        /*006c*/ 	.byte	0x04, 0x11
        /*006e*/ 	.short	(.L_30 - .L_29)
	.align		4
.L_29:
        /*0070*/ 	.word	index@($__internal_2_$__cuda_sm70_shflsync_idx_p)
        /*0074*/ 	.word	0x00000000


	//----- nvinfo : EIATTR_FRAME_SIZE
	.align		4
.L_30:
        /*0078*/ 	.byte	0x04, 0x11
        /*007a*/ 	.short	(.L_32 - .L_31)
	.align		4
.L_31:
        /*007c*/ 	.word	index@(_ZN7cutlass13device_kernelIN5flash19enable_sm80_to_sm89INS1_16FlashAttnFwdSm80INS1_25CollectiveMainloopFwdSm80ILi4ELi1ELb0EN4cute5tupleIJNS5_1CILi128EEENS7_ILi48EEENS7_ILi96EEEEEELi96ENS_10bfloat16_tEfNS_4arch4Sm80ELb0ELb1ELb0ELb1ELb1ELb1ELb1ELb0EEENS1_21CollectiveEpilogueFwdINS6_IJS8_SA_S9_EEENS6_IJNS7_ILi1EEESI_SI_EEESC_SE_Li128ELb1ELb1ELb0ELb0EEENS1_19SingleTileSchedulerILb1ELb0ELb1ELi128EEEEEEEEEvNT_6ParamsE)
        /*0080*/ 	.word	0x00000050


	//----- nvinfo : EIATTR_REGCOUNT
	.align		4
.L_32:
        /*0084*/ 	.byte	0x04, 0x2f
        /*0086*/ 	.short	(.L_34 - .L_33)
	.align		4
.L_33:
        /*0088*/ 	.word	index@(_ZN7cutlass13device_kernelIN5flash19enable_sm80_to_sm89INS1_16FlashAttnFwdSm80INS1_25CollectiveMainloopFwdSm80ILi4ELi1ELb0EN4cute5tupleIJNS5_1CILi128EEENS7_ILi48EEENS7_ILi96EEEEEELi96ENS_10bfloat16_tEfNS_4arch4Sm80ELb0ELb1ELb0ELb1ELb1ELb0ELb1ELb0EEENS1_21CollectiveEpilogueFwdINS6_IJS8_SA_S9_EEENS6_IJNS7_ILi1EEESI_SI_EEESC_SE_Li128ELb1ELb1ELb0ELb0EEENS1_19SingleTileSchedulerILb1ELb0ELb1ELi128EEEEEEEEEvNT_6ParamsE)
        /*008c*/ 	.word	0x000000ff


	//----- nvinfo : EIATTR_FRAME_SIZE
	.align		4
.L_34:
        /*0090*/ 	.byte	0x04, 0x11
        /*0092*/ 	.short	(.L_36 - .L_35)
	.align		4
.L_35:
        /*0094*/ 	.word	index@($__internal_1_$__cuda_sm70_shflsync_idx_p)
        /*0098*/ 	.word	0x00000000


	//----- nvinfo : EIATTR_FRAME_SIZE
	.align		4
.L_36:
        /*009c*/ 	.byte	0x04, 0x11
        /*009e*/ 	.short	(.L_38 - .L_37)
	.align		4
.L_37:
        /*00a0*/ 	.word	index@(_ZN7cutlass13device_kernelIN5flash19enable_sm80_to_sm89INS1_16FlashAttnFwdSm80INS1_25CollectiveMainloopFwdSm80ILi4ELi1ELb0EN4cute5tupleIJNS5_1CILi128EEENS7_ILi48EEENS7_ILi96EEEEEELi96ENS_10bfloat16_tEfNS_4arch4Sm80ELb0ELb1ELb0ELb1ELb1ELb0ELb1ELb0EEENS1_21CollectiveEpilogueFwdINS6_IJS8_SA_S9_EEENS6_IJNS7_ILi1EEESI_SI_EEESC_SE_Li128ELb1ELb1ELb0ELb0EEENS1_19SingleTileSchedulerILb1ELb0ELb1ELi128EEEEEEEEEvNT_6ParamsE)
        /*00a4*/ 	.word	0x00000040


	//----- nvinfo : EIATTR_REGCOUNT
	.align		4
.L_38:
        /*00a8*/ 	.byte	0x04, 0x2f
        /*00aa*/ 	.short	(.L_40 - .L_39)
	.align		4
.L_39:
        /*00ac*/ 	.word	index@(_ZN7cutlass13device_kernelIN5flash19enable_sm80_to_sm89INS1_16FlashAttnFwdSm80INS1_25CollectiveMainloopFwdSm80ILi4ELi1ELb0EN4cute5tupleIJNS5_1CILi128EEENS7_ILi48EEENS7_ILi96EEEEEELi96ENS_10bfloat16_tEfNS_4arch4Sm80ELb0ELb1ELb0ELb0ELb1ELb0ELb1ELb0EEENS1_21CollectiveEpilogueFwdINS6_IJS8_SA_S9_EEENS6_IJNS7_ILi1EEESI_SI_EEESC_SE_Li128ELb0ELb1ELb0ELb0EEENS1_19SingleTileSchedulerILb0ELb0ELb1ELi128EEEEEEEEEvNT_6ParamsE)
        /*00b0*/ 	.word	0x000000ff


	//----- nvinfo : EIATTR_FRAME_SIZE
	.align		4
.L_40:
        /*00b4*/ 	.byte	0x04, 0x11
        /*00b6*/ 	.short	(.L_42 - .L_41)
	.align		4
.L_41:
        /*00b8*/ 	.word	index@($__internal_0_$__cuda_sm70_shflsync_idx_p)
        /*00bc*/ 	.word	0x00000000


	//----- nvinfo : EIATTR_FRAME_SIZE
	.align		4
.L_42:
        /*00c0*/ 	.byte	0x04, 0x11
        /*00c2*/ 	.short	(.L_44 - .L_43)
	.align		4
.L_43:
        /*00c4*/ 	.word	index@(_ZN7cutlass13device_kernelIN5flash19enable_sm80_to_sm89INS1_16FlashAttnFwdSm80INS1_25CollectiveMainloopFwdSm80ILi4ELi1ELb0EN4cute5tupleIJNS5_1CILi128EEENS7_ILi48EEENS7_ILi96EEEEEELi96ENS_10bfloat16_tEfNS_4arch4Sm80ELb0ELb1ELb0ELb0ELb1ELb0ELb1ELb0EEENS1_21CollectiveEpilogueFwdINS6_IJS8_SA_S9_EEENS6_IJNS7_ILi1EEESI_SI_EEESC_SE_Li128ELb0ELb1ELb0ELb0EEENS1_19SingleTileSchedulerILb0ELb0ELb1ELi128EEEEEEEEEvNT_6ParamsE)
        /*00c8*/ 	.word	0x00000030


	//----- nvinfo : EIATTR_REGCOUNT
	.align		4
.L_44:
        /*00cc*/ 	.byte	0x04, 0x2f
        /*00ce*/ 	.short	(.L_46 - .L_45)
	.align		4
.L_45:
        /*00d0*/ 	.word	index@(_ZN7cutlass13device_kernelIN5flash19enable_sm80_to_sm89INS1_16FlashAttnFwdSm80INS1_25CollectiveMainloopFwdSm80ILi4ELi1ELb0EN4cute5tupleIJNS5_1CILi128EEENS7_ILi64EEENS7_ILi96EEEEEELi96ENS_10bfloat16_tEfNS_4arch4Sm80ELb0ELb0ELb0ELb1ELb1ELb1ELb1ELb0EEENS1_21CollectiveEpilogueFwdINS6_IJS8_SA_S9_EEENS6_IJNS7_ILi1EEESI_SI_EEESC_SE_Li128ELb1ELb1ELb0ELb0EEENS1_19SingleTileSchedulerILb1ELb0ELb1ELi128EEEEEEEEEvNT_6ParamsE)
        /*00d4*/ 	.word	0x000000ff


	//----- nvinfo : EIATTR_FRAME_SIZE
	.align		4
.L_46:
        /*00d8*/ 	.byte	0x04, 0x11
        /*00da*/ 	.short	(.L_48 - .L_47)
	.align		4
.L_47:
        /*00dc*/ 	.word	index@(_ZN7cutlass13device_kernelIN5flash19enable_sm80_to_sm89INS1_16FlashAttnFwdSm80INS1_25CollectiveMainloopFwdSm80ILi4ELi1ELb0EN4cute5tupleIJNS5_1CILi128EEENS7_ILi64EEENS7_ILi96EEEEEELi96ENS_10bfloat16_tEfNS_4arch4Sm80ELb0ELb0ELb0ELb1ELb1ELb1ELb1ELb0EEENS1_21CollectiveEpilogueFwdINS6_IJS8_SA_S9_EEENS6_IJNS7_ILi1EEESI_SI_EEESC_SE_Li128ELb1ELb1ELb0ELb0EEENS1_19SingleTileSchedulerILb1ELb0ELb1ELi128EEEEEEEEEvNT_6ParamsE)
        /*00e0*/ 	.word	0x00000018


	//----- nvinfo : EIATTR_REGCOUNT
	.align		4
.L_48:
        /*00e4*/ 	.byte	0x04, 0x2f
        /*00e6*/ 	.short	(.L_50 - .L_49)
	.align		4
.L_49:
        /*00e8*/ 	.word	index@(_ZN7cutlass13device_kernelIN5flash19enable_sm80_to_sm89INS1_16FlashAttnFwdSm80INS1_25CollectiveMainloopFwdSm80ILi4ELi1ELb0EN4cute5tupleIJNS5_1CILi128EEENS7_ILi64EEENS7_ILi96EEEEEELi96ENS_10bfloat16_tEfNS_4arch4Sm80ELb0ELb0ELb0ELb1ELb1ELb0ELb1ELb0EEENS1_21CollectiveEpilogueFwdINS6_IJS8_SA_S9_EEENS6_IJNS7_ILi1EEESI_SI_EEESC_SE_Li128ELb1ELb1ELb0ELb0EEENS1_19SingleTileSchedulerILb1ELb0ELb1ELi128EEEEEEEEEvNT_6ParamsE)
        /*00ec*/ 	.word	0x000000ff


	//----- nvinfo : EIATTR_FRAME_SIZE
	.align		4
.L_50:
        /*00f0*/ 	.byte	0x04, 0x11
        /*00f2*/ 	.short	(.L_52 - .L_51)
	.align		4
.L_51:
        /*00f4*/ 	.word	index@(_ZN7cutlass13device_kernelIN5flash19enable_sm80_to_sm89INS1_16FlashAttnFwdSm80INS1_25CollectiveMainloopFwdSm80ILi4ELi1ELb0EN4cute5tupleIJNS5_1CILi128EEENS7_ILi64EEENS7_ILi96EEEEEELi96ENS_10bfloat16_tEfNS_4arch4Sm80ELb0ELb0ELb0ELb1ELb1ELb0ELb1ELb0EEENS1_21CollectiveEpilogueFwdINS6_IJS8_SA_S9_EEENS6_IJNS7_ILi1EEESI_SI_EEESC_SE_Li128ELb1ELb1ELb0ELb0EEENS1_19SingleTileSchedulerILb1ELb0ELb1ELi128EEEEEEEEEvNT_6ParamsE)
        /*00f8*/ 	.word	0x00000018


	//----- nvinfo : EIATTR_REGCOUNT
	.align		4
.L_52:
        /*00fc*/ 	.byte	0x04, 0x2f
        /*00fe*/ 	.short	(.L_54 - .L_53)
	.align		4
.L_53:
        /*0100*/ 	.word	index@(_ZN7cutlass13device_kernelIN5flash19enable_sm80_to_sm89INS1_16FlashAttnFwdSm80INS1_25CollectiveMainloopFwdSm80ILi4ELi1ELb0EN4cute5tupleIJNS5_1CILi128EEENS7_ILi64EEENS7_ILi96EEEEEELi96ENS_10bfloat16_tEfNS_4arch4Sm80ELb0ELb0ELb0ELb0ELb1ELb0ELb1ELb0EEENS1_21CollectiveEpilogueFwdINS6_IJS8_SA_S9_EEENS6_IJNS7_ILi1EEESI_SI_EEESC_SE_Li128ELb0ELb1ELb0ELb0EEENS1_19SingleTileSchedulerILb0ELb0ELb1ELi128EEEEEEEEEvNT_6ParamsE)
        /*0104*/ 	.word	0x000000ff


	//----- nvinfo : EIATTR_FRAME_SIZE
	.align		4
.L_54:
        /*0108*/ 	.byte	0x04, 0x11
        /*010a*/ 	.short	(.L_56 - .L_55)
	.align		4
.L_55:
        /*010c*/ 	.word	index@(_ZN7cutlass13device_kernelIN5flash19enable_sm80_to_sm89INS1_16FlashAttnFwdSm80INS1_25CollectiveMainloopFwdSm80ILi4ELi1ELb0EN4cute5tupleIJNS5_1CILi128EEENS7_ILi64EEENS7_ILi96EEEEEELi96ENS_10bfloat16_tEfNS_4arch4Sm80ELb0ELb0ELb0ELb0ELb1ELb0ELb1ELb0EEENS1_21CollectiveEpilogueFwdINS6_IJS8_SA_S9_EEENS6_IJNS7_ILi1EEESI_SI_EEESC_SE_Li128ELb0ELb1ELb0ELb0EEENS1_19SingleTileSchedulerILb0ELb0ELb1ELi128EEEEEEEEEvNT_6ParamsE)
        /*0110*/ 	.word	0x00000008


	//----- nvinfo : EIATTR_MIN_STACK_SIZE
	.align		4
.L_56:
        /*0114*/ 	.byte	0x04, 0x12
        /*0116*/ 	.short	(.L_58 - .L_57)
	.align		4
.L_57:
        /*0118*/ 	.word	index@(_ZN7cutlass13device_kernelIN5flash19enable_sm80_to_sm89INS1_16FlashAttnFwdSm80INS1_25CollectiveMainloopFwdSm80ILi4ELi1ELb0EN4cute5tupleIJNS5_1CILi128EEENS7_ILi64EEENS7_ILi96EEEEEELi96ENS_10bfloat16_tEfNS_4arch4Sm80ELb0ELb0ELb0ELb0ELb1ELb0ELb1ELb0EEENS1_21CollectiveEpilogueFwdINS6_IJS8_SA_S9_EEENS6_IJNS7_ILi1EEESI_SI_EEESC_SE_Li128ELb0ELb1ELb0ELb0EEENS1_19SingleTileSchedulerILb0ELb0ELb1ELi128EEEEEEEEEvNT_6ParamsE)
        /*011c*/ 	.word	0x00000008


	//----- nvinfo : EIATTR_MIN_STACK_SIZE
	.align		4
.L_58:
        /*0120*/ 	.byte	0x04, 0x12
        /*0122*/ 	.short	(.L_60 - .L_59)
	.align		4
.L_59:
        /*0124*/ 	.word	index@(_ZN7cutlass13device_kernelIN5flash19enable_sm80_to_sm89INS1_16FlashAttnFwdSm80INS1_25CollectiveMainloopFwdSm80ILi4ELi1ELb0EN4cute5tupleIJNS5_1CILi128EEENS7_ILi64EEENS7_ILi96EEEEEELi96ENS_10bfloat16_tEfNS_4arch4Sm80ELb0ELb0ELb0ELb1ELb1ELb0ELb1ELb0EEENS1_21CollectiveEpilogueFwdINS6_IJS8_SA_S9_EEENS6_IJNS7_ILi1EEESI_SI_EEESC_SE_Li128ELb1ELb1ELb0ELb0EEENS1_19SingleTileSchedulerILb1ELb0ELb1ELi128EEEEEEEEEvNT_6ParamsE)
        /*0128*/ 	.word	0x00000018


	//----- nvinfo : EIATTR_MIN_STACK_SIZE
	.align		4
.L_60:
        /*012c*/ 	.byte	0x04, 0x12
        /*012e*/ 	.short	(.L_62 - .L_61)
	.align		4
.L_61:
        /*0130*/ 	.word	index@(_ZN7cutlass13device_kernelIN5flash19enable_sm80_to_sm89INS1_16FlashAttnFwdSm80INS1_25CollectiveMainloopFwdSm80ILi4ELi1ELb0EN4cute5tupleIJNS5_1CILi128EEENS7_ILi64EEENS7_ILi96EEEEEELi96ENS_10bfloat16_tEfNS_4arch4Sm80ELb0ELb0ELb0ELb1ELb1ELb1ELb1ELb0EEENS1_21CollectiveEpilogueFwdINS6_IJS8_SA_S9_EEENS6_IJNS7_ILi1EEESI_SI_EEESC_SE_Li128ELb1ELb1ELb0ELb0EEENS1_19SingleTileSchedulerILb1ELb0ELb1ELi128EEEEEEEEEvNT_6ParamsE)
        /*0134*/ 	.word	0x00000018


	//----- nvinfo : EIATTR_MIN_STACK_SIZE
	.align		4
.L_62:
        /*0138*/ 	.byte	0x04, 0x12
        /*013a*/ 	.short	(.L_64 - .L_63)
	.align		4
.L_63:
        /*013c*/ 	.word	index@(_ZN7cutlass13device_kernelIN5flash19enable_sm80_to_sm89INS1_16FlashAttnFwdSm80INS1_25CollectiveMainloopFwdSm80ILi4ELi1ELb0EN4cute5tupleIJNS5_1CILi128EEENS7_ILi48EEENS7_ILi96EEEEEELi96ENS_10bfloat16_tEfNS_4arch4Sm80ELb0ELb1ELb0ELb0ELb1ELb0ELb1ELb0EEENS1_21CollectiveEpilogueFwdINS6_IJS8_SA_S9_EEENS6_IJNS7_ILi1EEESI_SI_EEESC_SE_Li128ELb0ELb1ELb0ELb0EEENS1_19SingleTileSchedulerILb0ELb0ELb1ELi128EEEEEEEEEvNT_6ParamsE)
        /*0140*/ 	.word	0x00000030


	//----- nvinfo : EIATTR_MIN_STACK_SIZE
	.align		4
.L_64:
        /*0144*/ 	.byte	0x04, 0x12
        /*0146*/ 	.short	(.L_66 - .L_65)
	.align		4
.L_65:
        /*0148*/ 	.word	index@(_ZN7cutlass13device_kernelIN5flash19enable_sm80_to_sm89INS1_16FlashAttnFwdSm80INS1_25CollectiveMainloopFwdSm80ILi4ELi1ELb0EN4cute5tupleIJNS5_1CILi128EEENS7_ILi48EEENS7_ILi96EEEEEELi96ENS_10bfloat16_tEfNS_4arch4Sm80ELb0ELb1ELb0ELb1ELb1ELb0ELb1ELb0EEENS1_21CollectiveEpilogueFwdINS6_IJS8_SA_S9_EEENS6_IJNS7_ILi1EEESI_SI_EEESC_SE_Li128ELb1ELb1ELb0ELb0EEENS1_19SingleTileSchedulerILb1ELb0ELb1ELi128EEEEEEEEEvNT_6ParamsE)
        /*014c*/ 	.word	0x00000040


	//----- nvinfo : EIATTR_MIN_STACK_SIZE
	.align		4
.L_66:
        /*0150*/ 	.byte	0x04, 0x12
        /*0152*/ 	.short	(.L_68 - .L_67)
	.align		4
.L_67:
        /*0154*/ 	.word	index@(_ZN7cutlass13device_kernelIN5flash19enable_sm80_to_sm89INS1_16FlashAttnFwdSm80INS1_25CollectiveMainloopFwdSm80ILi4ELi1ELb0EN4cute5tupleIJNS5_1CILi128EEENS7_ILi48EEENS7_ILi96EEEEEELi96ENS_10bfloat16_tEfNS_4arch4Sm80ELb0ELb1ELb0ELb1ELb1ELb1ELb1ELb0EEENS1_21CollectiveEpilogueFwdINS6_IJS8_SA_S9_EEENS6_IJNS7_ILi1EEESI_SI_EEESC_SE_Li128ELb1ELb1ELb0ELb0EEENS1_19SingleTileSchedulerILb1ELb0ELb1ELi128EEEEEEEEEvNT_6ParamsE)
        /*0158*/ 	.word	0x00000050


	//----- nvinfo : EIATTR_MIN_STACK_SIZE
	.align		4
.L_68:
        /*015c*/ 	.byte	0x04, 0x12
        /*015e*/ 	.short	(.L_70 - .L_69)
	.align		4
.L_69:
        /*0160*/ 	.word	index@(_ZN7cutlass13device_kernelIN5flash19enable_sm80_to_sm89INS1_16FlashAttnFwdSm80INS1_25CollectiveMainloopFwdSm80ILi4ELi1ELb0EN4cute5tupleIJNS5_1CILi128EEENS7_ILi64EEENS7_ILi96EEEEEELi96ENS_10bfloat16_tEfNS_4arch4Sm80ELb1ELb0ELb0ELb0ELb1ELb0ELb1ELb0EEENS1_21CollectiveEpilogueFwdINS6_IJS8_SA_S9_EEENS6_IJNS7_ILi1EEESI_SI_EEESC_SE_Li128ELb0ELb1ELb0ELb0EEENS1_30DynamicPersistentTileSchedulerILi128ELi128ELb0ELb1ELb0EEEEEEEEEvNT_6ParamsE)
        /*0164*/ 	.word	0x00000078


	//----- nvinfo : EIATTR_MIN_STACK_SIZE
	.align		4
.L_70:
        /*0168*/ 	.byte	0x04, 0x12
        /*016a*/ 	.short	(.L_72 - .L_71)
	.align		4
.L_71:
        /*016c*/ 	.word	index@(_ZN7cutlass13device_kernelIN5flash19enable_sm80_to_sm89INS1_16FlashAttnFwdSm80INS1_25CollectiveMainloopFwdSm80ILi4ELi1ELb0EN4cute5tupleIJNS5_1CILi128EEENS7_ILi64EEENS7_ILi96EEEEEELi96ENS_10bfloat16_tEfNS_4arch4Sm80ELb1ELb0ELb0ELb1ELb1ELb0ELb1ELb0EEENS1_21CollectiveEpilogueFwdINS6_IJS8_SA_S9_EEENS6_IJNS7_ILi1EEESI_SI_EEESC_SE_Li128ELb1ELb1ELb0ELb0EEENS1_19SingleTileSchedulerILb1ELb0ELb1ELi128EEEEEEEEEvNT_6ParamsE)
        /*0170*/ 	.word	0x00000050


	//----- nvinfo : EIATTR_MIN_STACK_SIZE
	.align		4
.L_72:
        /*0174*/ 	.byte	0x04, 0x12
        /*0176*/ 	.short	(.L_74 - .L_73)
	.align		4
.L_73:
        /*0178*/ 	.word	index@(_ZN7cutlass13device_kernelIN5flash19enable_sm80_to_sm89INS1_16FlashAttnFwdSm80INS1_25CollectiveMainloopFwdSm80ILi4ELi1ELb0EN4cute5tupleIJNS5_1CILi128EEENS7_ILi64EEENS7_ILi96EEEEEELi96ENS_10bfloat16_tEfNS_4arch4Sm80ELb1ELb0ELb0ELb1ELb1ELb1ELb1ELb0EEENS1_21CollectiveEpilogueFwdINS6_IJS8_SA_S9_EEENS6_IJNS7_ILi1EEESI_SI_EEESC_SE_Li128ELb1ELb1ELb0ELb0EEENS1_19SingleTileSchedulerILb1ELb0ELb1ELi128EEEEEEEEEvNT_6ParamsE)
        /*017c*/ 	.word	0x00000050
.L_74:


//--------------------- .nv.info._ZN7cutlass13device_kernelIN5flash19enable_sm80_to_sm89INS1_16FlashAttnFwdSm80INS1_25CollectiveMainloopFwdSm80ILi4ELi1ELb0EN4cute5tupleIJNS5_1CILi128EEENS7_ILi64EEENS7_ILi96EEEEEELi96ENS_10bfloat16_tEfNS_4arch4Sm80ELb0ELb0ELb0ELb0ELb1ELb0ELb1ELb0EEENS1_21CollectiveEpilogueFwdINS6_IJS8_SA_S9_EEENS6_IJNS7_ILi1EEESI_SI_EEESC_SE_Li128ELb0ELb1ELb0ELb0EEENS1_19SingleTileSchedulerILb0ELb0ELb1ELi128EEEEEEEEEvNT_6ParamsE --------------------------
	.section	.nv.info._ZN7cutlass13device_kernelIN5flash19enable_sm80_to_sm89INS1_16FlashAttnFwdSm80INS1_25CollectiveMainloopFwdSm80ILi4ELi1ELb0EN4cute5tupleIJNS5_1CILi128EEENS7_ILi64EEENS7_ILi96EEEEEELi96ENS_10bfloat16_tEfNS_4arch4Sm80ELb0ELb0ELb0ELb0ELb1ELb0ELb1ELb0EEENS1_21CollectiveEpilogueFwdINS6_IJS8_SA_S9_EEENS6_IJNS7_ILi1EEESI_SI_EEESC_SE_Li128ELb0ELb1ELb0ELb0EEENS1_19SingleTileSchedulerILb0ELb0ELb1ELi128EEEEEEEEEvNT_6ParamsE,"",@"SHT_CUDA_INFO"
	.sectionflags	@""
	.align	4


	//----- nvinfo : EIATTR_CUDA_API_VERSION
	.align		4
        /*0000*/ 	.byte	0x04, 0x37
        /*0002*/ 	.short	(.L_76 - .L_75)
.L_75:
        /*0004*/ 	.word	0x00000082


	//----- nvinfo : EIATTR_SW2861232_WAR
	.align		4
.L_76:
        /*0008*/ 	.byte	0x01, 0x35
	.zero		2


	//----- nvinfo : EIATTR_PARAM_CBANK
	.align		4
        /*000c*/ 	.byte	0x04, 0x0a
        /*000e*/ 	.short	(.L_78 - .L_77)
	.align		4
.L_77:
        /*0010*/ 	.word	index@(.nv.constant0._ZN7cutlass13device_kernelIN5flash19enable_sm80_to_sm89INS1_16FlashAttnFwdSm80INS1_25CollectiveMainloopFwdSm80ILi4ELi1ELb0EN4cute5tupleIJNS5_1CILi128EEENS7_ILi64EEENS7_ILi96EEEEEELi96ENS_10bfloat16_tEfNS_4arch4Sm80ELb0ELb0ELb0ELb0ELb1ELb0ELb1ELb0EEENS1_21CollectiveEpilogueFwdINS6_IJS8_SA_S9_EEENS6_IJNS7_ILi1EEESI_SI_EEESC_SE_Li128ELb0ELb1ELb0ELb0EEENS1_19SingleTileSchedulerILb0ELb0ELb1ELi128EEEEEEEEEvNT_6ParamsE)
        /*0014*/ 	.short	0x0160
        /*0016*/ 	.short	0x0418


	//----- nvinfo : EIATTR_CBANK_PARAM_SIZE
	.align		4
.L_78:
        /*0018*/ 	.byte	0x03, 0x19
        /*001a*/ 	.short	0x0418


	//----- nvinfo : EIATTR_KPARAM_INFO
	.align		4
        /*001c*/ 	.byte	0x04, 0x17
        /*001e*/ 	.short	(.L_80 - .L_79)
.L_79:
        /*0020*/ 	.word	0x00000000
        /*0024*/ 	.short	0x0000
        /*0026*/ 	.short	0x0000
        /*0028*/ 	.byte	0x00, 0xf0, 0x61, 0x10


	//----- nvinfo : EIATTR_MAXREG_COUNT
	.align		4
.L_80:
        /*002c*/ 	.byte	0x03, 0x1b
        /*002e*/ 	.short	0x00ff


	//----- nvinfo : EIATTR_NUM_BARRIERS
	.align		4
        /*0030*/ 	.byte	0x02, 0x4c
        /*0032*/ 	.byte	0x02
	.zero		1


	//----- nvinfo : EIATTR_ANNOTATIONS
	.align		4
        /*0034*/ 	.byte	0x04, 0x55
        /*0036*/ 	.short	(.L_82 - .L_81)


	//   ....[0]....
.L_81:
        /*0038*/ 	.word	0x00000001
        /*003c*/ 	.byte	0x20, 0x42, 0x00, 0x00, 0x01, 0x00, 0x00, 0x00, 0x30, 0x42, 0x00, 0x00, 0x01, 0x00, 0x00, 0x00
        /*004c*/ 	.byte	0xb0, 0x74, 0x00, 0x00, 0x01, 0x00, 0x00, 0x00, 0xd0, 0x74, 0x00, 0x00, 0x01, 0x00, 0x00, 0x00
        /*005c*/ 	.byte	0xc0, 0x79, 0x00, 0x00, 0x01, 0x00, 0x00, 0x00, 0xe0, 0x79, 0x00, 0x00, 0x01, 0x00, 0x00, 0x00
        /*006c*/ 	.byte	0x60, 0x7a, 0x00, 0x00, 0x01, 0x00, 0x00, 0x00, 0xc0, 0x7a, 0x00, 0x00


	//----- nvinfo : EIATTR_MERCURY_ISA_VERSION
	.align		4
.L_82:
        /*0078*/ 	.byte	0x03, 0x5f
        /*007a*/ 	.short	0x0000


	//----- nvinfo : EIATTR_COOP_GROUP_MASK_REGIDS
	.align		4
        /*007c*/ 	.byte	0x04, 0x29
        /*007e*/ 	.short	(.L_84 - .L_83)


	//   ....[0]....
.L_83:
        /*0080*/ 	.word	0xffffffff


	//   ....[1]....
        /*0084*/ 	.word	0xffffffff


	//   ....[2]....
        /*0088*/ 	.word	0xffffffff


	//   ....[3]....
        /*008c*/ 	.word	0xffffffff


	//   ....[4]....
        /*0090*/ 	.word	0xffffffff


	//   ....[5]....
        /*0094*/ 	.word	0xffffffff


	//   ....[6]....
        /*0098*/ 	.word	0xffffffff


	//   ....[7]....
        /*009c*/ 	.word	0xffffffff


	//   ....[8]....
        /*00a0*/ 	.word	0xffffffff


	//   ....[9]....
        /*00a4*/ 	.word	0xffffffff


	//   ....[10]....
        /*00a8*/ 	.word	0xffffffff


	//   ....[11]....
        /*00ac*/ 	.word	0xffffffff


	//   ....[12]....
        /*00b0*/ 	.word	0xffffffff


	//   ....[13]....
        /*00b4*/ 	.word	0xffffffff


	//   ....[14]....
        /*00b8*/ 	.word	0xffffffff


	//   ....[15]....
        /*00bc*/ 	.word	0xffffffff


	//   ....[16]....
        /*00c0*/ 	.word	0xffffffff


	//   ....[17]....
        /*00c4*/ 	.word	0xffffffff


	//   ....[18]....
        /*00c8*/ 	.word	0xffffffff


	//   ....[19]....
        /*00cc*/ 	.word	0xffffffff


	//   ....[20]....
        /*00d0*/ 	.word	0xffffffff


	//   ....[21]....
        /*00d4*/ 	.word	0xffffffff


	//   ....[22]....
        /*00d8*/ 	.word	0xffffffff


	//   ....[23]....
        /*00dc*/ 	.word	0xffffffff


	//   ....[24]....
        /*00e0*/ 	.word	0xffffffff


	//   ....[25]....
        /*00e4*/ 	.word	0xffffffff


	//   ....[26]....
        /*00e8*/ 	.word	0xffffffff


	//   ....[27]....
        /*00ec*/ 	.word	0xffffffff


	//   ....[28]....
        /*00f0*/ 	.word	0xffffffff


	//   ....[29]....
        /*00f4*/ 	.word	0xffffffff


	//   ....[30]....
        /*00f8*/ 	.word	0xffffffff


	//   ....[31]....
        /*00fc*/ 	.word	0xffffffff


	//   ....[32]....
        /*0100*/ 	.word	0xffffffff


	//   ....[33]....
        /*0104*/ 	.word	0xffffffff


	//   ....[34]....
        /*0108*/ 	.word	0xffffffff


	//   ....[35]....
        /*010c*/ 	.word	0xffffffff


	//   ....[36]....
        /*0110*/ 	.word	0xffffffff


	//   ....[37]....
        /*0114*/ 	.word	0xffffffff


	//   ....[38]....
        /*0118*/ 	.word	0xffffffff


	//   ....[39]....
        /*011c*/ 	.word	0xffffffff


	//   ....[40]....
        /*0120*/ 	.word	0xffffffff


	//   ....[41]....
        /*0124*/ 	.word	0xffffffff


	//   ....[42]....
        /*0128*/ 	.word	0xffffffff


	//   ....[43]....
        /*012c*/ 	.word	0xffffffff


	//   ....[44]....
        /*0130*/ 	.word	0xffffffff


	//   ....[45]....
        /*0134*/ 	.word	0xffffffff


	//   ....[46]....
        /*0138*/ 	.word	0xffffffff


	//   ....[47]....
        /*013c*/ 	.word	0xffffffff


	//   ....[48]....
        /*0140*/ 	.word	0xffffffff


	//   ....[49]....
        /*0144*/ 	.word	0xffffffff


	//   ....[50]....
        /*0148*/ 	.word	0xffffffff


	//   ....[51]....
        /*014c*/ 	.word	0xffffffff


	//   ....[52]....
        /*0150*/ 	.word	0xffffffff


	//   ....[53]....
        /*0154*/ 	.word	0xffffffff


	//   ....[54]....
        /*0158*/ 	.word	0xffffffff


	//   ....[55]....
        /*015c*/ 	.word	0xffffffff


	//   ....[56]....
        /*0160*/ 	.word	0xffffffff


	//   ....[57]....
        /*0164*/ 	.word	0xffffffff


	//   ....[58]....
        /*0168*/ 	.word	0xffffffff


	//   ....[59]....
        /*016c*/ 	.word	0xffffffff


	//   ....[60]....
        /*0170*/ 	.word	0xffffffff


	//   ....[61]....
        /*0174*/ 	.word	0xffffffff


	//   ....[62]....
        /*0178*/ 	.word	0xffffffff


	//   ....[63]....
        /*017c*/ 	.word	0xffffffff


	//   ....[64]....
        /*0180*/ 	.word	0xffffffff


	//   ....[65]....
        /*0184*/ 	.word	0xffffffff


	//   ....[66]....
        /*0188*/ 	.word	0xffffffff


	//   ....[67]....
        /*018c*/ 	.word	0xffffffff


	//----- nvinfo : EIATTR_COOP_GROUP_INSTR_OFFSETS
	.align		4
.L_84:
        /*0190*/ 	.byte	0x04, 0x28
        /*0192*/ 	.short	(.L_86 - .L_85)


	//   ....[0]....
.L_85:
        /*0194*/ 	.word	0x00000680


	//   ....[1]....
        /*0198*/ 	.word	0x000006b0


	//   ....[2]....
        /*019c*/ 	.word	0x000006e0


	//   ....[3]....
        /*01a0*/ 	.word	0x00000700


	//   ....[4]....
        /*01a4*/ 	.word	0x00000730


	//   ....[5]....
        /*01a8*/ 	.word	0x00000770


	//   ....[6]....
        /*01ac*/ 	.word	0x00000930


	//   ....[7]....
        /*01b0*/ 	.word	0x00000a50


	//   ....[8]....
        /*01b4*/ 	.word	0x000010b0


	//   ....[9]....
        /*01b8*/ 	.word	0x000010e0


	//   ....[10]....
        /*01bc*/ 	.word	0x00001110


	//   ....[11]....
        /*01c0*/ 	.word	0x00001130


	//   ....[12]....
        /*01c4*/ 	.word	0x00001660


	//   ....[13]....
        /*01c8*/ 	.word	0x00001690


	//   ....[14]....
        /*01cc*/ 	.word	0x000016c0


	//   ....[15]....
        /*01d0*/ 	.word	0x000016e0


	//   ....[16]....
        /*01d4*/ 	.word	0x000023d0


	//   ....[17]....
        /*01d8*/ 	.word	0x000023f0


	//   ....[18]....
        /*01dc*/ 	.word	0x00002410


	//   ....[19]....
        /*01e0*/ 	.word	0x00002430


	//   ....[20]....
        /*01e4*/ 	.word	0x00002cc0


	//   ....[21]....
        /*01e8*/ 	.word	0x00002df0


	//   ....[22]....
        /*01ec*/ 	.word	0x00002e20


	//   ....[23]....
        /*01f0*/ 	.word	0x00002f20


	//   ....[24]....
        /*01f4*/ 	.word	0x00002f50


	//   ....[25]....
        /*01f8*/ 	.word	0x00003050


	//   ....[26]....
        /*01fc*/ 	.word	0x00003090


	//   ....[27]....
        /*0200*/ 	.word	0x000031b0


	//   ....[28]....
        /*0204*/ 	.word	0x000049f0


	//   ....[29]....
        /*0208*/ 	.word	0x00004a00


	//   ....[30]....
        /*020c*/ 	.word	0x00004a10


	//   ....[31]....
        /*0210*/ 	.word	0x00004a20


	//   ....[32]....
        /*0214*/ 	.word	0x00004c70


	//   ....[33]....
        /*0218*/ 	.word	0x00004c80


	//   ....[34]....
        /*021c*/ 	.word	0x00004c90


	//   ....[35]....
        /*0220*/ 	.word	0x00004cb0


	//   ....[36]....
        /*0224*/ 	.word	0x000058f0


	//   ....[37]....
        /*0228*/ 	.word	0x00005a20


	//   ....[38]....
        /*022c*/ 	.word	0x00005af0


	//   ....[39]....
        /*0230*/ 	.word	0x00005b40


	//   ....[40]....
        /*0234*/ 	.word	0x00005ba0


	//   ....[41]....
        /*0238*/ 	.word	0x00005c30


	//   ....[42]....
        /*023c*/ 	.word	0x00005c90


	//   ....[43]....
        /*0240*/ 	.word	0x00005cf0


	//   ....[44]....
        /*0244*/ 	.word	0x00007a70


	//   ....[45]....
        /*0248*/ 	.word	0x00007bc0


	//   ....[46]....
        /*024c*/ 	.word	0x00007d00


	//   ....[47]....
        /*0250*/ 	.word	0x00007d10


	//   ....[48]....
        /*0254*/ 	.word	0x00007d30


	//   ....[49]....
        /*0258*/ 	.word	0x00007d40


	//   ....[50]....
        /*025c*/ 	.word	0x00007d60


	//   ....[51]....
        /*0260*/ 	.word	0x00007d90


	//   ....[52]....
        /*0264*/ 	.word	0x00009190


	//   ....[53]....
        /*0268*/ 	.word	0x000091a0


	//   ....[54]....
        /*026c*/ 	.word	0x000091c0


	//   ....[55]....
        /*0270*/ 	.word	0x000091d0


	//   ....[56]....
        /*0274*/ 	.word	0x000091e0


	//   ....[57]....
        /*0278*/ 	.word	0x000091f0


	//   ....[58]....
        /*027c*/ 	.word	0x00009200


	//   ....[59]....
        /*0280*/ 	.word	0x00009210


	//   ....[60]....
        /*0284*/ 	.word	0x00009380


	//   ....[61]....
        /*0288*/ 	.word	0x00009390


	//   ....[62]....
        /*028c*/ 	.word	0x000094f0


	//   ....[63]....
        /*0290*/ 	.word	0x00009520


	//   ....[64]....
        /*0294*/ 	.word	0x00009650


	//   ....[65]....
        /*0298*/ 	.word	0x00009680


	//   ....[66]....
        /*029c*/ 	.word	0x000097b0


	//   ....[67]....
        /*02a0*/ 	.word	0x000097d0


	//----- nvinfo : EIATTR_EXIT_INSTR_OFFSETS
	.align		4
.L_86:
        /*02a4*/ 	.byte	0x04, 0x1c
        /*02a6*/ 	.short	(.L_88 - .L_87)


	//   ....[0]....
.L_87:
        /*02a8*/ 	.word	0x00000040


	//   ....[1]....
        /*02ac*/ 	.word	0x000097e0


	//   ....[2]....
        /*02b0*/ 	.word	0x00009890


	//   ....[3]....
        /*02b4*/ 	.word	0x000098f0


	//----- nvinfo : EIATTR_CTAIDZ_USED
	.align		4
.L_88:
        /*02b8*/ 	.byte	0x01, 0x04
	.zero		2


	//----- nvinfo : EIATTR_MAX_THREADS
	.align		4
        /*02bc*/ 	.byte	0x04, 0x05
        /*02be*/ 	.short	(.L_90 - .L_89)
.L_89:
        /*02c0*/ 	.word	0x00000080
        /*02c4*/ 	.word	0x00000001
        /*02c8*/ 	.word	0x00000001


	//----- nvinfo : EIATTR_CRS_STACK_SIZE
	.align		4
.L_90:
        /*02cc*/ 	.byte	0x04, 0x1e
        /*02ce*/ 	.short	(.L_92 - .L_91)
.L_91:
        /*02d0*/ 	.word	0x00000000
.L_92:


//--------------------- .nv.info._ZN7cutlass13device_kernelIN5flash19enable_sm80_to_sm89INS1_16FlashAttnFwdSm80INS1_25CollectiveMainloopFwdSm80ILi4ELi1ELb0EN4cute5tupleIJNS5_1CILi128EEENS7_ILi64EEENS7_ILi96EEEEEELi96ENS_10bfloat16_tEfNS_4arch4Sm80ELb0ELb0ELb0ELb1ELb1ELb0ELb1ELb0EEENS1_21CollectiveEpilogueFwdINS6_IJS8_SA_S9_EEENS6_IJNS7_ILi1EEESI_SI_EEESC_SE_Li128ELb1ELb1ELb0ELb0EEENS1_19SingleTileSchedulerILb1ELb0ELb1ELi128EEEEEEEEEvNT_6ParamsE --------------------------
	.section	.nv.info._ZN7cutlass13device_kernelIN5flash19enable_sm80_to_sm89INS1_16FlashAttnFwdSm80INS1_25CollectiveMainloopFwdSm80ILi4ELi1ELb0EN4cute5tupleIJNS5_1CILi128EEENS7_ILi64EEENS7_ILi96EEEEEELi96ENS_10bfloat16_tEfNS_4arch4Sm80ELb0ELb0ELb0ELb1ELb1ELb0ELb1ELb0EEENS1_21CollectiveEpilogueFwdINS6_IJS8_SA_S9_EEENS6_IJNS7_ILi1EEESI_SI_EEESC_SE_Li128ELb1ELb1ELb0ELb0EEENS1_19SingleTileSchedulerILb1ELb0ELb1ELi128EEEEEEEEEvNT_6ParamsE,"",@"SHT_CUDA_INFO"
	.sectionflags	@""
	.align	4


	//----- nvinfo : EIATTR_CUDA_API_VERSION
	.align		4
        /*0000*/ 	.byte	0x04, 0x37
        /*0002*/ 	.short	(.L_94 - .L_93)
.L_93:
        /*0004*/ 	.word	0x00000082


	//----- nvinfo : EIATTR_SW2861232_WAR
	.align		4
.L_94:
        /*0008*/ 	.byte	0x01, 0x35
	.zero		2


	//----- nvinfo : EIATTR_PARAM_CBANK
	.align		4
        /*000c*/ 	.byte	0x04, 0x0a
        /*000e*/ 	.short	(.L_96 - .L_95)
	.align		4
.L_95:
        /*0010*/ 	.word	index@(.nv.constant0._ZN7cutlass13device_kernelIN5flash19enable_sm80_to_sm89INS1_16FlashAttnFwdSm80INS1_25CollectiveMainloopFwdSm80ILi4ELi1ELb0EN4cute5tupleIJNS5_1CILi128EEENS7_ILi64EEENS7_ILi96EEEEEELi96ENS_10bfloat16_tEfNS_4arch4Sm80ELb0ELb0ELb0ELb1ELb1ELb0ELb1ELb0EEENS1_21CollectiveEpilogueFwdINS6_IJS8_SA_S9_EEENS6_IJNS7_ILi1EEESI_SI_EEESC_SE_Li128ELb1ELb1ELb0ELb0EEENS1_19SingleTileSchedulerILb1ELb0ELb1ELi128EEEEEEEEEvNT_6ParamsE)
        /*0014*/ 	.short	0x0160
        /*0016*/ 	.short	0x0418


	//----- nvinfo : EIATTR_CBANK_PARAM_SIZE
	.align		4
.L_96:
        /*0018*/ 	.byte	0x03, 0x19
        /*001a*/ 	.short	0x0418


	//----- nvinfo : EIATTR_KPARAM_INFO
	.align		4
        /*001c*/ 	.byte	0x04, 0x17
        /*001e*/ 	.short	(.L_98 - .L_97)
.L_97:
        /*0020*/ 	.word	0x00000000
        /*0024*/ 	.short	0x0000
        /*0026*/ 	.short	0x0000
        /*0028*/ 	.byte	0x00, 0xf0, 0x61, 0x10


	//----- nvinfo : EIATTR_MAXREG_COUNT
	.align		4
.L_98:
        /*002c*/ 	.byte	0x03, 0x1b
        /*002e*/ 	.short	0x00ff


	//----- nvinfo : EIATTR_NUM_BARRIERS
	.align		4
        /*0030*/ 	.byte	0x02, 0x4c
        /*0032*/ 	.byte	0x02
	.zero		1


	//----- nvinfo : EIATTR_ANNOTATIONS
	.align		4
        /*0034*/ 	.byte	0x04, 0x55
        /*0036*/ 	.short	(.L_100 - .L_99)


	//   ....[0]....
.L_99:
        /*0038*/ 	.word	0x00000001
        /*003c*/ 	.byte	0xe0, 0x01, 0x00, 0x00, 0x01, 0x00, 0x00, 0x00, 0x20, 0x03, 0x00, 0x00, 0x01, 0x00, 0x00, 0x00
        /*004c*/ 	.byte	0x30, 0x03, 0x00, 0x00, 0x01, 0x00, 0x00, 0x00, 0x50, 0x0c, 0x00, 0x00, 0x01, 0x00, 0x00, 0x00
        /*005c*/ 	.byte	0xe0, 0x14, 0x00, 0x00, 0x01, 0x00, 0x00, 0x00, 0x60, 0x15, 0x00, 0x00, 0x01, 0x00, 0x00, 0x00
        /*006c*/ 	.byte	0x80, 0x4e, 0x00, 0x00, 0x01, 0x00, 0x00, 0x00, 0x80, 0x4f, 0x00, 0x00, 0x01, 0x00, 0x00, 0x00
        /*007c*/ 	.byte	0xb0, 0x4f, 0x00, 0x00, 0x01, 0x00, 0x00, 0x00, 0xe0, 0x89, 0x00, 0x00, 0x01, 0x00, 0x00, 0x00
        /*008c*/ 	.byte	0x40, 0xa1, 0x00, 0x00


	//----- nvinfo : EIATTR_MERCURY_ISA_VERSION
	.align		4
.L_100:
        /*0090*/ 	.byte	0x03, 0x5f
        /*0092*/ 	.short	0x0000


	//----- nvinfo : EIATTR_COOP_GROUP_MASK_REGIDS
	.align		4
        /*0094*/ 	.byte	0x04, 0x29
        /*0096*/ 	.short	(.L_102 - .L_101)


	//   ....[0]....
.L_101:
        /*0098*/ 	.word	0xffffffff


	//   ....[1]....
        /*009c*/ 	.word	0xffffffff


	//   ....[2]....
        /*00a0*/ 	.word	0xffffffff


	//   ....[3]....
        /*00a4*/ 	.word	0xffffffff


	//   ....[4]....
        /*00a8*/ 	.word	0xffffffff


	//   ....[5]....
        /*00ac*/ 	.word	0xffffffff


	//   ....[6]....
        /*00b0*/ 	.word	0xffffffff


	//   ....[7]....
        /*00b4*/ 	.word	0xffffffff


	//   ....[8]....
        /*00b8*/ 	.word	0xffffffff


	//   ....[9]....
        /*00bc*/ 	.word	0xffffffff


	//   ....[10]....
        /*00c0*/ 	.word	0xffffffff


	//   ....[11]....
        /*00c4*/ 	.word	0xffffffff


	//   ....[12]....
        /*00c8*/ 	.word	0xffffffff


	//   ....[13]....
        /*00cc*/ 	.word	0xffffffff


	//   ....[14]....
        /*00d0*/ 	.word	0xffffffff


	//   ....[15]....
        /*00d4*/ 	.word	0xffffffff


	//   ....[16]....
        /*00d8*/ 	.word	0xffffffff


	//   ....[17]....
        /*00dc*/ 	.word	0xffffffff


	//   ....[18]....
        /*00e0*/ 	.word	0xffffffff


	//   ....[19]....
        /*00e4*/ 	.word	0xffffffff


	//   ....[20]....
        /*00e8*/ 	.word	0xffffffff


	//   ....[21]....
        /*00ec*/ 	.word	0xffffffff


	//   ....[22]....
        /*00f0*/ 	.word	0xffffffff


	//   ....[23]....
        /*00f4*/ 	.word	0xffffffff


	//   ....[24]....
        /*00f8*/ 	.word	0xffffffff


	//   ....[25]....
        /*00fc*/ 	.word	0xffffffff


	//   ....[26]....
        /*0100*/ 	.word	0xffffffff


	//   ....[27]....
        /*0104*/ 	.word	0xffffffff


	//   ....[28]....
        /*0108*/ 	.word	0xffffffff


	//   ....[29]....
        /*010c*/ 	.word	0xffffffff


	//   ....[30]....
        /*0110*/ 	.word	0xffffffff


	//   ....[31]....
        /*0114*/ 	.word	0xffffffff


	//   ....[32]....
        /*0118*/ 	.word	0xffffffff


	//   ....[33]....
        /*011c*/ 	.word	0xffffffff


	//   ....[34]....
        /*0120*/ 	.word	0xffffffff


	//   ....[35]....
        /*0124*/ 	.word	0xffffffff


	//   ....[36]....
        /*0128*/ 	.word	0xffffffff


	//   ....[37]....
        /*012c*/ 	.word	0xffffffff


	//   ....[38]....
        /*0130*/ 	.word	0xffffffff


	//   ....[39]....
        /*0134*/ 	.word	0xffffffff


	//   ....[40]....
        /*0138*/ 	.word	0xffffffff


	//   ....[41]....
        /*013c*/ 	.word	0xffffffff


	//   ....[42]....
        /*0140*/ 	.word	0xffffffff


	//   ....[43]....
        /*0144*/ 	.word	0xffffffff


	//   ....[44]....
        /*0148*/ 	.word	0xffffffff


	//   ....[45]....
        /*014c*/ 	.word	0xffffffff


	//   ....[46]....
        /*0150*/ 	.word	0xffffffff


	//   ....[47]....
        /*0154*/ 	.word	0xffffffff


	//   ....[48]....
        /*0158*/ 	.word	0xffffffff


	//   ....[49]....
        /*015c*/ 	.word	0xffffffff


	//   ....[50]....
        /*0160*/ 	.word	0xffffffff


	//   ....[51]....
        /*0164*/ 	.word	0xffffffff


	//   ....[52]....
        /*0168*/ 	.word	0xffffffff


	//   ....[53]....
        /*016c*/ 	.word	0xffffffff


	//   ....[54]....
        /*0170*/ 	.word	0xffffffff


	//   ....[55]....
        /*0174*/ 	.word	0xffffffff


	//   ....[56]....
        /*0178*/ 	.word	0xffffffff


	//   ....[57]....
        /*017c*/ 	.word	0xffffffff


	//   ....[58]....
        /*0180*/ 	.word	0xffffffff


	//   ....[59]....
        /*0184*/ 	.word	0xffffffff


	//   ....[60]....
        /*0188*/ 	.word	0xffffffff


	//   ....[61]....
        /*018c*/ 	.word	0xffffffff


	//   ....[62]....
        /*0190*/ 	.word	0xffffffff


	//   ....[63]....
        /*0194*/ 	.word	0xffffffff


	//   ....[64]....
        /*0198*/ 	.word	0xffffffff


	//   ....[65]....
        /*019c*/ 	.word	0xffffffff


	//   ....[66]....
        /*01a0*/ 	.word	0xffffffff


	//   ....[67]....
        /*01a4*/ 	.word	0xffffffff


	//   ....[68]....
        /*01a8*/ 	.word	0xffffffff


	//   ....[69]....
        /*01ac*/ 	.word	0xffffffff


	//   ....[70]....
        /*01b0*/ 	.word	0xffffffff


	//   ....[71]....
        /*01b4*/ 	.word	0xffffffff


	//   ....[72]....
        /*01b8*/ 	.word	0xffffffff


	//   ....[73]....
        /*01bc*/ 	.word	0xffffffff


	//   ....[74]....
        /*01c0*/ 	.word	0xffffffff


	//   ....[75]....
        /*01c4*/ 	.word	0xffffffff


	//   ....[76]....
        /*01c8*/ 	.word	0xffffffff


	//----- nvinfo : EIATTR_COOP_GROUP_INSTR_OFFSETS
	.align		4
.L_102:
        /*01cc*/ 	.byte	0x04, 0x28
        /*01ce*/ 	.short	(.L_104 - .L_103)


	//   ....[0]....
.L_103:
        /*01d0*/ 	.word	0x00000090


	//   ....[1]....
        /*01d4*/ 	.word	0x00000f40


	//   ....[2]....
        /*01d8*/ 	.word	0x00000f70


	//   ....[3]....
        /*01dc*/ 	.word	0x00001110


	//   ....[4]....
        /*01e0*/ 	.word	0x00001140


	//   ....[5]....
        /*01e4*/ 	.word	0x00001260


	//   ....[6]....
        /*01e8*/ 	.word	0x00001290


	//   ....[7]....
        /*01ec*/ 	.word	0x000013b0


	//   ....[8]....
        /*01f0*/ 	.word	0x00001400


	//   ....[9]....
        /*01f4*/ 	.word	0x000018e0


	//   ....[10]....
        /*01f8*/ 	.word	0x00001910


	//   ....[11]....
        /*01fc*/ 	.word	0x00001a10


	//   ....[12]....
        /*0200*/ 	.word	0x00001a90


	//   ....[13]....
        /*0204*/ 	.word	0x00001ac0


	//   ....[14]....
        /*0208*/ 	.word	0x00001ae0


	//   ....[15]....
        /*020c*/ 	.word	0x00001b10


	//   ....[16]....
        /*0210*/ 	.word	0x00001b40


	//   ....[17]....
        /*0214*/ 	.word	0x00002a70


	//   ....[18]....
        /*0218*/ 	.word	0x00002a80


	//   ....[19]....
        /*021c*/ 	.word	0x00002b20


	//   ....[20]....
        /*0220*/ 	.word	0x00002b40


	//   ....[21]....
        /*0224*/ 	.word	0x00003390


	//   ....[22]....
        /*0228*/ 	.word	0x00003470


	//   ....[23]....
        /*022c*/ 	.word	0x000034d0


	//   ....[24]....
        /*0230*/ 	.word	0x000035a0


	//   ....[25]....
        /*0234*/ 	.word	0x000035d0


	//   ....[26]....
        /*0238*/ 	.word	0x00003700


	//   ....[27]....
        /*023c*/ 	.word	0x00003720


	//   ....[28]....
        /*0240*/ 	.word	0x00003850


	//   ....[29]....
        /*0244*/ 	.word	0x00005180


	//   ....[30]....
        /*0248*/ 	.word	0x00005190


	//   ....[31]....
        /*024c*/ 	.word	0x000051a0


	//   ....[32]....
        /*0250*/ 	.word	0x000051b0


	//   ....[33]....
        /*0254*/ 	.word	0x00005590


	//   ....[34]....
        /*0258*/ 	.word	0x000055b0


	//   ....[35]....
        /*025c*/ 	.word	0x000055d0


	//   ....[36]....
        /*0260*/ 	.word	0x000055f0


	//   ....[37]....
        /*0264*/ 	.word	0x000060d0


	//   ....[38]....
        /*0268*/ 	.word	0x00006130


	//   ....[39]....
        /*026c*/ 	.word	0x00006230


	//   ....[40]....
        /*0270*/ 	.word	0x00006280


	//   ....[41]....
        /*0274*/ 	.word	0x000062b0


	//   ....[42]....
        /*0278*/ 	.word	0x000063c0


	//   ....[43]....
        /*027c*/ 	.word	0x00006480


	//   ....[44]....
        /*0280*/ 	.word	0x000067b0


	//   ....[45]....
        /*0284*/ 	.word	0x00008080


	//   ....[46]....
        /*0288*/ 	.word	0x000080b0


	//   ....[47]....
        /*028c*/ 	.word	0x000080e0


	//   ....[48]....
        /*0290*/ 	.word	0x00008100


	//   ....[49]....
        /*0294*/ 	.word	0x00008130


	//   ....[50]....
        /*0298*/ 	.word	0x00008150


	//   ....[51]....
        /*029c*/ 	.word	0x00008170


	//   ....[52]....
        /*02a0*/ 	.word	0x00008180


	//   ....[53]....
        /*02a4*/ 	.word	0x00009860


	//   ....[54]....
        /*02a8*/ 	.word	0x00009890


	//   ....[55]....
        /*02ac*/ 	.word	0x000098c0


	//   ....[56]....
        /*02b0*/ 	.word	0x000098e0


	//   ....[57]....
        /*02b4*/ 	.word	0x000098f0


	//   ....[58]....
        /*02b8*/ 	.word	0x00009900


	//   ....[59]....
        /*02bc*/ 	.word	0x00009910


	//   ....[60]....
        /*02c0*/ 	.word	0x00009920


	//   ....[61]....
        /*02c4*/ 	.word	0x00009b40


	//   ....[62]....
        /*02c8*/ 	.word	0x00009b50


	//   ....[63]....
        /*02cc*/ 	.word	0x00009cd0


	//   ....[64]....
        /*02d0*/ 	.word	0x00009d00


	//   ....[65]....
        /*02d4*/ 	.word	0x00009e50


	//   ....[66]....
        /*02d8*/ 	.word	0x00009e80


	//   ....[67]....
        /*02dc*/ 	.word	0x00009fd0


	//   ....[68]....
        /*02e0*/ 	.word	0x00009ff0


	//   ....[69]....
        /*02e4*/ 	.word	0x0000a7e0


	//   ....[70]....
        /*02e8*/ 	.word	0x0000a800


	//   ....[71]....
        /*02ec*/ 	.word	0x0000a950


	//   ....[72]....
        /*02f0*/ 	.word	0x0000a980


	//   ....[73]....
        /*02f4*/ 	.word	0x0000aab0


	//   ....[74]....
        /*02f8*/ 	.word	0x0000aae0


	//   ....[75]....
        /*02fc*/ 	.word	0x0000ac10


	//   ....[76]....
        /*0300*/ 	.word	0x0000ac30


	//----- nvinfo : EIATTR_EXIT_INSTR_OFFSETS
	.align		4
.L_104:
        /*0304*/ 	.byte	0x04, 0x1c
        /*0306*/ 	.short	(.L_106 - .L_105)


	//   ....[0]....
.L_105:
        /*0308*/ 	.word	0x00000350


	//   ....[1]....
        /*030c*/ 	.word	0x0000a000


	//   ....[2]....
        /*0310*/ 	.word	0x0000a0d0


	//   ....[3]....
        /*0314*/ 	.word	0x0000a130


	//   ....[4]....
        /*0318*/ 	.word	0x0000ac40


	//   ....[5]....
        /*031c*/ 	.word	0x0000acf0


	//   ....[6]....
        /*0320*/ 	.word	0x0000ad50


	//----- nvinfo : EIATTR_CTAIDZ_USED
	.align		4
.L_106:
        /*0324*/ 	.byte	0x01, 0x04
	.zero		2


	//----- nvinfo : EIATTR_MAX_THREADS
	.align		4
        /*0328*/ 	.byte	0x04, 0x05
        /*032a*/ 	.short	(.L_108 - .L_107)
.L_107:
        /*032c*/ 	.word	0x00000080
        /*0330*/ 	.word	0x00000001
        /*0334*/ 	.word	0x00000001


	//----- nvinfo : EIATTR_CRS_STACK_SIZE
	.align		4
.L_108:
        /*0338*/ 	.byte	0x04, 0x1e
        /*033a*/ 	.short	(.L_110 - .L_109)
.L_109:
        /*033c*/ 	.word	0x00000000
.L_110:


//--------------------- .nv.info._ZN7cutlass13device_kernelIN5flash19enable_sm80_to_sm89INS1_16FlashAttnFwdSm80INS1_25CollectiveMainloopFwdSm80ILi4ELi1ELb0EN4cute5tupleIJNS5_1CILi128EEENS7_ILi64EEENS7_ILi96EEEEEELi96ENS_10bfloat16_tEfNS_4arch4Sm80ELb0ELb0ELb0ELb1ELb1ELb1ELb1ELb0EEENS1_21CollectiveEpilogueFwdINS6_IJS8_SA_S9_EEENS6_IJNS7_ILi1EEESI_SI_EEESC_SE_Li128ELb1ELb1ELb0ELb0EEENS1_19SingleTileSchedulerILb1ELb0ELb1ELi128EEEEEEEEEvNT_6ParamsE --------------------------
	.section	.nv.info._ZN7cutlass13device_kernelIN5flash19enable_sm80_to_sm89INS1_16FlashAttnFwdSm80INS1_25CollectiveMainloopFwdSm80ILi4ELi1ELb0EN4cute5tupleIJNS5_1CILi128EEENS7_ILi64EEENS7_ILi96EEEEEELi96ENS_10bfloat16_tEfNS_4arch4Sm80ELb0ELb0ELb0ELb1ELb1ELb1ELb1ELb0EEENS1_21CollectiveEpilogueFwdINS6_IJS8_SA_S9_EEENS6_IJNS7_ILi1EEESI_SI_EEESC_SE_Li128ELb1ELb1ELb0ELb0EEENS1_19SingleTileSchedulerILb1ELb0ELb1ELi128EEEEEEEEEvNT_6ParamsE,"",@"SHT_CUDA_INFO"
	.sectionflags	@""
	.align	4


	//----- nvinfo : EIATTR_CUDA_API_VERSION
	.align		4
        /*0000*/ 	.byte	0x04, 0x37
        /*0002*/ 	.short	(.L_112 - .L_111)
.L_111:
        /*0004*/ 	.word	0x00000082


	//----- nvinfo : EIATTR_SW2861232_WAR
	.align		4
.L_112:
        /*0008*/ 	.byte	0x01, 0x35
	.zero		2


	//----- nvinfo : EIATTR_PARAM_CBANK
	.align		4
        /*000c*/ 	.byte	0x04, 0x0a
        /*000e*/ 	.short	(.L_114 - .L_113)
	.align		4
.L_113:
        /*0010*/ 	.word	index@(.nv.constant0._ZN7cutlass13device_kernelIN5flash19enable_sm80_to_sm89INS1_16FlashAttnFwdSm80INS1_25CollectiveMainloopFwdSm80ILi4ELi1ELb0EN4cute5tupleIJNS5_1CILi128EEENS7_ILi64EEENS7_ILi96EEEEEELi96ENS_10bfloat16_tEfNS_4arch4Sm80ELb0ELb0ELb0ELb1ELb1ELb1ELb1ELb0EEENS1_21CollectiveEpilogueFwdINS6_IJS8_SA_S9_EEENS6_IJNS7_ILi1EEESI_SI_EEESC_SE_Li128ELb1ELb1ELb0ELb0EEENS1_19SingleTileSchedulerILb1ELb0ELb1ELi128EEEEEEEEEvNT_6ParamsE)
        /*0014*/ 	.short	0x0160
        /*0016*/ 	.short	0x0418


	//----- nvinfo : EIATTR_CBANK_PARAM_SIZE
	.align		4
.L_114:
        /*0018*/ 	.byte	0x03, 0x19
        /*001a*/ 	.short	0x0418


	//----- nvinfo : EIATTR_KPARAM_INFO
	.align		4
        /*001c*/ 	.byte	0x04, 0x17
        /*001e*/ 	.short	(.L_116 - .L_115)
.L_115:
        /*0020*/ 	.word	0x00000000
        /*0024*/ 	.short	0x0000
        /*0026*/ 	.short	0x0000
        /*0028*/ 	.byte	0x00, 0xf0, 0x61, 0x10


	//----- nvinfo : EIATTR_MAXREG_COUNT
	.align		4
.L_116:
        /*002c*/ 	.byte	0x03, 0x1b
        /*002e*/ 	.short	0x00ff


	//----- nvinfo : EIATTR_NUM_BARRIERS
	.align		4
        /*0030*/ 	.byte	0x02, 0x4c
        /*0032*/ 	.byte	0x02
	.zero		1


	//----- nvinfo : EIATTR_ANNOTATIONS
	.align		4
        /*0034*/ 	.byte	0x04, 0x55
        /*0036*/ 	.short	(.L_118 - .L_117)


	//   ....[0]....
.L_117:
        /*0038*/ 	.word	0x00000001
        /*003c*/ 	.byte	0x20, 0x05, 0x00, 0x00, 0x01, 0x00, 0x00, 0x00, 0x10, 0x07, 0x00, 0x00, 0x01, 0x00, 0x00, 0x00
        /*004c*/ 	.byte	0x80, 0x6b, 0x00, 0x00, 0x01, 0x00, 0x00, 0x00, 0x60, 0x6c, 0x00, 0x00, 0x01, 0x00, 0x00, 0x00
        /*005c*/ 	.byte	0xc0, 0x6d, 0x00, 0x00, 0x01, 0x00, 0x00, 0x00, 0x40, 0x05, 0x01, 0x00, 0x01, 0x00, 0x00, 0x00
        /*006c*/ 	.byte	0x40, 0x06, 0x01, 0x00, 0x01, 0x00, 0x00, 0x00, 0x70, 0x06, 0x01, 0x00, 0x01, 0x00, 0x00, 0x00
        /*007c*/ 	.byte	0x80, 0x06, 0x01, 0x00


	//----- nvinfo : EIATTR_MERCURY_ISA_VERSION
	.align		4
.L_118:
        /*0080*/ 	.byte	0x03, 0x5f
        /*0082*/ 	.short	0x0000


	//----- nvinfo : EIATTR_COOP_GROUP_MASK_REGIDS
	.align		4
        /*0084*/ 	.byte	0x04, 0x29
        /*0086*/ 	.short	(.L_120 - .L_119)


	//   ....[0]....
.L_119:
        /*0088*/ 	.word	0xffffffff


	//   ....[1]....
        /*008c*/ 	.word	0xffffffff


	//   ....[2]....
        /*0090*/ 	.word	0xffffffff


	//   ....[3]....
        /*0094*/ 	.word	0xffffffff


	//   ....[4]....
        /*0098*/ 	.word	0xffffffff


	//   ....[5]....
        /*009c*/ 	.word	0xffffffff


	//   ....[6]....
        /*00a0*/ 	.word	0xffffffff


	//   ....[7]....
        /*00a4*/ 	.word	0xffffffff


	//   ....[8]....
        /*00a8*/ 	.word	0xffffffff


	//   ....[9]....
        /*00ac*/ 	.word	0xffffffff


	//   ....[10]....
        /*00b0*/ 	.word	0xffffffff


	//   ....[11]....
        /*00b4*/ 	.word	0xffffffff


	//   ....[12]....
        /*00b8*/ 	.word	0xffffffff


	//   ....[13]....
        /*00bc*/ 	.word	0xffffffff


	//   ....[14]....
        /*00c0*/ 	.word	0xffffffff


	//   ....[15]....
        /*00c4*/ 	.word	0xffffffff


	//   ....[16]....
        /*00c8*/ 	.word	0xffffffff


	//   ....[17]....
        /*00cc*/ 	.word	0xffffffff


	//   ....[18]....
        /*00d0*/ 	.word	0xffffffff


	//   ....[19]....
        /*00d4*/ 	.word	0xffffffff


	//   ....[20]....
        /*00d8*/ 	.word	0xffffffff


	//   ....[21]....
        /*00dc*/ 	.word	0xffffffff


	//   ....[22]....
        /*00e0*/ 	.word	0xffffffff


	//   ....[23]....
        /*00e4*/ 	.word	0xffffffff


	//   ....[24]....
        /*00e8*/ 	.word	0xffffffff


	//   ....[25]....
        /*00ec*/ 	.word	0xffffffff


	//   ....[26]....
        /*00f0*/ 	.word	0xffffffff


	//   ....[27]....
        /*00f4*/ 	.word	0xffffffff


	//   ....[28]....
        /*00f8*/ 	.word	0xffffffff


	//   ....[29]....
        /*00fc*/ 	.word	0xffffffff


	//   ....[30]....
        /*0100*/ 	.word	0xffffffff


	//   ....[31]....
        /*0104*/ 	.word	0xffffffff


	//   ....[32]....
        /*0108*/ 	.word	0xffffffff


	//   ....[33]....
        /*010c*/ 	.word	0xffffffff


	//   ....[34]....
        /*0110*/ 	.word	0xffffffff


	//   ....[35]....
        /*0114*/ 	.word	0xffffffff


	//   ....[36]....
        /*0118*/ 	.word	0xffffffff


	//   ....[37]....
        /*011c*/ 	.word	0xffffffff


	//   ....[38]....
        /*0120*/ 	.word	0xffffffff


	//   ....[39]....
        /*0124*/ 	.word	0xffffffff


	//   ....[40]....
        /*0128*/ 	.word	0xffffffff


	//   ....[41]....
        /*012c*/ 	.word	0xffffffff


	//   ....[42]....
        /*0130*/ 	.word	0xffffffff


	//   ....[43]....
        /*0134*/ 	.word	0xffffffff


	//   ....[44]....
        /*0138*/ 	.word	0xffffffff


	//   ....[45]....
        /*013c*/ 	.word	0xffffffff


	//   ....[46]....
        /*0140*/ 	.word	0xffffffff


	//   ....[47]....
        /*0144*/ 	.word	0xffffffff


	//   ....[48]....
        /*0148*/ 	.word	0xffffffff


	//   ....[49]....
        /*014c*/ 	.word	0xffffffff


	//   ....[50]....
        /*0150*/ 	.word	0xffffffff


	//   ....[51]....
        /*0154*/ 	.word	0xffffffff


	//   ....[52]....
        /*0158*/ 	.word	0xffffffff


	//   ....[53]....
        /*015c*/ 	.word	0xffffffff


	//   ....[54]....
        /*0160*/ 	.word	0xffffffff


	//   ....[55]....
        /*0164*/ 	.word	0xffffffff


	//   ....[56]....
        /*0168*/ 	.word	0xffffffff


	//   ....[57]....
        /*016c*/ 	.word	0xffffffff


	//   ....[58]....
        /*0170*/ 	.word	0xffffffff


	//   ....[59]....
        /*0174*/ 	.word	0xffffffff


	//   ....[60]....
        /*0178*/ 	.word	0xffffffff


	//   ....[61]....
        /*017c*/ 	.word	0xffffffff


	//   ....[62]....
        /*0180*/ 	.word	0xffffffff


	//   ....[63]....
        /*0184*/ 	.word	0xffffffff


	//   ....[64]....
        /*0188*/ 	.word	0xffffffff


	//   ....[65]....
        /*018c*/ 	.word	0xffffffff


	//   ....[66]....
        /*0190*/ 	.word	0xffffffff


	//   ....[67]....
        /*0194*/ 	.word	0xffffffff


	//   ....[68]....
        /*0198*/ 	.word	0xffffffff


	//   ....[69]....
        /*019c*/ 	.word	0xffffffff


	//   ....[70]....
        /*01a0*/ 	.word	0xffffffff


	//   ....[71]....
        /*01a4*/ 	.word	0xffffffff


	//   ....[72]....
        /*01a8*/ 	.word	0xffffffff


	//   ....[73]....
        /*01ac*/ 	.word	0xffffffff


	//   ....[74]....
        /*01b0*/ 	.word	0xffffffff


	//   ....[75]....
        /*01b4*/ 	.word	0xffffffff


	//   ....[76]....
        /*01b8*/ 	.word	0xffffffff


	//   ....[77]....
        /*01bc*/ 	.word	0xffffffff


	//   ....[78]....
        /*01c0*/ 	.word	0xffffffff


	//   ....[79]....
        /*01c4*/ 	.word	0xffffffff


	//   ....[80]....
        /*01c8*/ 	.word	0xffffffff


	//   ....[81]....
        /*01cc*/ 	.word	0xffffffff


	//   ....[82]....
        /*01d0*/ 	.word	0xffffffff


	//   ....[83]....
        /*01d4*/ 	.word	0xffffffff


	//   ....[84]....
        /*01d8*/ 	.word	0xffffffff


	//----- nvinfo : EIATTR_COOP_GROUP_INSTR_OFFSETS
	.align		4
.L_120:
        /*01dc*/ 	.byte	0x04, 0x28
        /*01de*/ 	.short	(.L_122 - .L_121)


	//   ....[0]....
.L_121:
        /*01e0*/ 	.word	0x00000090


	//   ....[1]....
        /*01e4*/ 	.word	0x00001f70


	//   ....[2]....
        /*01e8*/ 	.word	0x00001f80


	//   ....[3]....
        /*01ec*/ 	.word	0x00003ac0


	//   ....[4]....
        /*01f0*/ 	.word	0x00003ad0


	//   ....[5]....
        /*01f4*/ 	.word	0x00005450


	//   ....[6]....
        /*01f8*/ 	.word	0x00005470


	//   ....[7]....
        /*01fc*/ 	.word	0x00005970


	//   ....[8]....
        /*0200*/ 	.word	0x000059d0


	//   ....[9]....
        /*0204*/ 	.word	0x000066b0


	//   ....[10]....
        /*0208*/ 	.word	0x000066e0


	//   ....[11]....
        /*020c*/ 	.word	0x000068f0


	//   ....[12]....
        /*0210*/ 	.word	0x00006920


	//   ....[13]....
        /*0214*/ 	.word	0x00006a40


	//   ....[14]....
        /*0218*/ 	.word	0x00006a70


	//   ....[15]....
        /*021c*/ 	.word	0x00006bc0


	//   ....[16]....
        /*0220*/ 	.word	0x00006bf0


	//   ....[17]....
        /*0224*/ 	.word	0x00007070


	//   ....[18]....
        /*0228*/ 	.word	0x000070a0


	//   ....[19]....
        /*022c*/ 	.word	0x000070e0


	//   ....[20]....
        /*0230*/ 	.word	0x00007100


	//   ....[21]....
        /*0234*/ 	.word	0x0000d420


	//   ....[22]....
        /*0238*/ 	.word	0x0000d430


	//   ....[23]....
        /*023c*/ 	.word	0x0000d440


	//   ....[24]....
        /*0240*/ 	.word	0x0000d450


	//   ....[25]....
        /*0244*/ 	.word	0x0000e1e0


	//   ....[26]....
        /*0248*/ 	.word	0x0000e200


	//   ....[27]....
        /*024c*/ 	.word	0x0000e290


	//   ....[28]....
        /*0250*/ 	.word	0x0000e2b0


	//   ....[29]....
        /*0254*/ 	.word	0x0000eaf0


	//   ....[30]....
        /*0258*/ 	.word	0x0000ebd0


	//   ....[31]....
        /*025c*/ 	.word	0x0000ec70


	//   ....[32]....
        /*0260*/ 	.word	0x0000ed00


	//   ....[33]....
        /*0264*/ 	.word	0x0000ed30


	//   ....[34]....
        /*0268*/ 	.word	0x0000ee20


	//   ....[35]....
        /*026c*/ 	.word	0x0000ee50


	//   ....[36]....
        /*0270*/ 	.word	0x0000ef80


	//   ....[37]....
        /*0274*/ 	.word	0x00010850


	//   ....[38]....
        /*0278*/ 	.word	0x00010860


	//   ....[39]....
        /*027c*/ 	.word	0x00010870


	//   ....[40]....
        /*0280*/ 	.word	0x00010880


	//   ....[41]....
        /*0284*/ 	.word	0x00010c60


	//   ....[42]....
        /*0288*/ 	.word	0x00010c80


	//   ....[43]....
        /*028c*/ 	.word	0x00010ca0


	//   ....[44]....
        /*0290*/ 	.word	0x00010cc0


	//   ....[45]....
        /*0294*/ 	.word	0x000117a0


	//   ....[46]....
        /*0298*/ 	.word	0x00011800


	//   ....[47]....
        /*029c*/ 	.word	0x00011900


	//   ....[48]....
        /*02a0*/ 	.word	0x00011950


	//   ....[49]....
        /*02a4*/ 	.word	0x00011980


	//   ....[50]....
        /*02a8*/ 	.word	0x00011a90


	//   ....[51]....
        /*02ac*/ 	.word	0x00011b50


	//   ....[52]....
        /*02b0*/ 	.word	0x00011e80


	//   ....[53]....
        /*02b4*/ 	.word	0x00013750


	//   ....[54]....
        /*02b8*/ 	.word	0x00013780


	//   ....[55]....
        /*02bc*/ 	.word	0x000137b0


	//   ....[56]....
        /*02c0*/ 	.word	0x000137d0


	//   ....[57]....
        /*02c4*/ 	.word	0x00013800


	//   ....[58]....
        /*02c8*/ 	.word	0x00013820


	//   ....[59]....
        /*02cc*/ 	.word	0x00013840


	//   ....[60]....
        /*02d0*/ 	.word	0x00013850


	//   ....[61]....
        /*02d4*/ 	.word	0x00014f20


	//   ....[62]....
        /*02d8*/ 	.word	0x00014f50


	//   ....[63]....
        /*02dc*/ 	.word	0x00014f80


	//   ....[64]....
        /*02e0*/ 	.word	0x00014fa0


	//   ....[65]....
        /*02e4*/ 	.word	0x00014fb0


	//   ....[66]....
        /*02e8*/ 	.word	0x00014fc0


	//   ....[67]....
        /*02ec*/ 	.word	0x00014fd0


	//   ....[68]....
        /*02f0*/ 	.word	0x00014fe0


	//   ....[69]....
        /*02f4*/ 	.word	0x00015200


	//   ....[70]....
        /*02f8*/ 	.word	0x00015210


	//   ....[71]....
        /*02fc*/ 	.word	0x00015390


	//   ....[72]....
        /*0300*/ 	.word	0x000153c0


	//   ....[73]....
        /*0304*/ 	.word	0x00015510


	//   ....[74]....
        /*0308*/ 	.word	0x00015540


	//   ....[75]....
        /*030c*/ 	.word	0x00015690


	//   ....[76]....
        /*0310*/ 	.word	0x000156b0


	//   ....[77]....
        /*0314*/ 	.word	0x00015e90


	//   ....[78]....
        /*0318*/ 	.word	0x00015eb0


	//   ....[79]....
        /*031c*/ 	.word	0x00016000


	//   ....[80]....
        /*0320*/ 	.word	0x00016030


	//   ....[81]....
        /*0324*/ 	.word	0x00016160


	//   ....[82]....
        /*0328*/ 	.word	0x00016190


	//   ....[83]....
        /*032c*/ 	.word	0x000162c0


	//   ....[84]....
        /*0330*/ 	.word	0x000162e0


	//----- nvinfo : EIATTR_EXIT_INSTR_OFFSETS
	.align		4
.L_122:
        /*0334*/ 	.byte	0x04, 0x1c
        /*0336*/ 	.short	(.L_124 - .L_123)


	//   ....[0]....
.L_123:
        /*0338*/ 	.word	0x00000320


	//   ....[1]....
        /*033c*/ 	.word	0x000156c0


	//   ....[2]....
        /*0340*/ 	.word	0x00015790


	//   ....[3]....
        /*0344*/ 	.word	0x000157f0


	//   ....[4]....
        /*0348*/ 	.word	0x000162f0


	//   ....[5]....
        /*034c*/ 	.word	0x000163a0


	//   ....[6]....
        /*0350*/ 	.word	0x00016400


	//----- nvinfo : EIATTR_CTAIDZ_USED
	.align		4
.L_124:
        /*0354*/ 	.byte	0x01, 0x04
	.zero		2


	//----- nvinfo : EIATTR_MAX_THREADS
	.align		4
        /*0358*/ 	.byte	0x04, 0x05
        /*035a*/ 	.short	(.L_126 - .L_125)
.L_125:
        /*035c*/ 	.word	0x00000080
        /*0360*/ 	.word	0x00000001
        /*0364*/ 	.word	0x00000001


	//----- nvinfo : EIATTR_CRS_STACK_SIZE
	.align		4
.L_126:
        /*0368*/ 	.byte	0x04, 0x1e
        /*036a*/ 	.short	(.L_128 - .L_127)
.L_127:
        /*036c*/ 	.word	0x00000000
.L_128:


//--------------------- .nv.info._ZN7cutlass13device_kernelIN5flash19enable_sm80_to_sm89INS1_16FlashAttnFwdSm80INS1_25CollectiveMainloopFwdSm80ILi4ELi1ELb0EN4cute5tupleIJNS5_1CILi128EEENS7_ILi48EEENS7_ILi96EEEEEELi96ENS_10bfloat16_tEfNS_4arch4Sm80ELb0ELb1ELb0ELb0ELb1ELb0ELb1ELb0EEENS1_21CollectiveEpilogueFwdINS6_IJS8_SA_S9_EEENS6_IJNS7_ILi1EEESI_SI_EEESC_SE_Li128ELb0ELb1ELb0ELb0EEENS1_19SingleTileSchedulerILb0ELb0ELb1ELi128EEEEEEEEEvNT_6ParamsE --------------------------
	.section	.nv.info._ZN7cutlass13device_kernelIN5flash19enable_sm80_to_sm89INS1_16FlashAttnFwdSm80INS1_25CollectiveMainloopFwdSm80ILi4ELi1ELb0EN4cute5tupleIJNS5_1CILi128EEENS7_ILi48EEENS7_ILi96EEEEEELi96ENS_10bfloat16_tEfNS_4arch4Sm80ELb0ELb1ELb0ELb0ELb1ELb0ELb1ELb0EEENS1_21CollectiveEpilogueFwdINS6_IJS8_SA_S9_EEENS6_IJNS7_ILi1EEESI_SI_EEESC_SE_Li128ELb0ELb1ELb0ELb0EEENS1_19SingleTileSchedulerILb0ELb0ELb1ELi128EEEEEEEEEvNT_6ParamsE,"",@"SHT_CUDA_INFO"
	.sectionflags	@""
	.align	4


	//----- nvinfo : EIATTR_CUDA_API_VERSION
	.align		4
        /*0000*/ 	.byte	0x04, 0x37
        /*0002*/ 	.short	(.L_130 - .L_129)
.L_129:
        /*0004*/ 	.word	0x00000082


	//----- nvinfo : EIATTR_SW2861232_WAR
	.align		4
.L_130:
        /*0008*/ 	.byte	0x01, 0x35
	.zero		2


	//----- nvinfo : EIATTR_PARAM_CBANK
	.align		4
        /*000c*/ 	.byte	0x04, 0x0a
        /*000e*/ 	.short	(.L_132 - .L_131)
	.align		4
.L_131:
        /*0010*/ 	.word	index@(.nv.constant0._ZN7cutlass13device_kernelIN5flash19enable_sm80_to_sm89INS1_16FlashAttnFwdSm80INS1_25CollectiveMainloopFwdSm80ILi4ELi1ELb0EN4cute5tupleIJNS5_1CILi128EEENS7_ILi48EEENS7_ILi96EEEEEELi96ENS_10bfloat16_tEfNS_4arch4Sm80ELb0ELb1ELb0ELb0ELb1ELb0ELb1ELb0EEENS1_21CollectiveEpilogueFwdINS6_IJS8_SA_S9_EEENS6_IJNS7_ILi1EEESI_SI_EEESC_SE_Li128ELb0ELb1ELb0ELb0EEENS1_19SingleTileSchedulerILb0ELb0ELb1ELi128EEEEEEEEEvNT_6ParamsE)
        /*0014*/ 	.short	0x0160
        /*0016*/ 	.short	0x0418


	//----- nvinfo : EIATTR_CBANK_PARAM_SIZE
	.align		4
.L_132:
        /*0018*/ 	.byte	0x03, 0x19
        /*001a*/ 	.short	0x0418


	//----- nvinfo : EIATTR_KPARAM_INFO
	.align		4
        /*001c*/ 	.byte	0x04, 0x17
        /*001e*/ 	.short	(.L_134 - .L_133)
.L_133:
        /*0020*/ 	.word	0x00000000
        /*0024*/ 	.short	0x0000
        /*0026*/ 	.short	0x0000
        /*0028*/ 	.byte	0x00, 0xf0, 0x61, 0x10


	//----- nvinfo : EIATTR_MAXREG_COUNT
	.align		4
.L_134:
        /*002c*/ 	.byte	0x03, 0x1b
        /*002e*/ 	.short	0x00ff


	//----- nvinfo : EIATTR_NUM_BARRIERS
	.align		4
        /*0030*/ 	.byte	0x02, 0x4c
        /*0032*/ 	.byte	0x02
	.zero		1


	//----- nvinfo : EIATTR_ANNOTATIONS
	.align		4
        /*0034*/ 	.byte	0x04, 0x55
        /*0036*/ 	.short	(.L_136 - .L_135)


	//   ....[0]....
.L_135:
        /*0038*/ 	.word	0x00000001
        /*003c*/ 	.byte	0x70, 0x02, 0x00, 0x00, 0x01, 0x00, 0x00, 0x00, 0xa0, 0x06, 0x00, 0x00, 0x01, 0x00, 0x00, 0x00
        /* <DEDUP_REMOVED lines=32> */
        /*024c*/ 	.byte	0x10, 0x06, 0x01, 0x00


	//----- nvinfo : EIATTR_MERCURY_ISA_VERSION
	.align		4
.L_136:
        /*0250*/ 	.byte	0x03, 0x5f
        /*0252*/ 	.short	0x0000


	//----- nvinfo : EIATTR_COOP_GROUP_MASK_REGIDS
	.align		4
        /*0254*/ 	.byte	0x04, 0x29
        /*0256*/ 	.short	(.L_138 - .L_137)


	//   ....[0]....
.L_137:
        /*0258*/ 	.word	0xffffffff


	//   ....[1]....
        /*025c*/ 	.word	0xffffffff


	//   ....[2]....
        /*0260*/ 	.word	0xffffffff


	//   ....[3]....
        /*0264*/ 	.word	0xffffffff


	//   ....[4]....
        /*0268*/ 	.word	0xffffffff


	//   ....[5]....
        /*026c*/ 	.word	0xffffffff


	//   ....[6]....
        /*0270*/ 	.word	0xffffffff


	//   ....[7]....
        /*0274*/ 	.word	0xffffffff


	//   ....[8]....
        /*0278*/ 	.word	0xffffffff


	//   ....[9]....
        /*027c*/ 	.word	0xffffffff


	//   ....[10]....
        /*0280*/ 	.word	0xffffffff


	//   ....[11]....
        /*0284*/ 	.word	0xffffffff


	//   ....[12]....
        /*0288*/ 	.word	0xffffffff


	//   ....[13]....
        /*028c*/ 	.word	0xffffffff


	//   ....[14]....
        /*0290*/ 	.word	0xffffffff


	//   ....[15]....
        /*0294*/ 	.word	0xffffffff


	//   ....[16]....
        /*0298*/ 	.word	0xffffffff


	//   ....[17]....
        /*029c*/ 	.word	0xffffffff


	//   ....[18]....
        /*02a0*/ 	.word	0xffffffff


	//   ....[19]....
        /*02a4*/ 	.word	0xffffffff


	//   ....[20]....
        /*02a8*/ 	.word	0xffffffff


	//   ....[21]....
        /*02ac*/ 	.word	0xffffffff


	//   ....[22]....
        /*02b0*/ 	.word	0xffffffff


	//   ....[23]....
        /*02b4*/ 	.word	0xffffffff


	//   ....[24]....
        /*02b8*/ 	.word	0xffffffff


	//   ....[25]....
        /*02bc*/ 	.word	0xffffffff


	//   ....[26]....
        /*02c0*/ 	.word	0xffffffff


	//   ....[27]....
        /*02c4*/ 	.word	0xffffffff


	//   ....[28]....
        /*02c8*/ 	.word	0xffffffff


	//   ....[29]....
        /*02cc*/ 	.word	0xffffffff


	//   ....[30]....
        /*02d0*/ 	.word	0xffffffff


	//   ....[31]....
        /*02d4*/ 	.word	0xffffffff


	//   ....[32]....
        /*02d8*/ 	.word	0xffffffff


	//   ....[33]....
        /*02dc*/ 	.word	0xffffffff


	//   ....[34]....
        /*02e0*/ 	.word	0xffffffff


	//   ....[35]....
        /*02e4*/ 	.word	0xffffffff


	//   ....[36]....
        /*02e8*/ 	.word	0xffffffff


	//   ....[37]....
        /*02ec*/ 	.word	0xffffffff


	//   ....[38]....
        /*02f0*/ 	.word	0xffffffff


	//   ....[39]....
        /*02f4*/ 	.word	0xffffffff


	//   ....[40]....
        /*02f8*/ 	.word	0xffffffff


	//   ....[41]....
        /*02fc*/ 	.word	0xffffffff


	//   ....[42]....
        /*0300*/ 	.word	0xffffffff


	//   ....[43]....
        /*0304*/ 	.word	0xffffffff


	//   ....[44]....
        /*0308*/ 	.word	0xffffffff


	//   ....[45]....
        /*030c*/ 	.word	0xffffffff


	//   ....[46]....
        /*0310*/ 	.word	0xffffffff


	//   ....[47]....
        /*0314*/ 	.word	0xffffffff


	//   ....[48]....
        /*0318*/ 	.word	0xffffffff


	//   ....[49]....
        /*031c*/ 	.word	0xffffffff


	//   ....[50]....
        /*0320*/ 	.word	0xffffffff


	//   ....[51]....
        /*0324*/ 	.word	0xffffffff


	//   ....[52]....
        /*0328*/ 	.word	0xffffffff


	//   ....[53]....
        /*032c*/ 	.word	0xffffffff


	//   ....[54]....
        /*0330*/ 	.word	0xffffffff


	//   ....[55]....
        /*0334*/ 	.word	0xffffffff


	//   ....[56]....
        /*0338*/ 	.word	0xffffffff


	//   ....[57]....
        /*033c*/ 	.word	0xffffffff


	//   ....[58]....
        /*0340*/ 	.word	0xffffffff


	//   ....[59]....
        /*0344*/ 	.word	0xffffffff


	//   ....[60]....
        /*0348*/ 	.word	0xffffffff


	//   ....[61]....
        /*034c*/ 	.word	0xffffffff


	//   ....[62]....
        /*0350*/ 	.word	0xffffffff


	//   ....[63]....
        /*0354*/ 	.word	0xffffffff


	//   ....[64]....
        /*0358*/ 	.word	0xffffffff


	//   ....[65]....
        /*035c*/ 	.word	0xffffffff


	//   ....[66]....
        /*0360*/ 	.word	0xffffffff


	//   ....[67]....
        /*0364*/ 	.word	0xffffffff


	//   ....[68]....
        /*0368*/ 	.word	0xffffffff


	//   ....[69]....
        /*036c*/ 	.word	0xffffffff


	//   ....[70]....
        /*0370*/ 	.word	0xffffffff


	//   ....[71]....
        /*0374*/ 	.word	0xffffffff


	//   ....[72]....
        /*0378*/ 	.word	0xffffffff


	//   ....[73]....
        /*037c*/ 	.word	0xffffffff


	//   ....[74]....
        /*0380*/ 	.word	0xffffffff


	//   ....[75]....
        /*0384*/ 	.word	0xffffffff


	//   ....[76]....
        /*0388*/ 	.word	0xffffffff


	//   ....[77]....
        /*038c*/ 	.word	0xffffffff


	//   ....[78]....
        /*0390*/ 	.word	0xffffffff


	//   ....[79]....
        /*0394*/ 	.word	0xffffffff


	//   ....[80]....
        /*0398*/ 	.word	0xffffffff


	//   ....[81]....
        /*039c*/ 	.word	0xffffffff


	//   ....[82]....
        /*03a0*/ 	.word	0xffffffff


	//   ....[83]....
        /*03a4*/ 	.word	0xffffffff


	//   ....[84]....
        /*03a8*/ 	.word	0xffffffff


	//   ....[85]....
        /*03ac*/ 	.word	0xffffffff


	//   ....[86]....
        /*03b0*/ 	.word	0xffffffff


	//   ....[87]....
        /*03b4*/ 	.word	0xffffffff


	//   ....[88]....
        /*03b8*/ 	.word	0xffffffff


	//   ....[89]....
        /*03bc*/ 	.word	0xffffffff


	//   ....[90]....
        /*03c0*/ 	.word	0xffffffff


	//   ....[91]....
        /*03c4*/ 	.word	0xffffffff


	//   ....[92]....
        /*03c8*/ 	.word	0xffffffff


	//   ....[93]....
        /*03cc*/ 	.word	0xffffffff


	//   ....[94]....
        /*03d0*/ 	.word	0xffffffff


	//   ....[95]....
        /*03d4*/ 	.word	0xffffffff


	//   ....[96]....
        /*03d8*/ 	.word	0xffffffff


	//   ....[97]....
        /*03dc*/ 	.word	0xffffffff


	//   ....[98]....
        /*03e0*/ 	.word	0xffffffff


	//   ....[99]....
        /*03e4*/ 	.word	0xffffffff


	//   ....[100]....
        /*03e8*/ 	.word	0xffffffff


	//   ....[101]....
        /*03ec*/ 	.word	0xffffffff


	//   ....[102]....
        /*03f0*/ 	.word	0xffffffff


	//   ....[103]....
        /*03f4*/ 	.word	0xffffffff


	//   ....[104]....
        /*03f8*/ 	.word	0xffffffff


	//   ....[105]....
        /*03fc*/ 	.word	0xffffffff


	//   ....[106]....
        /*0400*/ 	.word	0xffffffff


	//   ....[107]....
        /*0404*/ 	.word	0xffffffff


	//   ....[108]....
        /*0408*/ 	.word	0xffffffff


	//   ....[109]....
        /*040c*/ 	.word	0xffffffff


	//   ....[110]....
        /*0410*/ 	.word	0xffffffff


	//   ....[111]....
        /*0414*/ 	.word	0xffffffff


	//   ....[112]....
        /*0418*/ 	.word	0xffffffff


	//   ....[113]....
        /*041c*/ 	.word	0xffffffff


	//   ....[114]....
        /*0420*/ 	.word	0xffffffff


	//   ....[115]....
        /*0424*/ 	.word	0xffffffff


	//   ....[116]....
        /*0428*/ 	.word	0xffffffff


	//   ....[117]....
        /*042c*/ 	.word	0xffffffff


	//   ....[118]....
        /*0430*/ 	.word	0xffffffff


	//   ....[119]....
        /*0434*/ 	.word	0xffffffff


	//   ....[120]....
        /*0438*/ 	.word	0xffffffff


	//   ....[121]....
        /*043c*/ 	.word	0xffffffff


	//   ....[122]....
        /*0440*/ 	.word	0xffffffff


	//   ....[123]....
        /*0444*/ 	.word	0xffffffff


	//   ....[124]....
        /*0448*/ 	.word	0xffffffff


	//   ....[125]....
        /*044c*/ 	.word	0xffffffff


	//   ....[126]....
        /*0450*/ 	.word	0xffffffff


	//   ....[127]....
        /*0454*/ 	.word	0xffffffff


	//----- nvinfo : EIATTR_COOP_GROUP_INSTR_OFFSETS
	.align		4
.L_138:
        /*0458*/ 	.byte	0x04, 0x28
        /*045a*/ 	.short	(.L_140 - .L_139)


	//   ....[0]....
.L_139:
        /*045c*/ 	.word	0x00000de0


	//   ....[1]....
        /*0460*/ 	.word	0x00000e10


	//   ....[2]....
        /*0464*/ 	.word	0x00000e40


	//   ....[3]....
        /*0468*/ 	.word	0x00000e70


	//   ....[4]....
        /*046c*/ 	.word	0x00000ee0


	//   ....[5]....
        /*0470*/ 	.word	0x00000f10


	//   ....[6]....
        /*0474*/ 	.word	0x00001040


	//   ....[7]....
        /*0478*/ 	.word	0x00001050


	//   ....[8]....
        /*047c*/ 	.word	0x000014a0


	//   ....[9]....
        /*0480*/ 	.word	0x000014c0


	//   ....[10]....
        /*0484*/ 	.word	0x000014e0


	//   ....[11]....
        /*0488*/ 	.word	0x00001500


	//   ....[12]....
        /*048c*/ 	.word	0x00001880


	//   ....[13]....
        /*0490*/ 	.word	0x000018f0


	//   ....[14]....
        /*0494*/ 	.word	0x00001c40


	//   ....[15]....
        /*0498*/ 	.word	0x00001c50


	//   ....[16]....
        /*049c*/ 	.word	0x000028c0


	//   ....[17]....
        /*04a0*/ 	.word	0x000028d0


	//   ....[18]....
        /*04a4*/ 	.word	0x00002950


	//   ....[19]....
        /*04a8*/ 	.word	0x00002970


	//   ....[20]....
        /*04ac*/ 	.word	0x00002c30


	//   ....[21]....
        /*04b0*/ 	.word	0x00002e70


	//   ....[22]....
        /*04b4*/ 	.word	0x00003030


	//   ....[23]....
        /*04b8*/ 	.word	0x000037d0


	//   ....[24]....
        /*04bc*/ 	.word	0x00004150


	//   ....[25]....
        /*04c0*/ 	.word	0x00004220


	//   ....[26]....
        /*04c4*/ 	.word	0x00004260


	//   ....[27]....
        /*04c8*/ 	.word	0x000042b0


	//   ....[28]....
        /*04cc*/ 	.word	0x000042d0


	//   ....[29]....
        /*04d0*/ 	.word	0x00004360


	//   ....[30]....
        /*04d4*/ 	.word	0x00004460


	//   ....[31]....
        /*04d8*/ 	.word	0x000044c0


	//   ....[32]....
        /*04dc*/ 	.word	0x00005980


	//   ....[33]....
        /*04e0*/ 	.word	0x00005990


	//   ....[34]....
        /*04e4*/ 	.word	0x00005a70


	//   ....[35]....
        /*04e8*/ 	.word	0x00005a80


	//   ....[36]....
        /*04ec*/ 	.word	0x00006480


	//   ....[37]....
        /*04f0*/ 	.word	0x00006490


	//   ....[38]....
        /*04f4*/ 	.word	0x00006510


	//   ....[39]....
        /*04f8*/ 	.word	0x00006550


	//   ....[40]....
        /*04fc*/ 	.word	0x00006720


	//   ....[41]....
        /*0500*/ 	.word	0x000068f0


	//   ....[42]....
        /*0504*/ 	.word	0x00006ac0


	//   ....[43]....
        /*0508*/ 	.word	0x000070f0


	//   ....[44]....
        /*050c*/ 	.word	0x00007ad0


	//   ....[45]....
        /*0510*/ 	.word	0x00007b80


	//   ....[46]....
        /*0514*/ 	.word	0x00007bf0


	//   ....[47]....
        /*0518*/ 	.word	0x00007c90


	//   ....[48]....
        /*051c*/ 	.word	0x00007cb0


	//   ....[49]....
        /*0520*/ 	.word	0x00007d10


	//   ....[50]....
        /*0524*/ 	.word	0x00007e50


	//   ....[51]....
        /*0528*/ 	.word	0x00007e70


	//   ....[52]....
        /*052c*/ 	.word	0x00009c80


	//   ....[53]....
        /*0530*/ 	.word	0x00009c90


	//   ....[54]....
        /*0534*/ 	.word	0x00009d70


	//   ....[55]....
        /*0538*/ 	.word	0x00009d80


	//   ....[56]....
        /*053c*/ 	.word	0x0000a780


	//   ....[57]....
        /*0540*/ 	.word	0x0000a790


	//   ....[58]....
        /*0544*/ 	.word	0x0000a810


	//   ....[59]....
        /*0548*/ 	.word	0x0000a850


	//   ....[60]....
        /*054c*/ 	.word	0x0000ab00


	//   ....[61]....
        /*0550*/ 	.word	0x0000ab50


	//   ....[62]....
        /*0554*/ 	.word	0x0000abe0


	//   ....[63]....
        /*0558*/ 	.word	0x0000ac20


	//   ....[64]....
        /*055c*/ 	.word	0x0000ac50


	//   ....[65]....
        /*0560*/ 	.word	0x0000aca0


	//   ....[66]....
        /*0564*/ 	.word	0x0000ada0


	//   ....[67]....
        /*0568*/ 	.word	0x0000b180


	//   ....[68]....
        /*056c*/ 	.word	0x0000c810


	//   ....[69]....
        /*0570*/ 	.word	0x0000c830


	//   ....[70]....
        /*0574*/ 	.word	0x0000ca00


	//   ....[71]....
        /*0578*/ 	.word	0x0000ca10


	//   ....[72]....
        /*057c*/ 	.word	0x0000d3c0


	//   ....[73]....
        /*0580*/ 	.word	0x0000d3d0


	//   ....[74]....
        /*0584*/ 	.word	0x0000d450


	//   ....[75]....
        /*0588*/ 	.word	0x0000d490


	//   ....[76]....
        /*058c*/ 	.word	0x0000d600


	//   ....[77]....
        /*0590*/ 	.word	0x0000d820


	//   ....[78]....
        /*0594*/ 	.word	0x0000dd10


	//   ....[79]....
        /*0598*/ 	.word	0x0000e1b0


	//   ....[80]....
        /*059c*/ 	.word	0x0000eae0


	//   ....[81]....
        /*05a0*/ 	.word	0x0000ebc0


	//   ....[82]....
        /*05a4*/ 	.word	0x0000ebe0


	//   ....[83]....
        /*05a8*/ 	.word	0x0000ec80


	//   ....[84]....
        /*05ac*/ 	.word	0x0000eca0


	//   ....[85]....
        /*05b0*/ 	.word	0x0000ed00


	//   ....[86]....
        /*05b4*/ 	.word	0x0000ee40


	//   ....[87]....
        /*05b8*/ 	.word	0x0000ee60


	//   ....[88]....
        /*05bc*/ 	.word	0x00010670


	//   ....[89]....
        /*05c0*/ 	.word	0x00010680


	//   ....[90]....
        /*05c4*/ 	.word	0x00010690


	//   ....[91]....
        /*05c8*/ 	.word	0x000106a0


	//   ....[92]....
        /*05cc*/ 	.word	0x000106d0


	//   ....[93]....
        /*05d0*/ 	.word	0x000106f0


	//   ....[94]....
        /*05d4*/ 	.word	0x00010710


	//   ....[95]....
        /*05d8*/ 	.word	0x00010720


	//   ....[96]....
        /*05dc*/ 	.word	0x00011e80


	//   ....[97]....
        /*05e0*/ 	.word	0x00011e90


	//   ....[98]....
        /*05e4*/ 	.word	0x00011eb0


	//   ....[99]....
        /*05e8*/ 	.word	0x00011ec0


	//   ....[100]....
        /*05ec*/ 	.word	0x00011ed0


	//   ....[101]....
        /*05f0*/ 	.word	0x00011ee0


	//   ....[102]....
        /*05f4*/ 	.word	0x00011ef0


	//   ....[103]....
        /*05f8*/ 	.word	0x00011f00


	//   ....[104]....
        /*05fc*/ 	.word	0x00011f30


	//   ....[105]....
        /*0600*/ 	.word	0x00011f50


	//   ....[106]....
        /*0604*/ 	.word	0x00012170


	//   ....[107]....
        /*0608*/ 	.word	0x000121a0


	//   ....[108]....
        /*060c*/ 	.word	0x000122f0


	//   ....[109]....
        /*0610*/ 	.word	0x00012320


	//   ....[110]....
        /*0614*/ 	.word	0x00012470


	//   ....[111]....
        /*0618*/ 	.word	0x00012490


	//   ....[112]....
        /*061c*/ 	.word	0x00012b30


	//   ....[113]....
        /*0620*/ 	.word	0x00012b50


	//   ....[114]....
        /*0624*/ 	.word	0x00012ca0


	//   ....[115]....
        /*0628*/ 	.word	0x00012cd0


	//   ....[116]....
        /*062c*/ 	.word	0x00012e00


	//   ....[117]....
        /*0630*/ 	.word	0x00012e30


	//   ....[118]....
        /*0634*/ 	.word	0x00012f60


	//   ....[119]....
        /*0638*/ 	.word	0x00012f80


	//   ....[120]....
        /*063c*/ 	.word	0x000130d0


	//   ....[121]....
        /*0640*/ 	.word	0x00013110


	//   ....[122]....
        /*0644*/ 	.word	0x00013150


	//   ....[123]....
        /*0648*/ 	.word	0x00013190


	//   ....[124]....
        /*064c*/ 	.word	0x000131e0


	//   ....[125]....
        /*0650*/ 	.word	0x00013220


	//   ....[126]....
        /*0654*/ 	.word	0x00013260


	//   ....[127]....
        /*0658*/ 	.word	0x000132a0


	//----- nvinfo : EIATTR_EXIT_INSTR_OFFSETS
	.align		4
.L_140:
        /*065c*/ 	.byte	0x04, 0x1c
        /*065e*/ 	.short	(.L_142 - .L_141)


	//   ....[0]....
.L_141:
        /*0660*/ 	.word	0x00000040


	//   ....[1]....
        /*0664*/ 	.word	0x000124a0


	//   ....[2]....
        /*0668*/ 	.word	0x00012570


	//   ....[3]....
        /*066c*/ 	.word	0x000125d0


	//   ....[4]....
        /*0670*/ 	.word	0x00012f90


	//   ....[5]....
        /*0674*/ 	.word	0x00013040


	//   ....[6]....
        /*0678*/ 	.word	0x000130a0


	//----- nvinfo : EIATTR_CTAIDZ_USED
	.align		4
.L_142:
        /*067c*/ 	.byte	0x01, 0x04
	.zero		2


	//----- nvinfo : EIATTR_MAX_THREADS
	.align		4
        /*0680*/ 	.byte	0x04, 0x05
        /*0682*/ 	.short	(.L_144 - .L_143)
.L_143:
        /*0684*/ 	.word	0x00000080
        /*0688*/ 	.word	0x00000001
        /*068c*/ 	.word	0x00000001


	//----- nvinfo : EIATTR_CRS_STACK_SIZE
	.align		4
.L_144:
        /*0690*/ 	.byte	0x04, 0x1e
        /*0692*/ 	.short	(.L_146 - .L_145)
.L_145:
        /*0694*/ 	.word	0x00000000
.L_146:


//--------------------- .nv.info._ZN7cutlass13device_kernelIN5flash19enable_sm80_to_sm89INS1_16FlashAttnFwdSm80INS1_25CollectiveMainloopFwdSm80ILi4ELi1ELb0EN4cute5tupleIJNS5_1CILi128EEENS7_ILi48EEENS7_ILi96EEEEEELi96ENS_10bfloat16_tEfNS_4arch4Sm80ELb0ELb1ELb0ELb1ELb1ELb0ELb1ELb0EEENS1_21CollectiveEpilogueFwdINS6_IJS8_SA_S9_EEENS6_IJNS7_ILi1EEESI_SI_EEESC_SE_Li128ELb1ELb1ELb0ELb0EEENS1_19SingleTileSchedulerILb1ELb0ELb1ELi128EEEEEEEEEvNT_6ParamsE --------------------------
	.section	.nv.info._ZN7cutlass13device_kernelIN5flash19enable_sm80_to_sm89INS1_16FlashAttnFwdSm80INS1_25CollectiveMainloopFwdSm80ILi4ELi1ELb0EN4cute5tupleIJNS5_1CILi128EEENS7_ILi48EEENS7_ILi96EEEEEELi96ENS_10bfloat16_tEfNS_4arch4Sm80ELb0ELb1ELb0ELb1ELb1ELb0ELb1ELb0EEENS1_21CollectiveEpilogueFwdINS6_IJS8_SA_S9_EEENS6_IJNS7_ILi1EEESI_SI_EEESC_SE_Li128ELb1ELb1ELb0ELb0EEENS1_19SingleTileSchedulerILb1ELb0ELb1ELi128EEEEEEEEEvNT_6ParamsE,"",@"SHT_CUDA_INFO"
	.sectionflags	@""
	.align	4


	//----- nvinfo : EIATTR_CUDA_API_VERSION
	.align		4
        /*0000*/ 	.byte	0x04, 0x37
        /*0002*/ 	.short	(.L_148 - .L_147)
.L_147:
        /*0004*/ 	.word	0x00000082


	//----- nvinfo : EIATTR_SW2861232_WAR
	.align		4
.L_148:
        /*0008*/ 	.byte	0x01, 0x35
	.zero		2


	//----- nvinfo : EIATTR_PARAM_CBANK
	.align		4
        /*000c*/ 	.byte	0x04, 0x0a
        /*000e*/ 	.short	(.L_150 - .L_149)
	.align		4
.L_149:
        /*0010*/ 	.word	index@(.nv.constant0._ZN7cutlass13device_kernelIN5flash19enable_sm80_to_sm89INS1_16FlashAttnFwdSm80INS1_25CollectiveMainloopFwdSm80ILi4ELi1ELb0EN4cute5tupleIJNS5_1CILi128EEENS7_ILi48EEENS7_ILi96EEEEEELi96ENS_10bfloat16_tEfNS_4arch4Sm80ELb0ELb1ELb0ELb1ELb1ELb0ELb1ELb0EEENS1_21CollectiveEpilogueFwdINS6_IJS8_SA_S9_EEENS6_IJNS7_ILi1EEESI_SI_EEESC_SE_Li128ELb1ELb1ELb0ELb0EEENS1_19SingleTileSchedulerILb1ELb0ELb1ELi128EEEEEEEEEvNT_6ParamsE)
        /*0014*/ 	.short	0x0160
        /*0016*/ 	.short	0x0418


	//----- nvinfo : EIATTR_CBANK_PARAM_SIZE
	.align		4
.L_150:
        /*0018*/ 	.byte	0x03, 0x19
        /*001a*/ 	.short	0x0418


	//----- nvinfo : EIATTR_KPARAM_INFO
	.align		4
        /*001c*/ 	.byte	0x04, 0x17
        /*001e*/ 	.short	(.L_152 - .L_151)
.L_151:
        /*0020*/ 	.word	0x00000000
        /*0024*/ 	.short	0x0000
        /*0026*/ 	.short	0x0000
        /*0028*/ 	.byte	0x00, 0xf0, 0x61, 0x10


	//----- nvinfo : EIATTR_MAXREG_COUNT
	.align		4
.L_152:
        /*002c*/ 	.byte	0x03, 0x1b
        /*002e*/ 	.short	0x00ff


	//----- nvinfo : EIATTR_NUM_BARRIERS
	.align		4
        /*0030*/ 	.byte	0x02, 0x4c
        /*0032*/ 	.byte	0x02
	.zero		1


	//----- nvinfo : EIATTR_ANNOTATIONS
	.align		4
        /*0034*/ 	.byte	0x04, 0x55
        /*0036*/ 	.short	(.L_154 - .L_153)


	//   ....[0]....
.L_153:
        /* <DEDUP_REMOVED lines=44> */


	//----- nvinfo : EIATTR_MERCURY_ISA_VERSION
	.align		4
.L_154:
        /*02e0*/ 	.byte	0x03, 0x5f
        /*02e2*/ 	.short	0x0000


	//----- nvinfo : EIATTR_COOP_GROUP_MASK_REGIDS
	.align		4
        /*02e4*/ 	.byte	0x04, 0x29
        /*02e6*/ 	.short	(.L_156 - .L_155)


	//   ....[0]....
.L_155:
        /*02e8*/ 	.word	0xffffffff


	//   ....[1]....
        /*02ec*/ 	.word	0xffffffff


	//   ....[2]....
        /*02f0*/ 	.word	0xffffffff


	//   ....[3]....
        /*02f4*/ 	.word	0xffffffff


	//   ....[4]....
        /*02f8*/ 	.word	0xffffffff


	//   ....[5]....
        /*02fc*/ 	.word	0xffffffff


	//   ....[6]....
        /*0300*/ 	.word	0xffffffff


	//   ....[7]....
        /*0304*/ 	.word	0xffffffff


	//   ....[8]....
        /*0308*/ 	.word	0xffffffff


	//   ....[9]....
        /*030c*/ 	.word	0xffffffff


	//   ....[10]....
        /*0310*/ 	.word	0xffffffff


	//   ....[11]....
        /*0314*/ 	.word	0xffffffff


	//   ....[12]....
        /*0318*/ 	.word	0xffffffff


	//   ....[13]....
        /*031c*/ 	.word	0xffffffff


	//   ....[14]....
        /*0320*/ 	.word	0xffffffff


	//   ....[15]....
        /*0324*/ 	.word	0xffffffff


	//   ....[16]....
        /*0328*/ 	.word	0xffffffff


	//   ....[17]....
        /*032c*/ 	.word	0xffffffff


	//   ....[18]....
        /*0330*/ 	.word	0xffffffff


	//   ....[19]....
        /*0334*/ 	.word	0xffffffff


	//   ....[20]....
        /*0338*/ 	.word	0xffffffff


	//   ....[21]....
        /*033c*/ 	.word	0xffffffff


	//   ....[22]....
        /*0340*/ 	.word	0xffffffff


	//   ....[23]....
        /*0344*/ 	.word	0xffffffff


	//   ....[24]....
        /*0348*/ 	.word	0xffffffff


	//   ....[25]....
        /*034c*/ 	.word	0xffffffff


	//   ....[26]....
        /*0350*/ 	.word	0xffffffff


	//   ....[27]....
        /*0354*/ 	.word	0xffffffff


	//   ....[28]....
        /*0358*/ 	.word	0xffffffff


	//   ....[29]....
        /*035c*/ 	.word	0xffffffff


	//   ....[30]....
        /*0360*/ 	.word	0xffffffff


	//   ....[31]....
        /*0364*/ 	.word	0xffffffff


	//   ....[32]....
        /*0368*/ 	.word	0xffffffff


	//   ....[33]....
        /*036c*/ 	.word	0xffffffff


	//   ....[34]....
        /*0370*/ 	.word	0xffffffff


	//   ....[35]....
        /*0374*/ 	.word	0xffffffff


	//   ....[36]....
        /*0378*/ 	.word	0xffffffff


	//   ....[37]....
        /*037c*/ 	.word	0xffffffff


	//   ....[38]....
        /*0380*/ 	.word	0xffffffff


	//   ....[39]....
        /*0384*/ 	.word	0xffffffff


	//   ....[40]....
        /*0388*/ 	.word	0xffffffff


	//   ....[41]....
        /*038c*/ 	.word	0xffffffff


	//   ....[42]....
        /*0390*/ 	.word	0xffffffff


	//   ....[43]....
        /*0394*/ 	.word	0xffffffff


	//   ....[44]....
        /*0398*/ 	.word	0xffffffff


	//   ....[45]....
        /*039c*/ 	.word	0xffffffff


	//   ....[46]....
        /*03a0*/ 	.word	0xffffffff


	//   ....[47]....
        /*03a4*/ 	.word	0xffffffff


	//   ....[48]....
        /*03a8*/ 	.word	0xffffffff


	//   ....[49]....
        /*03ac*/ 	.word	0xffffffff


	//   ....[50]....
        /*03b0*/ 	.word	0xffffffff


	//   ....[51]....
        /*03b4*/ 	.word	0xffffffff


	//   ....[52]....
        /*03b8*/ 	.word	0xffffffff


	//   ....[53]....
        /*03bc*/ 	.word	0xffffffff


	//   ....[54]....
        /*03c0*/ 	.word	0xffffffff


	//   ....[55]....
        /*03c4*/ 	.word	0xffffffff


	//   ....[56]....
        /*03c8*/ 	.word	0xffffffff


	//   ....[57]....
        /*03cc*/ 	.word	0xffffffff


	//   ....[58]....
        /*03d0*/ 	.word	0xffffffff


	//   ....[59]....
        /*03d4*/ 	.word	0xffffffff


	//   ....[60]....
        /*03d8*/ 	.word	0xffffffff


	//   ....[61]....
        /*03dc*/ 	.word	0xffffffff


	//   ....[62]....
        /*03e0*/ 	.word	0xffffffff


	//   ....[63]....
        /*03e4*/ 	.word	0xffffffff


	//   ....[64]....
        /*03e8*/ 	.word	0xffffffff


	//   ....[65]....
        /*03ec*/ 	.word	0xffffffff


	//   ....[66]....
        /*03f0*/ 	.word	0xffffffff


	//   ....[67]....
        /*03f4*/ 	.word	0xffffffff


	//   ....[68]....
        /*03f8*/ 	.word	0xffffffff


	//   ....[69]....
        /*03fc*/ 	.word	0xffffffff


	//   ....[70]....
        /*0400*/ 	.word	0xffffffff


	//   ....[71]....
        /*0404*/ 	.word	0xffffffff


	//   ....[72]....
        /*0408*/ 	.word	0xffffffff


	//   ....[73]....
        /*040c*/ 	.word	0xffffffff


	//   ....[74]....
        /*0410*/ 	.word	0xffffffff


	//   ....[75]....
        /*0414*/ 	.word	0xffffffff


	//   ....[76]....
        /*0418*/ 	.word	0xffffffff


	//   ....[77]....
        /*041c*/ 	.word	0xffffffff


	//   ....[78]....
        /*0420*/ 	.word	0xffffffff


	//   ....[79]....
        /*0424*/ 	.word	0xffffffff


	//   ....[80]....
        /*0428*/ 	.word	0xffffffff


	//   ....[81]....
        /*042c*/ 	.word	0xffffffff


	//   ....[82]....
        /*0430*/ 	.word	0xffffffff


	//   ....[83]....
        /*0434*/ 	.word	0xffffffff


	//   ....[84]....
        /*0438*/ 	.word	0xffffffff


	//   ....[85]....
        /*043c*/ 	.word	0xffffffff


	//   ....[86]....
        /*0440*/ 	.word	0xffffffff


	//   ....[87]....
        /*0444*/ 	.word	0xffffffff


	//   ....[88]....
        /*0448*/ 	.word	0xffffffff


	//   ....[89]....
        /*044c*/ 	.word	0xffffffff


	//   ....[90]....
        /*0450*/ 	.word	0xffffffff


	//   ....[91]....
        /*0454*/ 	.word	0xffffffff


	//   ....[92]....
        /*0458*/ 	.word	0xffffffff


	//   ....[93]....
        /*045c*/ 	.word	0xffffffff


	//   ....[94]....
        /*0460*/ 	.word	0xffffffff


	//   ....[95]....
        /*0464*/ 	.word	0xffffffff


	//   ....[96]....
        /*0468*/ 	.word	0xffffffff


	//   ....[97]....
        /*046c*/ 	.word	0xffffffff


	//   ....[98]....
        /*0470*/ 	.word	0xffffffff


	//   ....[99]....
        /*0474*/ 	.word	0xffffffff


	//   ....[100]....
        /*0478*/ 	.word	0xffffffff


	//   ....[101]....
        /*047c*/ 	.word	0xffffffff


	//   ....[102]....
        /*0480*/ 	.word	0xffffffff


	//   ....[103]....
        /*0484*/ 	.word	0xffffffff


	//   ....[104]....
        /*0488*/ 	.word	0xffffffff


	//   ....[105]....
        /*048c*/ 	.word	0xffffffff


	//   ....[106]....
        /*0490*/ 	.word	0xffffffff


	//   ....[107]....
        /*0494*/ 	.word	0xffffffff


	//   ....[108]....
        /*0498*/ 	.word	0xffffffff


	//   ....[109]....
        /*049c*/ 	.word	0xffffffff


	//   ....[110]....
        /*04a0*/ 	.word	0xffffffff


	//   ....[111]....
        /*04a4*/ 	.word	0xffffffff


	//   ....[112]....
        /*04a8*/ 	.word	0xffffffff


	//   ....[113]....
        /*04ac*/ 	.word	0xffffffff


	//   ....[114]....
        /*04b0*/ 	.word	0xffffffff


	//   ....[115]....
        /*04b4*/ 	.word	0xffffffff


	//   ....[116]....
        /*04b8*/ 	.word	0xffffffff


	//   ....[117]....
        /*04bc*/ 	.word	0xffffffff


	//   ....[118]....
        /*04c0*/ 	.word	0xffffffff


	//   ....[119]....
        /*04c4*/ 	.word	0xffffffff


	//   ....[120]....
        /*04c8*/ 	.word	0xffffffff


	//   ....[121]....
        /*04cc*/ 	.word	0xffffffff


	//   ....[122]....
        /*04d0*/ 	.word	0xffffffff


	//   ....[123]....
        /*04d4*/ 	.word	0xffffffff


	//   ....[124]....
        /*04d8*/ 	.word	0xffffffff


	//   ....[125]....
        /*04dc*/ 	.word	0xffffffff


	//   ....[126]....
        /*04e0*/ 	.word	0xffffffff


	//   ....[127]....
        /*04e4*/ 	.word	0xffffffff


	//   ....[128]....
        /*04e8*/ 	.word	0xffffffff


	//----- nvinfo : EIATTR_COOP_GROUP_INSTR_OFFSETS
	.align		4
.L_156:
        /*04ec*/ 	.byte	0x04, 0x28
        /*04ee*/ 	.short	(.L_158 - .L_157)


	//   ....[0]....
.L_157:
        /*04f0*/ 	.word	0x00000090


	//   ....[1]....
        /*04f4*/ 	.word	0x00001310


	//   ....[2]....
        /*04f8*/ 	.word	0x00001350


	//   ....[3]....
        /*04fc*/ 	.word	0x000014f0


	//   ....[4]....
        /*0500*/ 	.word	0x00001520


	//   ....[5]....
        /*0504*/ 	.word	0x00001640


	//   ....[6]....
        /*0508*/ 	.word	0x00001670


	//   ....[7]....
        /*050c*/ 	.word	0x00001780


	//   ....[8]....
        /*0510*/ 	.word	0x000017c0


	//   ....[9]....
        /*0514*/ 	.word	0x00001c30


	//   ....[10]....
        /*0518*/ 	.word	0x00001c50


	//   ....[11]....
        /*051c*/ 	.word	0x00001c70


	//   ....[12]....
        /*0520*/ 	.word	0x00001c80


	//   ....[13]....
        /*0524*/ 	.word	0x00001ee0


	//   ....[14]....
        /*0528*/ 	.word	0x00002030


	//   ....[15]....
        /*052c*/ 	.word	0x00002340


	//   ....[16]....
        /*0530*/ 	.word	0x00002350


	//   ....[17]....
        /*0534*/ 	.word	0x00003010


	//   ....[18]....
        /*0538*/ 	.word	0x00003040


	//   ....[19]....
        /*053c*/ 	.word	0x00003140


	//   ....[20]....
        /*0540*/ 	.word	0x00003160


	//   ....[21]....
        /*0544*/ 	.word	0x00003410


	//   ....[22]....
        /*0548*/ 	.word	0x00003620


	//   ....[23]....
        /*054c*/ 	.word	0x000037c0


	//   ....[24]....
        /*0550*/ 	.word	0x00003f40


	//   ....[25]....
        /*0554*/ 	.word	0x00004780


	//   ....[26]....
        /*0558*/ 	.word	0x000047c0


	//   ....[27]....
        /*055c*/ 	.word	0x000048c0


	//   ....[28]....
        /*0560*/ 	.word	0x000048f0


	//   ....[29]....
        /*0564*/ 	.word	0x000049f0


	//   ....[30]....
        /*0568*/ 	.word	0x00004a50


	//   ....[31]....
        /*056c*/ 	.word	0x00004bf0


	//   ....[32]....
        /*0570*/ 	.word	0x00004c40


	//   ....[33]....
        /*0574*/ 	.word	0x00006230


	//   ....[34]....
        /*0578*/ 	.word	0x00006240


	//   ....[35]....
        /*057c*/ 	.word	0x00006320


	//   ....[36]....
        /*0580*/ 	.word	0x00006330


	//   ....[37]....
        /*0584*/ 	.word	0x00006d70


	//   ....[38]....
        /*0588*/ 	.word	0x00006da0


	//   ....[39]....
        /*058c*/ 	.word	0x00006e60


	//   ....[40]....
        /*0590*/ 	.word	0x00006ea0


	//   ....[41]....
        /*0594*/ 	.word	0x00007050


	//   ....[42]....
        /*0598*/ 	.word	0x00007210


	//   ....[43]....
        /*059c*/ 	.word	0x000073d0


	//   ....[44]....
        /*05a0*/ 	.word	0x000079f0


	//   ....[45]....
        /*05a4*/ 	.word	0x00008300


	//   ....[46]....
        /*05a8*/ 	.word	0x00008340


	//   ....[47]....
        /*05ac*/ 	.word	0x000084a0


	//   ....[48]....
        /*05b0*/ 	.word	0x000084c0


	//   ....[49]....
        /*05b4*/ 	.word	0x000085e0


	//   ....[50]....
        /*05b8*/ 	.word	0x00008600


	//   ....[51]....
        /*05bc*/ 	.word	0x00008740


	//   ....[52]....
        /*05c0*/ 	.word	0x00008760


	//   ....[53]....
        /*05c4*/ 	.word	0x0000a610


	//   ....[54]....
        /*05c8*/ 	.word	0x0000a620


	//   ....[55]....
        /*05cc*/ 	.word	0x0000a700


	//   ....[56]....
        /*05d0*/ 	.word	0x0000a710


	//   ....[57]....
        /*05d4*/ 	.word	0x0000b190


	//   ....[58]....
        /*05d8*/ 	.word	0x0000b1b0


	//   ....[59]....
        /*05dc*/ 	.word	0x0000b230


	//   ....[60]....
        /*05e0*/ 	.word	0x0000b270


	//   ....[61]....
        /*05e4*/ 	.word	0x0000b580


	//   ....[62]....
        /*05e8*/ 	.word	0x0000b5d0


	//   ....[63]....
        /*05ec*/ 	.word	0x0000b600


	//   ....[64]....
        /*05f0*/ 	.word	0x0000b630


	//   ....[65]....
        /*05f4*/ 	.word	0x0000b670


	//   ....[66]....
        /*05f8*/ 	.word	0x0000b6a0


	//   ....[67]....
        /*05fc*/ 	.word	0x0000b800


	//   ....[68]....
        /*0600*/ 	.word	0x0000bbb0


	//   ....[69]....
        /*0604*/ 	.word	0x0000d2b0


	//   ....[70]....
        /*0608*/ 	.word	0x0000d2e0


	//   ....[71]....
        /*060c*/ 	.word	0x0000d470


	//   ....[72]....
        /*0610*/ 	.word	0x0000d480


	//   ....[73]....
        /*0614*/ 	.word	0x0000deb0


	//   ....[74]....
        /*0618*/ 	.word	0x0000ded0


	//   ....[75]....
        /*061c*/ 	.word	0x0000df50


	//   ....[76]....
        /*0620*/ 	.word	0x0000df90


	//   ....[77]....
        /*0624*/ 	.word	0x0000e0e0


	//   ....[78]....
        /*0628*/ 	.word	0x0000e2e0


	//   ....[79]....
        /*062c*/ 	.word	0x0000e7b0


	//   ....[80]....
        /*0630*/ 	.word	0x0000ec30


	//   ....[81]....
        /*0634*/ 	.word	0x0000f460


	//   ....[82]....
        /*0638*/ 	.word	0x0000f4a0


	//   ....[83]....
        /*063c*/ 	.word	0x0000f600


	//   ....[84]....
        /*0640*/ 	.word	0x0000f620


	//   ....[85]....
        /*0644*/ 	.word	0x0000f740


	//   ....[86]....
        /*0648*/ 	.word	0x0000f760


	//   ....[87]....
        /*064c*/ 	.word	0x0000f8a0


	//   ....[88]....
        /*0650*/ 	.word	0x0000f8c0


	//   ....[89]....
        /*0654*/ 	.word	0x000110b0


	//   ....[90]....
        /*0658*/ 	.word	0x000110c0


	//   ....[91]....
        /*065c*/ 	.word	0x000110d0


	//   ....[92]....
        /*0660*/ 	.word	0x000110e0


	//   ....[93]....
        /*0664*/ 	.word	0x00011110


	//   ....[94]....
        /*0668*/ 	.word	0x00011130


	//   ....[95]....
        /*066c*/ 	.word	0x00011150


	//   ....[96]....
        /*0670*/ 	.word	0x00011160


	//   ....[97]....
        /*0674*/ 	.word	0x00012860


	//   ....[98]....
        /*0678*/ 	.word	0x00012890


	//   ....[99]....
        /*067c*/ 	.word	0x000128c0


	//   ....[100]....
        /*0680*/ 	.word	0x000128e0


	//   ....[101]....
        /*0684*/ 	.word	0x000128f0


	//   ....[102]....
        /*0688*/ 	.word	0x00012900


	//   ....[103]....
        /*068c*/ 	.word	0x00012910


	//   ....[104]....
        /*0690*/ 	.word	0x00012920


	//   ....[105]....
        /*0694*/ 	.word	0x00012b40


	//   ....[106]....
        /*0698*/ 	.word	0x00012b50


	//   ....[107]....
        /*069c*/ 	.word	0x00012cd0


	//   ....[108]....
        /*06a0*/ 	.word	0x00012d00


	//   ....[109]....
        /*06a4*/ 	.word	0x00012e50


	//   ....[110]....
        /*06a8*/ 	.word	0x00012e80


	//   ....[111]....
        /*06ac*/ 	.word	0x00012fd0


	//   ....[112]....
        /*06b0*/ 	.word	0x00012ff0


	//   ....[113]....
        /*06b4*/ 	.word	0x000137e0


	//   ....[114]....
        /*06b8*/ 	.word	0x00013800


	//   ....[115]....
        /*06bc*/ 	.word	0x00013950


	//   ....[116]....
        /*06c0*/ 	.word	0x00013980


	//   ....[117]....
        /*06c4*/ 	.word	0x00013ab0


	//   ....[118]....
        /*06c8*/ 	.word	0x00013ae0


	//   ....[119]....
        /*06cc*/ 	.word	0x00013c10


	//   ....[120]....
        /*06d0*/ 	.word	0x00013c30


	//   ....[121]....
        /*06d4*/ 	.word	0x00013d90


	//   ....[122]....
        /*06d8*/ 	.word	0x00013de0


	//   ....[123]....
        /*06dc*/ 	.word	0x00013e30


	//   ....[124]....
        /*06e0*/ 	.word	0x00013e80


	//   ....[125]....
        /*06e4*/ 	.word	0x00013ee0


	//   ....[126]....
        /*06e8*/ 	.word	0x00013f30


	//   ....[127]....
        /*06ec*/ 	.word	0x00013f80


	//   ....[128]....
        /*06f0*/ 	.word	0x00013fd0


	//----- nvinfo : EIATTR_EXIT_INSTR_OFFSETS
	.align		4
.L_158:
        /*06f4*/ 	.byte	0x04, 0x1c
        /*06f6*/ 	.short	(.L_160 - .L_159)


	//   ....[0]....
.L_159:
        /*06f8*/ 	.word	0x00000370


	//   ....[1]....
        /*06fc*/ 	.word	0x00013000


	//   ....[2]....
        /*0700*/ 	.word	0x000130d0


	//   ....[3]....
        /*0704*/ 	.word	0x00013130


	//   ....[4]....
        /*0708*/ 	.word	0x00013c40


	//   ....[5]....
        /*070c*/ 	.word	0x00013cf0


	//   ....[6]....
        /*0710*/ 	.word	0x00013d50


	//----- nvinfo : EIATTR_CTAIDZ_USED
	.align		4
.L_160:
        /*0714*/ 	.byte	0x01, 0x04
	.zero		2


	//----- nvinfo : EIATTR_MAX_THREADS
	.align		4
        /*0718*/ 	.byte	0x04, 0x05
        /*071a*/ 	.short	(.L_162 - .L_161)
.L_161:
        /*071c*/ 	.word	0x00000080
        /*0720*/ 	.word	0x00000001
        /*0724*/ 	.word	0x00000001


	//----- nvinfo : EIATTR_CRS_STACK_SIZE
	.align		4
.L_162:
        /*0728*/ 	.byte	0x04, 0x1e
        /*072a*/ 	.short	(.L_164 - .L_163)
.L_163:
        /*072c*/ 	.word	0x00000000
.L_164:


//--------------------- .nv.info._ZN7cutlass13device_kernelIN5flash19enable_sm80_to_sm89INS1_16FlashAttnFwdSm80INS1_25CollectiveMainloopFwdSm80ILi4ELi1ELb0EN4cute5tupleIJNS5_1CILi128EEENS7_ILi48EEENS7_ILi96EEEEEELi96ENS_10bfloat16_tEfNS_4arch4Sm80ELb0ELb1ELb0ELb1ELb1ELb1ELb1ELb0EEENS1_21CollectiveEpilogueFwdINS6_IJS8_SA_S9_EEENS6_IJNS7_ILi1EEESI_SI_EEESC_SE_Li128ELb1ELb1ELb0ELb0EEENS1_19SingleTileSchedulerILb1ELb0ELb1ELi128EEEEEEEEEvNT_6ParamsE --------------------------
	.section	.nv.info._ZN7cutlass13device_kernelIN5flash19enable_sm80_to_sm89INS1_16FlashAttnFwdSm80INS1_25CollectiveMainloopFwdSm80ILi4ELi1ELb0EN4cute5tupleIJNS5_1CILi128EEENS7_ILi48EEENS7_ILi96EEEEEELi96ENS_10bfloat16_tEfNS_4arch4Sm80ELb0ELb1ELb0ELb1ELb1ELb1ELb1ELb0EEENS1_21CollectiveEpilogueFwdINS6_IJS8_SA_S9_EEENS6_IJNS7_ILi1EEESI_SI_EEESC_SE_Li128ELb1ELb1ELb0ELb0EEENS1_19SingleTileSchedulerILb1ELb0ELb1ELi128EEEEEEEEEvNT_6ParamsE,"",@"SHT_CUDA_INFO"
	.sectionflags	@""
	.align	4


	//----- nvinfo : EIATTR_CUDA_API_VERSION
	.align		4
        /*0000*/ 	.byte	0x04, 0x37
        /*0002*/ 	.short	(.L_166 - .L_165)
.L_165:
        /*0004*/ 	.word	0x00000082


	//----- nvinfo : EIATTR_SW2861232_WAR
	.align		4
.L_166:
        /*0008*/ 	.byte	0x01, 0x35
	.zero		2


	//----- nvinfo : EIATTR_PARAM_CBANK
	.align		4
        /*000c*/ 	.byte	0x04, 0x0a
        /*000e*/ 	.short	(.L_168 - .L_167)
	.align		4
.L_167:
        /*0010*/ 	.word	index@(.nv.constant0._ZN7cutlass13device_kernelIN5flash19enable_sm80_to_sm89INS1_16FlashAttnFwdSm80INS1_25CollectiveMainloopFwdSm80ILi4ELi1ELb0EN4cute5tupleIJNS5_1CILi128EEENS7_ILi48EEENS7_ILi96EEEEEELi96ENS_10bfloat16_tEfNS_4arch4Sm80ELb0ELb1ELb0ELb1ELb1ELb1ELb1ELb0EEENS1_21CollectiveEpilogueFwdINS6_IJS8_SA_S9_EEENS6_IJNS7_ILi1EEESI_SI_EEESC_SE_Li128ELb1ELb1ELb0ELb0EEENS1_19SingleTileSchedulerILb1ELb0ELb1ELi128EEEEEEEEEvNT_6ParamsE)
        /*0014*/ 	.short	0x0160
        /*0016*/ 	.short	0x0418


	//----- nvinfo : EIATTR_CBANK_PARAM_SIZE
	.align		4
.L_168:
        /*0018*/ 	.byte	0x03, 0x19
        /*001a*/ 	.short	0x0418


	//----- nvinfo : EIATTR_KPARAM_INFO
	.align		4
        /*001c*/ 	.byte	0x04, 0x17
        /*001e*/ 	.short	(.L_170 - .L_169)
.L_169:
        /*0020*/ 	.word	0x00000000
        /*0024*/ 	.short	0x0000
        /*0026*/ 	.short	0x0000
        /*0028*/ 	.byte	0x00, 0xf0, 0x61, 0x10


	//----- nvinfo : EIATTR_MAXREG_COUNT
	.align		4
.L_170:
        /*002c*/ 	.byte	0x03, 0x1b
        /*002e*/ 	.short	0x00ff


	//----- nvinfo : EIATTR_NUM_BARRIERS
	.align		4
        /*0030*/ 	.byte	0x02, 0x4c
        /*0032*/ 	.byte	0x02
	.zero		1


	//----- nvinfo : EIATTR_ANNOTATIONS
	.align		4
        /*0034*/ 	.byte	0x04, 0x55
        /*0036*/ 	.short	(.L_172 - .L_171)


	//   ....[0]....
.L_171:
        /* <DEDUP_REMOVED lines=52> */


	//----- nvinfo : EIATTR_MERCURY_ISA_VERSION
	.align		4
.L_172:
        /*0360*/ 	.byte	0x03, 0x5f
        /*0362*/ 	.short	0x0000


	//----- nvinfo : EIATTR_COOP_GROUP_MASK_REGIDS
	.align		4
        /*0364*/ 	.byte	0x04, 0x29
        /*0366*/ 	.short	(.L_174 - .L_173)


	//   ....[0]....
.L_173:
        /*0368*/ 	.word	0xffffffff


	//   ....[1]....
        /*036c*/ 	.word	0xffffffff


	//   ....[2]....
        /*0370*/ 	.word	0xffffffff


	//   ....[3]....
        /*0374*/ 	.word	0xffffffff


	//   ....[4]....
        /*0378*/ 	.word	0xffffffff


	//   ....[5]....
        /*037c*/ 	.word	0xffffffff


	//   ....[6]....
        /*0380*/ 	.word	0xffffffff


	//   ....[7]....
        /*0384*/ 	.word	0xffffffff


	//   ....[8]....
        /*0388*/ 	.word	0xffffffff


	//   ....[9]....
        /*038c*/ 	.word	0xffffffff


	//   ....[10]....
        /*0390*/ 	.word	0xffffffff


	//   ....[11]....
        /*0394*/ 	.word	0xffffffff


	//   ....[12]....
        /*0398*/ 	.word	0xffffffff


	//   ....[13]....
        /*039c*/ 	.word	0xffffffff


	//   ....[14]....
        /*03a0*/ 	.word	0xffffffff


	//   ....[15]....
        /*03a4*/ 	.word	0xffffffff


	//   ....[16]....
        /*03a8*/ 	.word	0xffffffff


	//   ....[17]....
        /*03ac*/ 	.word	0xffffffff


	//   ....[18]....
        /*03b0*/ 	.word	0xffffffff


	//   ....[19]....
        /*03b4*/ 	.word	0xffffffff


	//   ....[20]....
        /*03b8*/ 	.word	0xffffffff


	//   ....[21]....
        /*03bc*/ 	.word	0xffffffff


	//   ....[22]....
        /*03c0*/ 	.word	0xffffffff


	//   ....[23]....
        /*03c4*/ 	.word	0xffffffff


	//   ....[24]....
        /*03c8*/ 	.word	0xffffffff


	//   ....[25]....
        /*03cc*/ 	.word	0xffffffff


	//   ....[26]....
        /*03d0*/ 	.word	0xffffffff


	//   ....[27]....
        /*03d4*/ 	.word	0xffffffff


	//   ....[28]....
        /*03d8*/ 	.word	0xffffffff


	//   ....[29]....
        /*03dc*/ 	.word	0xffffffff


	//   ....[30]....
        /*03e0*/ 	.word	0xffffffff


	//   ....[31]....
        /*03e4*/ 	.word	0xffffffff


	//   ....[32]....
        /*03e8*/ 	.word	0xffffffff


	//   ....[33]....
        /*03ec*/ 	.word	0xffffffff


	//   ....[34]....
        /*03f0*/ 	.word	0xffffffff


	//   ....[35]....
        /*03f4*/ 	.word	0xffffffff


	//   ....[36]....
        /*03f8*/ 	.word	0xffffffff


	//   ....[37]....
        /*03fc*/ 	.word	0xffffffff


	//   ....[38]....
        /*0400*/ 	.word	0xffffffff


	//   ....[39]....
        /*0404*/ 	.word	0xffffffff


	//   ....[40]....
        /*0408*/ 	.word	0xffffffff


	//   ....[41]....
        /*040c*/ 	.word	0xffffffff


	//   ....[42]....
        /*0410*/ 	.word	0xffffffff


	//   ....[43]....
        /*0414*/ 	.word	0xffffffff


	//   ....[44]....
        /*0418*/ 	.word	0xffffffff


	//   ....[45]....
        /*041c*/ 	.word	0xffffffff


	//   ....[46]....
        /*0420*/ 	.word	0xffffffff


	//   ....[47]....
        /*0424*/ 	.word	0xffffffff


	//   ....[48]....
        /*0428*/ 	.word	0xffffffff


	//   ....[49]....
        /*042c*/ 	.word	0xffffffff


	//   ....[50]....
        /*0430*/ 	.word	0xffffffff


	//   ....[51]....
        /*0434*/ 	.word	0xffffffff


	//   ....[52]....
        /*0438*/ 	.word	0xffffffff


	//   ....[53]....
        /*043c*/ 	.word	0xffffffff


	//   ....[54]....
        /*0440*/ 	.word	0xffffffff


	//   ....[55]....
        /*0444*/ 	.word	0xffffffff


	//   ....[56]....
        /*0448*/ 	.word	0xffffffff


	//   ....[57]....
        /*044c*/ 	.word	0xffffffff


	//   ....[58]....
        /*0450*/ 	.word	0xffffffff


	//   ....[59]....
        /*0454*/ 	.word	0xffffffff


	//   ....[60]....
        /*0458*/ 	.word	0xffffffff


	//   ....[61]....
        /*045c*/ 	.word	0xffffffff


	//   ....[62]....
        /*0460*/ 	.word	0xffffffff


	//   ....[63]....
        /*0464*/ 	.word	0xffffffff


	//   ....[64]....
        /*0468*/ 	.word	0xffffffff


	//   ....[65]....
        /*046c*/ 	.word	0xffffffff


	//   ....[66]....
        /*0470*/ 	.word	0xffffffff


	//   ....[67]....
        /*0474*/ 	.word	0xffffffff


	//   ....[68]....
        /*0478*/ 	.word	0xffffffff


	//   ....[69]....
        /*047c*/ 	.word	0xffffffff


	//   ....[70]....
        /*0480*/ 	.word	0xffffffff


	//   ....[71]....
        /*0484*/ 	.word	0xffffffff


	//   ....[72]....
        /*0488*/ 	.word	0xffffffff


	//   ....[73]....
        /*048c*/ 	.word	0xffffffff


	//   ....[74]....
        /*0490*/ 	.word	0xffffffff


	//   ....[75]....
        /*0494*/ 	.word	0xffffffff


	//   ....[76]....
        /*0498*/ 	.word	0xffffffff


	//   ....[77]....
        /*049c*/ 	.word	0xffffffff


	//   ....[78]....
        /*04a0*/ 	.word	0xffffffff


	//   ....[79]....
        /*04a4*/ 	.word	0xffffffff


	//   ....[80]....
        /*04a8*/ 	.word	0xffffffff


	//   ....[81]....
        /*04ac*/ 	.word	0xffffffff


	//   ....[82]....
        /*04b0*/ 	.word	0xffffffff


	//   ....[83]....
        /*04b4*/ 	.word	0xffffffff


	//   ....[84]....
        /*04b8*/ 	.word	0xffffffff


	//   ....[85]....
        /*04bc*/ 	.word	0xffffffff


	//   ....[86]....
        /*04c0*/ 	.word	0xffffffff


	//   ....[87]....
        /*04c4*/ 	.word	0xffffffff


	//   ....[88]....
        /*04c8*/ 	.word	0xffffffff


	//   ....[89]....
        /*04cc*/ 	.word	0xffffffff


	//   ....[90]....
        /*04d0*/ 	.word	0xffffffff


	//   ....[91]....
        /*04d4*/ 	.word	0xffffffff


	//   ....[92]....
        /*04d8*/ 	.word	0xffffffff


	//   ....[93]....
        /*04dc*/ 	.word	0xffffffff


	//   ....[94]....
        /*04e0*/ 	.word	0xffffffff


	//   ....[95]....
        /*04e4*/ 	.word	0xffffffff


	//   ....[96]....
        /*04e8*/ 	.word	0xffffffff


	//   ....[97]....
        /*04ec*/ 	.word	0xffffffff


	//   ....[98]....
        /*04f0*/ 	.word	0xffffffff


	//   ....[99]....
        /*04f4*/ 	.word	0xffffffff


	//   ....[100]....
        /*04f8*/ 	.word	0xffffffff


	//   ....[101]....
        /*04fc*/ 	.word	0xffffffff


	//   ....[102]....
        /*0500*/ 	.word	0xffffffff


	//   ....[103]....
        /*0504*/ 	.word	0xffffffff


	//   ....[104]....
        /*0508*/ 	.word	0xffffffff


	//   ....[105]....
        /*050c*/ 	.word	0xffffffff


	//   ....[106]....
        /*0510*/ 	.word	0xffffffff


	//   ....[107]....
        /*0514*/ 	.word	0xffffffff


	//   ....[108]....
        /*0518*/ 	.word	0xffffffff


	//   ....[109]....
        /*051c*/ 	.word	0xffffffff


	//   ....[110]....
        /*0520*/ 	.word	0xffffffff


	//   ....[111]....
        /*0524*/ 	.word	0xffffffff


	//   ....[112]....
        /*0528*/ 	.word	0xffffffff


	//   ....[113]....
        /*052c*/ 	.word	0xffffffff


	//   ....[114]....
        /*0530*/ 	.word	0xffffffff


	//   ....[115]....
        /*0534*/ 	.word	0xffffffff


	//   ....[116]....
        /*0538*/ 	.word	0xffffffff


	//   ....[117]....
        /*053c*/ 	.word	0xffffffff


	//   ....[118]....
        /*0540*/ 	.word	0xffffffff


	//   ....[119]....
        /*0544*/ 	.word	0xffffffff


	//   ....[120]....
        /*0548*/ 	.word	0xffffffff


	//   ....[121]....
        /*054c*/ 	.word	0xffffffff


	//   ....[122]....
        /*0550*/ 	.word	0xffffffff


	//   ....[123]....
        /*0554*/ 	.word	0xffffffff


	//   ....[124]....
        /*0558*/ 	.word	0xffffffff


	//   ....[125]....
        /*055c*/ 	.word	0xffffffff


	//   ....[126]....
        /*0560*/ 	.word	0xffffffff


	//   ....[127]....
        /*0564*/ 	.word	0xffffffff


	//   ....[128]....
        /*0568*/ 	.word	0xffffffff


	//   ....[129]....
        /*056c*/ 	.word	0xffffffff


	//   ....[130]....
        /*0570*/ 	.word	0xffffffff


	//   ....[131]....
        /*0574*/ 	.word	0xffffffff


	//   ....[132]....
        /*0578*/ 	.word	0xffffffff


	//   ....[133]....
        /*057c*/ 	.word	0xffffffff


	//   ....[134]....
        /*0580*/ 	.word	0xffffffff


	//   ....[135]....
        /*0584*/ 	.word	0xffffffff


	//   ....[136]....
        /*0588*/ 	.word	0xffffffff


	//   ....[137]....
        /*058c*/ 	.word	0xffffffff


	//   ....[138]....
        /*0590*/ 	.word	0xffffffff


	//   ....[139]....
        /*0594*/ 	.word	0xffffffff


	//   ....[140]....
        /*0598*/ 	.word	0xffffffff


	//   ....[141]....
        /*059c*/ 	.word	0xffffffff


	//   ....[142]....
        /*05a0*/ 	.word	0xffffffff


	//   ....[143]....
        /*05a4*/ 	.word	0xffffffff


	//   ....[144]....
        /*05a8*/ 	.word	0xffffffff


	//   ....[145]....
        /*05ac*/ 	.word	0xffffffff


	//   ....[146]....
        /*05b0*/ 	.word	0xffffffff


	//   ....[147]....
        /*05b4*/ 	.word	0xffffffff


	//   ....[148]....
        /*05b8*/ 	.word	0xffffffff


	//   ....[149]....
        /*05bc*/ 	.word	0xffffffff


	//   ....[150]....
        /*05c0*/ 	.word	0xffffffff


	//   ....[151]....
        /*05c4*/ 	.word	0xffffffff


	//   ....[152]....
        /*05c8*/ 	.word	0xffffffff


	//----- nvinfo : EIATTR_COOP_GROUP_INSTR_OFFSETS
	.align		4
.L_174:
        /*05cc*/ 	.byte	0x04, 0x28
        /*05ce*/ 	.short	(.L_176 - .L_175)


	//   ....[0]....
.L_175:
        /*05d0*/ 	.word	0x00000090


	//   ....[1]....
        /*05d4*/ 	.word	0x000023c0


	//   ....[2]....
        /*05d8*/ 	.word	0x000023d0


	//   ....[3]....
        /*05dc*/ 	.word	0x00003f10


	//   ....[4]....
        /*05e0*/ 	.word	0x00003f20


	//   ....[5]....
        /*05e4*/ 	.word	0x00005870


	//   ....[6]....
        /*05e8*/ 	.word	0x00005890


	//   ....[7]....
        /*05ec*/ 	.word	0x00005d90


	//   ....[8]....
        /*05f0*/ 	.word	0x00005e50


	//   ....[9]....
        /*05f4*/ 	.word	0x00006fd0


	//   ....[10]....
        /*05f8*/ 	.word	0x00007000


	//   ....[11]....
        /*05fc*/ 	.word	0x00007240


	//   ....[12]....
        /*0600*/ 	.word	0x00007270


	//   ....[13]....
        /*0604*/ 	.word	0x00007390


	//   ....[14]....
        /*0608*/ 	.word	0x000073c0


	//   ....[15]....
        /*060c*/ 	.word	0x000074f0


	//   ....[16]....
        /*0610*/ 	.word	0x00007500


	//   ....[17]....
        /*0614*/ 	.word	0x00007a10


	//   ....[18]....
        /*0618*/ 	.word	0x00007a20


	//   ....[19]....
        /*061c*/ 	.word	0x00007b20


	//   ....[20]....
        /*0620*/ 	.word	0x00007b30


	//   ....[21]....
        /*0624*/ 	.word	0x00007fd0


	//   ....[22]....
        /*0628*/ 	.word	0x00007ff0


	//   ....[23]....
        /*062c*/ 	.word	0x00008030


	//   ....[24]....
        /*0630*/ 	.word	0x00008060


	//   ....[25]....
        /*0634*/ 	.word	0x00008480


	//   ....[26]....
        /*0638*/ 	.word	0x000084c0


	//   ....[27]....
        /*063c*/ 	.word	0x00008510


	//   ....[28]....
        /*0640*/ 	.word	0x00008580


	//   ....[29]....
        /*0644*/ 	.word	0x0000b7d0


	//   ....[30]....
        /*0648*/ 	.word	0x0000b7f0


	//   ....[31]....
        /*064c*/ 	.word	0x0000b850


	//   ....[32]....
        /*0650*/ 	.word	0x0000b860


	//   ....[33]....
        /*0654*/ 	.word	0x0000bad0


	//   ....[34]....
        /*0658*/ 	.word	0x0000bb10


	//   ....[35]....
        /*065c*/ 	.word	0x0000bb60


	//   ....[36]....
        /*0660*/ 	.word	0x0000bbd0


	//   ....[37]....
        /*0664*/ 	.word	0x0000f470


	//   ....[38]....
        /*0668*/ 	.word	0x0000f530


	//   ....[39]....
        /*066c*/ 	.word	0x0000f8a0


	//   ....[40]....
        /*0670*/ 	.word	0x0000f8b0


	//   ....[41]....
        /*0674*/ 	.word	0x00010580


	//   ....[42]....
        /*0678*/ 	.word	0x000105a0


	//   ....[43]....
        /*067c*/ 	.word	0x000106a0


	//   ....[44]....
        /*0680*/ 	.word	0x000106c0


	//   ....[45]....
        /*0684*/ 	.word	0x00010940


	//   ....[46]....
        /*0688*/ 	.word	0x00010ba0


	//   ....[47]....
        /*068c*/ 	.word	0x00010d40


	//   ....[48]....
        /*0690*/ 	.word	0x000114c0


	//   ....[49]....
        /*0694*/ 	.word	0x00011d00


	//   ....[50]....
        /*0698*/ 	.word	0x00011d40


	//   ....[51]....
        /*069c*/ 	.word	0x00011e40


	//   ....[52]....
        /*06a0*/ 	.word	0x00011e70


	//   ....[53]....
        /*06a4*/ 	.word	0x00011f70


	//   ....[54]....
        /*06a8*/ 	.word	0x00011fd0


	//   ....[55]....
        /*06ac*/ 	.word	0x00012170


	//   ....[56]....
        /*06b0*/ 	.word	0x000121c0


	//   ....[57]....
        /*06b4*/ 	.word	0x00013700


	//   ....[58]....
        /*06b8*/ 	.word	0x00013710


	//   ....[59]....
        /*06bc*/ 	.word	0x000137f0


	//   ....[60]....
        /*06c0*/ 	.word	0x00013800


	//   ....[61]....
        /*06c4*/ 	.word	0x00014240


	//   ....[62]....
        /*06c8*/ 	.word	0x00014270


	//   ....[63]....
        /*06cc*/ 	.word	0x00014330


	//   ....[64]....
        /*06d0*/ 	.word	0x00014370


	//   ....[65]....
        /*06d4*/ 	.word	0x00014520


	//   ....[66]....
        /*06d8*/ 	.word	0x00014700


	//   ....[67]....
        /*06dc*/ 	.word	0x000148c0


	//   ....[68]....
        /*06e0*/ 	.word	0x00014ee0


	//   ....[69]....
        /*06e4*/ 	.word	0x000157f0


	//   ....[70]....
        /*06e8*/ 	.word	0x00015830


	//   ....[71]....
        /*06ec*/ 	.word	0x00015990


	//   ....[72]....
        /*06f0*/ 	.word	0x000159b0


	//   ....[73]....
        /*06f4*/ 	.word	0x00015ad0


	//   ....[74]....
        /*06f8*/ 	.word	0x00015af0


	//   ....[75]....
        /*06fc*/ 	.word	0x00015c30


	//   ....[76]....
        /*0700*/ 	.word	0x00015c50


	//   ....[77]....
        /*0704*/ 	.word	0x00017af0


	//   ....[78]....
        /*0708*/ 	.word	0x00017b00


	//   ....[79]....
        /*070c*/ 	.word	0x00017be0


	//   ....[80]....
        /*0710*/ 	.word	0x00017bf0


	//   ....[81]....
        /*0714*/ 	.word	0x00018670


	//   ....[82]....
        /*0718*/ 	.word	0x00018690


	//   ....[83]....
        /*071c*/ 	.word	0x00018710


	//   ....[84]....
        /*0720*/ 	.word	0x00018750


	//   ....[85]....
        /*0724*/ 	.word	0x00018a60


	//   ....[86]....
        /*0728*/ 	.word	0x00018ab0


	//   ....[87]....
        /*072c*/ 	.word	0x00018ae0


	//   ....[88]....
        /*0730*/ 	.word	0x00018b10


	//   ....[89]....
        /*0734*/ 	.word	0x00018b50


	//   ....[90]....
        /*0738*/ 	.word	0x00018b80


	//   ....[91]....
        /*073c*/ 	.word	0x00018ce0


	//   ....[92]....
        /*0740*/ 	.word	0x00019090


	//   ....[93]....
        /*0744*/ 	.word	0x0001a790


	//   ....[94]....
        /*0748*/ 	.word	0x0001a7c0


	//   ....[95]....
        /*074c*/ 	.word	0x0001a950


	//   ....[96]....
        /*0750*/ 	.word	0x0001a960


	//   ....[97]....
        /*0754*/ 	.word	0x0001b390


	//   ....[98]....
        /*0758*/ 	.word	0x0001b3b0


	//   ....[99]....
        /*075c*/ 	.word	0x0001b430


	//   ....[100]....
        /*0760*/ 	.word	0x0001b470


	//   ....[101]....
        /*0764*/ 	.word	0x0001b5e0


	//   ....[102]....
        /*0768*/ 	.word	0x0001b7e0


	//   ....[103]....
        /*076c*/ 	.word	0x0001bcb0


	//   ....[104]....
        /*0770*/ 	.word	0x0001c130


	//   ....[105]....
        /*0774*/ 	.word	0x0001c960


	//   ....[106]....
        /*0778*/ 	.word	0x0001c9a0


	//   ....[107]....
        /*077c*/ 	.word	0x0001cb00


	//   ....[108]....
        /*0780*/ 	.word	0x0001cb20


	//   ....[109]....
        /*0784*/ 	.word	0x0001cc40


	//   ....[110]....
        /*0788*/ 	.word	0x0001cc60


	//   ....[111]....
        /*078c*/ 	.word	0x0001cda0


	//   ....[112]....
        /*0790*/ 	.word	0x0001cdc0


	//   ....[113]....
        /*0794*/ 	.word	0x0001e5b0


	//   ....[114]....
        /*0798*/ 	.word	0x0001e5c0


	//   ....[115]....
        /*079c*/ 	.word	0x0001e5d0


	//   ....[116]....
        /*07a0*/ 	.word	0x0001e5e0


	//   ....[117]....
        /*07a4*/ 	.word	0x0001e610


	//   ....[118]....
        /*07a8*/ 	.word	0x0001e630


	//   ....[119]....
        /*07ac*/ 	.word	0x0001e650


	//   ....[120]....
        /*07b0*/ 	.word	0x0001e660


	//   ....[121]....
        /*07b4*/ 	.word	0x0001fd60


	//   ....[122]....
        /*07b8*/ 	.word	0x0001fd90


	//   ....[123]....
        /*07bc*/ 	.word	0x0001fdc0


	//   ....[124]....
        /*07c0*/ 	.word	0x0001fde0


	//   ....[125]....
        /*07c4*/ 	.word	0x0001fdf0


	//   ....[126]....
        /*07c8*/ 	.word	0x0001fe00


	//   ....[127]....
        /*07cc*/ 	.word	0x0001fe10


	//   ....[128]....
        /*07d0*/ 	.word	0x0001fe20


	//   ....[129]....
        /*07d4*/ 	.word	0x00020040


	//   ....[130]....
        /*07d8*/ 	.word	0x00020050


	//   ....[131]....
        /*07dc*/ 	.word	0x000201d0


	//   ....[132]....
        /*07e0*/ 	.word	0x00020200


	//   ....[133]....
        /*07e4*/ 	.word	0x00020350


	//   ....[134]....
        /*07e8*/ 	.word	0x00020380


	//   ....[135]....
        /*07ec*/ 	.word	0x000204d0


	//   ....[136]....
        /*07f0*/ 	.word	0x000204f0


	//   ....[137]....
        /*07f4*/ 	.word	0x00020ce0


	//   ....[138]....
        /*07f8*/ 	.word	0x00020d00


	//   ....[139]....
        /*07fc*/ 	.word	0x00020e50


	//   ....[140]....
        /*0800*/ 	.word	0x00020e80


	//   ....[141]....
        /*0804*/ 	.word	0x00020fb0


	//   ....[142]....
        /*0808*/ 	.word	0x00020fe0


	//   ....[143]....
        /*080c*/ 	.word	0x00021110


	//   ....[144]....
        /*0810*/ 	.word	0x00021130


	//   ....[145]....
        /*0814*/ 	.word	0x00021290


	//   ....[146]....
        /*0818*/ 	.word	0x000212e0


	//   ....[147]....
        /*081c*/ 	.word	0x00021330


	//   ....[148]....
        /*0820*/ 	.word	0x00021380


	//   ....[149]....
        /*0824*/ 	.word	0x000213e0


	//   ....[150]....
        /*0828*/ 	.word	0x00021430


	//   ....[151]....
        /*082c*/ 	.word	0x00021480


	//   ....[152]....
        /*0830*/ 	.word	0x000214d0


	//----- nvinfo : EIATTR_EXIT_INSTR_OFFSETS
	.align		4
.L_176:
        /*0834*/ 	.byte	0x04, 0x1c
        /*0836*/ 	.short	(.L_178 - .L_177)


	//   ....[0]....
.L_177:
        /*0838*/ 	.word	0x00000370


	//   ....[1]....
        /*083c*/ 	.word	0x00020500


	//   ....[2]....
        /*0840*/ 	.word	0x000205d0


	//   ....[3]....
        /*0844*/ 	.word	0x00020630


	//   ....[4]....
        /*0848*/ 	.word	0x00021140


	//   ....[5]....
        /*084c*/ 	.word	0x000211f0


	//   ....[6]....
        /*0850*/ 	.word	0x00021250


	//----- nvinfo : EIATTR_CTAIDZ_USED
	.align		4
.L_178:
        /*0854*/ 	.byte	0x01, 0x04
	.zero		2


	//----- nvinfo : EIATTR_MAX_THREADS
	.align		4
        /*0858*/ 	.byte	0x04, 0x05
        /*085a*/ 	.short	(.L_180 - .L_179)
.L_179:
        /*085c*/ 	.word	0x00000080
        /*0860*/ 	.word	0x00000001
        /*0864*/ 	.word	0x00000001


	//----- nvinfo : EIATTR_CRS_STACK_SIZE
	.align		4
.L_180:
        /*0868*/ 	.byte	0x04, 0x1e
        /*086a*/ 	.short	(.L_182 - .L_181)
.L_181:
        /*086c*/ 	.word	0x00000000
.L_182:


//--------------------- .nv.info._ZN7cutlass13device_kernelIN5flash19enable_sm80_to_sm89INS1_16FlashAttnFwdSm80INS1_25CollectiveMainloopFwdSm80ILi4ELi1ELb0EN4cute5tupleIJNS5_1CILi128EEENS7_ILi64EEENS7_ILi96EEEEEELi96ENS_10bfloat16_tEfNS_4arch4Sm80ELb1ELb0ELb0ELb0ELb1ELb0ELb1ELb0EEENS1_21CollectiveEpilogueFwdINS6_IJS8_SA_S9_EEENS6_IJNS7_ILi1EEESI_SI_EEESC_SE_Li128ELb0ELb1ELb0ELb0EEENS1_30DynamicPersistentTileSchedulerILi128ELi128ELb0ELb1ELb0EEEEEEEEEvNT_6ParamsE --------------------------
	.section	.nv.info._ZN7cutlass13device_kernelIN5flash19enable_sm80_to_sm89INS1_16FlashAttnFwdSm80INS1_25CollectiveMainloopFwdSm80ILi4ELi1ELb0EN4cute5tupleIJNS5_1CILi128EEENS7_ILi64EEENS7_ILi96EEEEEELi96ENS_10bfloat16_tEfNS_4arch4Sm80ELb1ELb0ELb0ELb0ELb1ELb0ELb1ELb0EEENS1_21CollectiveEpilogueFwdINS6_IJS8_SA_S9_EEENS6_IJNS7_ILi1EEESI_SI_EEESC_SE_Li128ELb0ELb1ELb0ELb0EEENS1_30DynamicPersistentTileSchedulerILi128ELi128ELb0ELb1ELb0EEEEEEEEEvNT_6ParamsE,"",@"SHT_CUDA_INFO"
	.sectionflags	@""
	.align	4


	//----- nvinfo : EIATTR_CUDA_API_VERSION
	.align		4
        /*0000*/ 	.byte	0x04, 0x37
        /*0002*/ 	.short	(.L_184 - .L_183)
.L_183:
        /*0004*/ 	.word	0x00000082


	//----- nvinfo : EIATTR_SW2861232_WAR
	.align		4
.L_184:
        /*0008*/ 	.byte	0x01, 0x35
	.zero		2


	//----- nvinfo : EIATTR_PARAM_CBANK
	.align		4
        /*000c*/ 	.byte	0x04, 0x0a
        /*000e*/ 	.short	(.L_186 - .L_185)
	.align		4
.L_185:
        /*0010*/ 	.word	index@(.nv.constant0._ZN7cutlass13device_kernelIN5flash19enable_sm80_to_sm89INS1_16FlashAttnFwdSm80INS1_25CollectiveMainloopFwdSm80ILi4ELi1ELb0EN4cute5tupleIJNS5_1CILi128EEENS7_ILi64EEENS7_ILi96EEEEEELi96ENS_10bfloat16_tEfNS_4arch4Sm80ELb1ELb0ELb0ELb0ELb1ELb0ELb1ELb0EEENS1_21CollectiveEpilogueFwdINS6_IJS8_SA_S9_EEENS6_IJNS7_ILi1EEESI_SI_EEESC_SE_Li128ELb0ELb1ELb0ELb0EEENS1_30DynamicPersistentTileSchedulerILi128ELi128ELb0ELb1ELb0EEEEEEEEEvNT_6ParamsE)
        /*0014*/ 	.short	0x0160
        /*0016*/ 	.short	0x0428


	//----- nvinfo : EIATTR_CBANK_PARAM_SIZE
	.align		4
.L_186:
        /*0018*/ 	.byte	0x03, 0x19
        /*001a*/ 	.short	0x0428


	//----- nvinfo : EIATTR_KPARAM_INFO
	.align		4
        /*001c*/ 	.byte	0x04, 0x17
        /*001e*/ 	.short	(.L_188 - .L_187)
.L_187:
        /*0020*/ 	.word	0x00000000
        /*0024*/ 	.short	0x0000
        /*0026*/ 	.short	0x0000
        /*0028*/ 	.byte	0x00, 0xf0, 0xa1, 0x10


	//----- nvinfo : EIATTR_MAXREG_COUNT
	.align		4
.L_188:
        /*002c*/ 	.byte	0x03, 0x1b
        /*002e*/ 	.short	0x00ff


	//----- nvinfo : EIATTR_NUM_BARRIERS
	.align		4
        /*0030*/ 	.byte	0x02, 0x4c
        /*0032*/ 	.byte	0x06
	.zero		1


	//----- nvinfo : EIATTR_ANNOTATIONS
	.align		4
        /*0034*/ 	.byte	0x04, 0x55
        /*0036*/ 	.short	(.L_190 - .L_189)


	//   ....[0]....
.L_189:
        /* <DEDUP_REMOVED lines=55> */
        /*039c*/ 	.byte	0xd0, 0x2a, 0x01, 0x00, 0x01, 0x00, 0x00, 0x00, 0x20, 0x2b, 0x01, 0x00


	//----- nvinfo : EIATTR_MERCURY_ISA_VERSION
	.align		4
.L_190:
        /*03a8*/ 	.byte	0x03, 0x5f
        /*03aa*/ 	.short	0x0000


	//----- nvinfo : EIATTR_INT_WARP_WIDE_INSTR_OFFSETS
	.align		4
        /*03ac*/ 	.byte	0x04, 0x31
        /*03ae*/ 	.short	(.L_192 - .L_191)


	//   ....[0]....
.L_191:
        /*03b0*/ 	.word	0x0000dbe0


	//   ....[1]....
        /*03b4*/ 	.word	0x0000dc60


	//----- nvinfo : EIATTR_COOP_GROUP_MASK_REGIDS
	.align		4
.L_192:
        /*03b8*/ 	.byte	0x04, 0x29
        /*03ba*/ 	.short	(.L_194 - .L_193)


	//   ....[0]....
.L_193:
        /*03bc*/ 	.word	0xffffffff


	//   ....[1]....
        /*03c0*/ 	.word	0xffffffff


	//   ....[2]....
        /*03c4*/ 	.word	0xffffffff


	//   ....[3]....
        /*03c8*/ 	.word	0xffffffff


	//   ....[4]....
        /*03cc*/ 	.word	0xffffffff


	//   ....[5]....
        /*03d0*/ 	.word	0xffffffff


	//   ....[6]....
        /*03d4*/ 	.word	0xffffffff


	//   ....[7]....
        /*03d8*/ 	.word	0xffffffff


	//   ....[8]....
        /*03dc*/ 	.word	0xffffffff


	//   ....[9]....
        /*03e0*/ 	.word	0xffffffff


	//   ....[10]....
        /*03e4*/ 	.word	0xffffffff


	//   ....[11]....
        /*03e8*/ 	.word	0xffffffff


	//   ....[12]....
        /*03ec*/ 	.word	0xffffffff


	//   ....[13]....
        /*03f0*/ 	.word	0xffffffff


	//   ....[14]....
        /*03f4*/ 	.word	0xffffffff


	//   ....[15]....
        /*03f8*/ 	.word	0xffffffff


	//   ....[16]....
        /*03fc*/ 	.word	0xffffffff


	//   ....[17]....
        /*0400*/ 	.word	0xffffffff


	//   ....[18]....
        /*0404*/ 	.word	0xffffffff


	//   ....[19]....
        /*0408*/ 	.word	0xffffffff


	//   ....[20]....
        /*040c*/ 	.word	0xffffffff


	//   ....[21]....
        /*0410*/ 	.word	0xffffffff


	//   ....[22]....
        /*0414*/ 	.word	0xffffffff


	//   ....[23]....
        /*0418*/ 	.word	0xffffffff


	//   ....[24]....
        /*041c*/ 	.word	0xffffffff


	//   ....[25]....
        /*0420*/ 	.word	0xffffffff


	//   ....[26]....
        /*0424*/ 	.word	0xffffffff


	//   ....[27]....
        /*0428*/ 	.word	0xffffffff


	//   ....[28]....
        /*042c*/ 	.word	0xffffffff


	//   ....[29]....
        /*0430*/ 	.word	0xffffffff


	//   ....[30]....
        /*0434*/ 	.word	0xffffffff


	//   ....[31]....
        /*0438*/ 	.word	0xffffffff


	//   ....[32]....
        /*043c*/ 	.word	0xffffffff


	//   ....[33]....
        /*0440*/ 	.word	0xffffffff


	//   ....[34]....
        /*0444*/ 	.word	0xffffffff


	//   ....[35]....
        /*0448*/ 	.word	0xffffffff


	//   ....[36]....
        /*044c*/ 	.word	0xffffffff


	//   ....[37]....
        /*0450*/ 	.word	0xffffffff


	//   ....[38]....
        /*0454*/ 	.word	0xffffffff


	//   ....[39]....
        /*0458*/ 	.word	0xffffffff


	//   ....[40]....
        /*045c*/ 	.word	0xffffffff


	//   ....[41]....
        /*0460*/ 	.word	0xffffffff


	//   ....[42]....
        /*0464*/ 	.word	0xffffffff


	//   ....[43]....
        /*0468*/ 	.word	0xffffffff


	//   ....[44]....
        /*046c*/ 	.word	0xffffffff


	//   ....[45]....
        /*0470*/ 	.word	0xffffffff


	//   ....[46]....
        /*0474*/ 	.word	0xffffffff


	//   ....[47]....
        /*0478*/ 	.word	0xffffffff


	//   ....[48]....
        /*047c*/ 	.word	0xffffffff


	//   ....[49]....
        /*0480*/ 	.word	0xffffffff


	//   ....[50]....
        /*0484*/ 	.word	0xffffffff


	//   ....[51]....
        /*0488*/ 	.word	0xffffffff


	//   ....[52]....
        /*048c*/ 	.word	0xffffffff


	//   ....[53]....
        /*0490*/ 	.word	0xffffffff


	//   ....[54]....
        /*0494*/ 	.word	0xffffffff


	//   ....[55]....
        /*0498*/ 	.word	0xffffffff


	//   ....[56]....
        /*049c*/ 	.word	0xffffffff


	//   ....[57]....
        /*04a0*/ 	.word	0xffffffff


	//   ....[58]....
        /*04a4*/ 	.word	0xffffffff


	//   ....[59]....
        /*04a8*/ 	.word	0xffffffff


	//   ....[60]....
        /*04ac*/ 	.word	0xffffffff


	//   ....[61]....
        /*04b0*/ 	.word	0xffffffff


	//   ....[62]....
        /*04b4*/ 	.word	0xffffffff


	//   ....[63]....
        /*04b8*/ 	.word	0xffffffff


	//   ....[64]....
        /*04bc*/ 	.word	0xffffffff


	//   ....[65]....
        /*04c0*/ 	.word	0xffffffff


	//   ....[66]....
        /*04c4*/ 	.word	0xffffffff


	//   ....[67]....
        /*04c8*/ 	.word	0xffffffff


	//   ....[68]....
        /*04cc*/ 	.word	0xffffffff


	//   ....[69]....
        /*04d0*/ 	.word	0xffffffff


	//   ....[70]....
        /*04d4*/ 	.word	0xffffffff


	//   ....[71]....
        /*04d8*/ 	.word	0xffffffff


	//   ....[72]....
        /*04dc*/ 	.word	0xffffffff


	//   ....[73]....
        /*04e0*/ 	.word	0xffffffff


	//   ....[74]....
        /*04e4*/ 	.word	0xffffffff


	//   ....[75]....
        /*04e8*/ 	.word	0xffffffff


	//   ....[76]....
        /*04ec*/ 	.word	0xffffffff


	//   ....[77]....
        /*04f0*/ 	.word	0xffffffff


	//   ....[78]....
        /*04f4*/ 	.word	0xffffffff


	//   ....[79]....
        /*04f8*/ 	.word	0xffffffff


	//   ....[80]....
        /*04fc*/ 	.word	0xffffffff


	//   ....[81]....
        /*0500*/ 	.word	0xffffffff


	//   ....[82]....
        /*0504*/ 	.word	0xffffffff


	//   ....[83]....
        /*0508*/ 	.word	0xffffffff


	//   ....[84]....
        /*050c*/ 	.word	0xffffffff


	//   ....[85]....
        /*0510*/ 	.word	0xffffffff


	//   ....[86]....
        /*0514*/ 	.word	0xffffffff


	//   ....[87]....
        /*0518*/ 	.word	0xffffffff


	//   ....[88]....
        /*051c*/ 	.word	0xffffffff


	//   ....[89]....
        /*0520*/ 	.word	0xffffffff


	//   ....[90]....
        /*0524*/ 	.word	0xffffffff


	//   ....[91]....
        /*0528*/ 	.word	0xffffffff


	//   ....[92]....
        /*052c*/ 	.word	0xffffffff


	//   ....[93]....
        /*0530*/ 	.word	0xffffffff


	//   ....[94]....
        /*0534*/ 	.word	0xffffffff


	//   ....[95]....
        /*0538*/ 	.word	0xffffffff


	//   ....[96]....
        /*053c*/ 	.word	0xffffffff


	//   ....[97]....
        /*0540*/ 	.word	0xffffffff


	//   ....[98]....
        /*0544*/ 	.word	0xffffffff


	//   ....[99]....
        /*0548*/ 	.word	0xffffffff


	//   ....[100]....
        /*054c*/ 	.word	0xffffffff


	//   ....[101]....
        /*0550*/ 	.word	0xffffffff


	//   ....[102]....
        /*0554*/ 	.word	0xffffffff


	//   ....[103]....
        /*0558*/ 	.word	0xffffffff


	//   ....[104]....
        /*055c*/ 	.word	0xffffffff


	//   ....[105]....
        /*0560*/ 	.word	0xffffffff


	//   ....[106]....
        /*0564*/ 	.word	0xffffffff


	//   ....[107]....
        /*0568*/ 	.word	0xffffffff


	//   ....[108]....
        /*056c*/ 	.word	0xffffffff


	//   ....[109]....
        /*0570*/ 	.word	0xffffffff


	//   ....[110]....
        /*0574*/ 	.word	0xffffffff


	//   ....[111]....
        /*0578*/ 	.word	0xffffffff


	//   ....[112]....
        /*057c*/ 	.word	0xffffffff


	//   ....[113]....
        /*0580*/ 	.word	0xffffffff


	//   ....[114]....
        /*0584*/ 	.word	0xffffffff


	//   ....[115]....
        /*0588*/ 	.word	0xffffffff


	//   ....[116]....
        /*058c*/ 	.word	0xffffffff


	//   ....[117]....
        /*0590*/ 	.word	0xffffffff


	//   ....[118]....
        /*0594*/ 	.word	0xffffffff


	//   ....[119]....
        /*0598*/ 	.word	0xffffffff


	//   ....[120]....
        /*059c*/ 	.word	0xffffffff


	//   ....[121]....
        /*05a0*/ 	.word	0xffffffff


	//   ....[122]....
        /*05a4*/ 	.word	0xffffffff


	//   ....[123]....
        /*05a8*/ 	.word	0xffffffff


	//   ....[124]....
        /*05ac*/ 	.word	0xffffffff


	//   ....[125]....
        /*05b0*/ 	.word	0xffffffff


	//   ....[126]....
        /*05b4*/ 	.word	0xffffffff


	//   ....[127]....
        /*05b8*/ 	.word	0xffffffff


	//   ....[128]....
        /*05bc*/ 	.word	0xffffffff


	//   ....[129]....
        /*05c0*/ 	.word	0xffffffff


	//   ....[130]....
        /*05c4*/ 	.word	0xffffffff


	//   ....[131]....
        /*05c8*/ 	.word	0xffffffff


	//   ....[132]....
        /*05cc*/ 	.word	0xffffffff


	//   ....[133]....
        /*05d0*/ 	.word	0xffffffff


	//   ....[134]....
        /*05d4*/ 	.word	0xffffffff


	//   ....[135]....
        /*05d8*/ 	.word	0xffffffff


	//   ....[136]....
        /*05dc*/ 	.word	0xffffffff


	//   ....[137]....
        /*05e0*/ 	.word	0xffffffff


	//   ....[138]....
        /*05e4*/ 	.word	0xffffffff


	//   ....[139]....
        /*05e8*/ 	.word	0xffffffff


	//   ....[140]....
        /*05ec*/ 	.word	0xffffffff


	//   ....[141]....
        /*05f0*/ 	.word	0xffffffff


	//   ....[142]....
        /*05f4*/ 	.word	0xffffffff


	//   ....[143]....
        /*05f8*/ 	.word	0xffffffff


	//   ....[144]....
        /*05fc*/ 	.word	0xffffffff


	//   ....[145]....
        /*0600*/ 	.word	0xffffffff


	//   ....[146]....
        /*0604*/ 	.word	0xffffffff


	//   ....[147]....
        /*0608*/ 	.word	0xffffffff


	//   ....[148]....
        /*060c*/ 	.word	0xffffffff


	//   ....[149]....
        /*0610*/ 	.word	0xffffffff


	//   ....[150]....
        /*0614*/ 	.word	0xffffffff


	//   ....[151]....
        /*0618*/ 	.word	0xffffffff


	//   ....[152]....
        /*061c*/ 	.word	0xffffffff


	//   ....[153]....
        /*0620*/ 	.word	0xffffffff


	//   ....[154]....
        /*0624*/ 	.word	0xffffffff


	//   ....[155]....
        /*0628*/ 	.word	0xffffffff


	//   ....[156]....
        /*062c*/ 	.word	0xffffffff


	//   ....[157]....
        /*0630*/ 	.word	0xffffffff


	//   ....[158]....
        /*0634*/ 	.word	0xffffffff


	//   ....[159]....
        /*0638*/ 	.word	0xffffffff


	//   ....[160]....
        /*063c*/ 	.word	0xffffffff


	//   ....[161]....
        /*0640*/ 	.word	0xffffffff


	//   ....[162]....
        /*0644*/ 	.word	0xffffffff


	//   ....[163]....
        /*0648*/ 	.word	0xffffffff


	//   ....[164]....
        /*064c*/ 	.word	0xffffffff


	//   ....[165]....
        /*0650*/ 	.word	0xffffffff


	//   ....[166]....
        /*0654*/ 	.word	0xffffffff


	//   ....[167]....
        /*0658*/ 	.word	0xffffffff


	//   ....[168]....
        /*065c*/ 	.word	0xffffffff


	//   ....[169]....
        /*0660*/ 	.word	0xffffffff


	//   ....[170]....
        /*0664*/ 	.word	0xffffffff


	//   ....[171]....
        /*0668*/ 	.word	0xffffffff


	//   ....[172]....
        /*066c*/ 	.word	0xffffffff


	//   ....[173]....
        /*0670*/ 	.word	0xffffffff


	//   ....[174]....
        /*0674*/ 	.word	0xffffffff


	//   ....[175]....
        /*0678*/ 	.word	0xffffffff


	//   ....[176]....
        /*067c*/ 	.word	0xffffffff


	//----- nvinfo : EIATTR_COOP_GROUP_INSTR_OFFSETS
	.align		4
.L_194:
        /*0680*/ 	.byte	0x04, 0x28
        /*0682*/ 	.short	(.L_196 - .L_195)


	//   ....[0]....
.L_195:
        /*0684*/ 	.word	0x00000050


	//   ....[1]....
        /*0688*/ 	.word	0x00001530


	//   ....[2]....
        /*068c*/ 	.word	0x00001550


	//   ....[3]....
        /*0690*/ 	.word	0x00001760


	//   ....[4]....
        /*0694*/ 	.word	0x00001770


	//   ....[5]....
        /*0698*/ 	.word	0x00001910


	//   ....[6]....
        /*069c*/ 	.word	0x00001930


	//   ....[7]....
        /*06a0*/ 	.word	0x00001ad0


	//   ....[8]....
        /*06a4*/ 	.word	0x00001ae0


	//   ....[9]....
        /*06a8*/ 	.word	0x00002090


	//   ....[10]....
        /*06ac*/ 	.word	0x000020a0


	//   ....[11]....
        /*06b0*/ 	.word	0x000020b0


	//   ....[12]....
        /*06b4*/ 	.word	0x000020c0


	//   ....[13]....
        /*06b8*/ 	.word	0x000024d0


	//   ....[14]....
        /*06bc*/ 	.word	0x000024e0


	//   ....[15]....
        /*06c0*/ 	.word	0x000024f0


	//   ....[16]....
        /*06c4*/ 	.word	0x00002500


	//   ....[17]....
        /*06c8*/ 	.word	0x00003030


	//   ....[18]....
        /*06cc*/ 	.word	0x00003050


	//   ....[19]....
        /*06d0*/ 	.word	0x00003160


	//   ....[20]....
        /*06d4*/ 	.word	0x00003180


	//   ....[21]....
        /*06d8*/ 	.word	0x000033e0


	//   ....[22]....
        /*06dc*/ 	.word	0x00003620


	//   ....[23]....
        /*06e0*/ 	.word	0x00003630


	//   ....[24]....
        /*06e4*/ 	.word	0x00003640


	//   ....[25]....
        /*06e8*/ 	.word	0x00004040


	//   ....[26]....
        /*06ec*/ 	.word	0x00004070


	//   ....[27]....
        /*06f0*/ 	.word	0x00004090


	//   ....[28]....
        /*06f4*/ 	.word	0x000040a0


	//   ....[29]....
        /*06f8*/ 	.word	0x000040d0


	//   ....[30]....
        /*06fc*/ 	.word	0x000040f0


	//   ....[31]....
        /*0700*/ 	.word	0x00004110


	//   ....[32]....
        /*0704*/ 	.word	0x00004120


	//   ....[33]....
        /*0708*/ 	.word	0x00005cf0


	//   ....[34]....
        /*070c*/ 	.word	0x00005d10


	//   ....[35]....
        /*0710*/ 	.word	0x00005e20


	//   ....[36]....
        /*0714*/ 	.word	0x00005e30


	//   ....[37]....
        /*0718*/ 	.word	0x00006a80


	//   ....[38]....
        /*071c*/ 	.word	0x00006aa0


	//   ....[39]....
        /*0720*/ 	.word	0x00006bb0


	//   ....[40]....
        /*0724*/ 	.word	0x00006bc0


	//   ....[41]....
        /*0728*/ 	.word	0x00006e30


	//   ....[42]....
        /*072c*/ 	.word	0x00007070


	//   ....[43]....
        /*0730*/ 	.word	0x00007080


	//   ....[44]....
        /*0734*/ 	.word	0x00007090


	//   ....[45]....
        /*0738*/ 	.word	0x00007a90


	//   ....[46]....
        /*073c*/ 	.word	0x00007ad0


	//   ....[47]....
        /*0740*/ 	.word	0x00007ae0


	//   ....[48]....
        /*0744*/ 	.word	0x00007af0


	//   ....[49]....
        /*0748*/ 	.word	0x00007b10


	//   ....[50]....
        /*074c*/ 	.word	0x00007b30


	//   ....[51]....
        /*0750*/ 	.word	0x00007b50


	//   ....[52]....
        /*0754*/ 	.word	0x00007b70


	//   ....[53]....
        /*0758*/ 	.word	0x00009fd0


	//   ....[54]....
        /*075c*/ 	.word	0x00009ff0


	//   ....[55]....
        /*0760*/ 	.word	0x0000a050


	//   ....[56]....
        /*0764*/ 	.word	0x0000a090


	//   ....[57]....
        /*0768*/ 	.word	0x0000acd0


	//   ....[58]....
        /*076c*/ 	.word	0x0000acf0


	//   ....[59]....
        /*0770*/ 	.word	0x0000adb0


	//   ....[60]....
        /*0774*/ 	.word	0x0000ade0


	//   ....[61]....
        /*0778*/ 	.word	0x0000b320


	//   ....[62]....
        /*077c*/ 	.word	0x0000b330


	//   ....[63]....
        /*0780*/ 	.word	0x0000b340


	//   ....[64]....
        /*0784*/ 	.word	0x0000b350


	//   ....[65]....
        /*0788*/ 	.word	0x0000b390


	//   ....[66]....
        /*078c*/ 	.word	0x0000b3b0


	//   ....[67]....
        /*0790*/ 	.word	0x0000b3c0


	//   ....[68]....
        /*0794*/ 	.word	0x0000b3d0


	//   ....[69]....
        /*0798*/ 	.word	0x0000d1e0


	//   ....[70]....
        /*079c*/ 	.word	0x0000d250


	//   ....[71]....
        /*07a0*/ 	.word	0x0000d260


	//   ....[72]....
        /*07a4*/ 	.word	0x0000d270


	//   ....[73]....
        /*07a8*/ 	.word	0x0000d2a0


	//   ....[74]....
        /*07ac*/ 	.word	0x0000d2c0


	//   ....[75]....
        /*07b0*/ 	.word	0x0000d2d0


	//   ....[76]....
        /*07b4*/ 	.word	0x0000d2e0


	//   ....[77]....
        /*07b8*/ 	.word	0x0000e400


	//   ....[78]....
        /*07bc*/ 	.word	0x0000e800


	//   ....[79]....
        /*07c0*/ 	.word	0x0000e830


	//   ....[80]....
        /*07c4*/ 	.word	0x0000e840


	//   ....[81]....
        /*07c8*/ 	.word	0x0000e850


	//   ....[82]....
        /*07cc*/ 	.word	0x0000e860


	//   ....[83]....
        /*07d0*/ 	.word	0x0000e870


	//   ....[84]....
        /*07d4*/ 	.word	0x0000e880


	//   ....[85]....
        /*07d8*/ 	.word	0x0000e890


	//   ....[86]....
        /*07dc*/ 	.word	0x0000eb10


	//   ....[87]....
        /*07e0*/ 	.word	0x0000eb30


	//   ....[88]....
        /*07e4*/ 	.word	0x0000ec70


	//   ....[89]....
        /*07e8*/ 	.word	0x0000eca0


	//   ....[90]....
        /*07ec*/ 	.word	0x0000eda0


	//   ....[91]....
        /*07f0*/ 	.word	0x0000edd0


	//   ....[92]....
        /*07f4*/ 	.word	0x0000eed0


	//   ....[93]....
        /*07f8*/ 	.word	0x0000eef0


	//   ....[94]....
        /*07fc*/ 	.word	0x0000f480


	//   ....[95]....
        /*0800*/ 	.word	0x0000f4a0


	//   ....[96]....
        /*0804*/ 	.word	0x0000f690


	//   ....[97]....
        /*0808*/ 	.word	0x0000f6a0


	//   ....[98]....
        /*080c*/ 	.word	0x0000f820


	//   ....[99]....
        /*0810*/ 	.word	0x0000f840


	//   ....[100]....
        /*0814*/ 	.word	0x0000f9c0


	//   ....[101]....
        /*0818*/ 	.word	0x0000f9d0


	//   ....[102]....
        /*081c*/ 	.word	0x0000fbc0


	//   ....[103]....
        /*0820*/ 	.word	0x0000fcb0


	//   ....[104]....
        /*0824*/ 	.word	0x0000fd20


	//   ....[105]....
        /*0828*/ 	.word	0x0000fd90


	//   ....[106]....
        /*082c*/ 	.word	0x0000fdf0


	//   ....[107]....
        /*0830*/ 	.word	0x0000fe60


	//   ....[108]....
        /*0834*/ 	.word	0x0000fed0


	//   ....[109]....
        /*0838*/ 	.word	0x0000ff40


	//   ....[110]....
        /*083c*/ 	.word	0x0000ffa0


	//   ....[111]....
        /*0840*/ 	.word	0x00010010


	//   ....[112]....
        /*0844*/ 	.word	0x00010080


	//   ....[113]....
        /*0848*/ 	.word	0x00010200


	//   ....[114]....
        /*084c*/ 	.word	0x00010260


	//   ....[115]....
        /*0850*/ 	.word	0x000102d0


	//   ....[116]....
        /*0854*/ 	.word	0x00010340


	//   ....[117]....
        /*0858*/ 	.word	0x000105b0


	//   ....[118]....
        /*085c*/ 	.word	0x00010820


	//   ....[119]....
        /*0860*/ 	.word	0x00010e40


	//   ....[120]....
        /*0864*/ 	.word	0x00010e90


	//   ....[121]....
        /*0868*/ 	.word	0x00010ee0


	//   ....[122]....
        /*086c*/ 	.word	0x00010f30


	//   ....[123]....
        /*0870*/ 	.word	0x00010f80


	//   ....[124]....
        /*0874*/ 	.word	0x00010fd0


	//   ....[125]....
        /*0878*/ 	.word	0x00011020


	//   ....[126]....
        /*087c*/ 	.word	0x00011070


	//   ....[127]....
        /*0880*/ 	.word	0x000110e0


	//   ....[128]....
        /*0884*/ 	.word	0x00011150


	//   ....[129]....
        /*0888*/ 	.word	0x000112d0


	//   ....[130]....
        /*088c*/ 	.word	0x00011330


	//   ....[131]....
        /*0890*/ 	.word	0x000113a0


	//   ....[132]....
        /*0894*/ 	.word	0x00011410


	//   ....[133]....
        /*0898*/ 	.word	0x00011590


	//   ....[134]....
        /*089c*/ 	.word	0x000115f0


	//   ....[135]....
        /*08a0*/ 	.word	0x00011650


	//   ....[136]....
        /*08a4*/ 	.word	0x000116b0


	//   ....[137]....
        /*08a8*/ 	.word	0x00011900


	//   ....[138]....
        /*08ac*/ 	.word	0x00011b50


	//   ....[139]....
        /*08b0*/ 	.word	0x00012190


	//   ....[140]....
        /*08b4*/ 	.word	0x000121d0


	//   ....[141]....
        /*08b8*/ 	.word	0x00012220


	//   ....[142]....
        /*08bc*/ 	.word	0x00012260


	//   ....[143]....
        /*08c0*/ 	.word	0x000122b0


	//   ....[144]....
        /*08c4*/ 	.word	0x000122f0


	//   ....[145]....
        /*08c8*/ 	.word	0x00012340


	//   ....[146]....
        /*08cc*/ 	.word	0x00012380


	//   ....[147]....
        /*08d0*/ 	.word	0x000123e0


	//   ....[148]....
        /*08d4*/ 	.word	0x00012450


	//   ....[149]....
        /*08d8*/ 	.word	0x000124c0


	//   ....[150]....
        /*08dc*/ 	.word	0x00012600


	//   ....[151]....
        /*08e0*/ 	.word	0x00012660


	//   ....[152]....
        /*08e4*/ 	.word	0x000126b0


	//   ....[153]....
        /*08e8*/ 	.word	0x000126f0


	//   ....[154]....
        /*08ec*/ 	.word	0x00012740


	//   ....[155]....
        /*08f0*/ 	.word	0x00012780


	//   ....[156]....
        /*08f4*/ 	.word	0x000127d0


	//   ....[157]....
        /*08f8*/ 	.word	0x00012810


	//   ....[158]....
        /*08fc*/ 	.word	0x00012860


	//   ....[159]....
        /*0900*/ 	.word	0x000128a0


	//   ....[160]....
        /*0904*/ 	.word	0x00012900


	//   ....[161]....
        /*0908*/ 	.word	0x00012960


	//   ....[162]....
        /*090c*/ 	.word	0x000129b0


	//   ....[163]....
        /*0910*/ 	.word	0x00012a10


	//   ....[164]....
        /*0914*/ 	.word	0x00012a60


	//   ....[165]....
        /*0918*/ 	.word	0x00012ac0


	//   ....[166]....
        /*091c*/ 	.word	0x00012b10


	//   ....[167]....
        /*0920*/ 	.word	0x00012b70


	//   ....[168]....
        /*0924*/ 	.word	0x00012bd0


	//   ....[169]....
        /*0928*/ 	.word	0x00012c40


	//   ....[170]....
        /*092c*/ 	.word	0x00012cb0


	//   ....[171]....
        /*0930*/ 	.word	0x00012d10


	//   ....[172]....
        /*0934*/ 	.word	0x00012d80


	//   ....[173]....
        /*0938*/ 	.word	0x00012df0


	//   ....[174]....
        /*093c*/ 	.word	0x00012e60


	//   ....[175]....
        /*0940*/ 	.word	0x00012ec0


	//   ....[176]....
        /*0944*/ 	.word	0x00012f30


	//----- nvinfo : EIATTR_EXIT_INSTR_OFFSETS
	.align		4
.L_196:
        /*0948*/ 	.byte	0x04, 0x1c
        /*094a*/ 	.short	(.L_198 - .L_197)


	//   ....[0]....
.L_197:
        /*094c*/ 	.word	0x000000a0


	//   ....[1]....
        /*0950*/ 	.word	0x0000fc60


	//----- nvinfo : EIATTR_MAX_THREADS
	.align		4
.L_198:
        /*0954*/ 	.byte	0x04, 0x05
        /*0956*/ 	.short	(.L_200 - .L_199)
.L_199:
        /*0958*/ 	.word	0x00000080
        /*095c*/ 	.word	0x00000001
        /*0960*/ 	.word	0x00000001


	//----- nvinfo : EIATTR_CRS_STACK_SIZE
	.align		4
.L_200:
        /*0964*/ 	.byte	0x04, 0x1e
        /*0966*/ 	.short	(.L_202 - .L_201)
.L_201:
        /*0968*/ 	.word	0x00000000
.L_202:


//--------------------- .nv.info._ZN7cutlass13device_kernelIN5flash19enable_sm80_to_sm89INS1_16FlashAttnFwdSm80INS1_25CollectiveMainloopFwdSm80ILi4ELi1ELb0EN4cute5tupleIJNS5_1CILi128EEENS7_ILi64EEENS7_ILi96EEEEEELi96ENS_10bfloat16_tEfNS_4arch4Sm80ELb1ELb0ELb0ELb1ELb1ELb0ELb1ELb0EEENS1_21CollectiveEpilogueFwdINS6_IJS8_SA_S9_EEENS6_IJNS7_ILi1EEESI_SI_EEESC_SE_Li128ELb1ELb1ELb0ELb0EEENS1_19SingleTileSchedulerILb1ELb0ELb1ELi128EEEEEEEEEvNT_6ParamsE --------------------------
	.section	.nv.info._ZN7cutlass13device_kernelIN5flash19enable_sm80_to_sm89INS1_16FlashAttnFwdSm80INS1_25CollectiveMainloopFwdSm80ILi4ELi1ELb0EN4cute5tupleIJNS5_1CILi128EEENS7_ILi64EEENS7_ILi96EEEEEELi96ENS_10bfloat16_tEfNS_4arch4Sm80ELb1ELb0ELb0ELb1ELb1ELb0ELb1ELb0EEENS1_21CollectiveEpilogueFwdINS6_IJS8_SA_S9_EEENS6_IJNS7_ILi1EEESI_SI_EEESC_SE_Li128ELb1ELb1ELb0ELb0EEENS1_19SingleTileSchedulerILb1ELb0ELb1ELi128EEEEEEEEEvNT_6ParamsE,"",@"SHT_CUDA_INFO"
	.sectionflags	@""
	.align	4


	//----- nvinfo : EIATTR_CUDA_API_VERSION
	.align		4
        /*0000*/ 	.byte	0x04, 0x37
        /*0002*/ 	.short	(.L_204 - .L_203)
.L_203:
        /*0004*/ 	.word	0x00000082


	//----- nvinfo : EIATTR_SW2861232_WAR
	.align		4
.L_204:
        /*0008*/ 	.byte	0x01, 0x35
	.zero		2


	//----- nvinfo : EIATTR_PARAM_CBANK
	.align		4
        /*000c*/ 	.byte	0x04, 0x0a
        /*000e*/ 	.short	(.L_206 - .L_205)
	.align		4
.L_205:
        /*0010*/ 	.word	index@(.nv.constant0._ZN7cutlass13device_kernelIN5flash19enable_sm80_to_sm89INS1_16FlashAttnFwdSm80INS1_25CollectiveMainloopFwdSm80ILi4ELi1ELb0EN4cute5tupleIJNS5_1CILi128EEENS7_ILi64EEENS7_ILi96EEEEEELi96ENS_10bfloat16_tEfNS_4arch4Sm80ELb1ELb0ELb0ELb1ELb1ELb0ELb1ELb0EEENS1_21CollectiveEpilogueFwdINS6_IJS8_SA_S9_EEENS6_IJNS7_ILi1EEESI_SI_EEESC_SE_Li128ELb1ELb1ELb0ELb0EEENS1_19SingleTileSchedulerILb1ELb0ELb1ELi128EEEEEEEEEvNT_6ParamsE)
        /*0014*/ 	.short	0x0160
        /*0016*/ 	.short	0x0418


	//----- nvinfo : EIATTR_CBANK_PARAM_SIZE
	.align		4
.L_206:
        /*0018*/ 	.byte	0x03, 0x19
        /*001a*/ 	.short	0x0418


	//----- nvinfo : EIATTR_KPARAM_INFO
	.align		4
        /*001c*/ 	.byte	0x04, 0x17
        /*001e*/ 	.short	(.L_208 - .L_207)
.L_207:
        /*0020*/ 	.word	0x00000000
        /*0024*/ 	.short	0x0000
        /*0026*/ 	.short	0x0000
        /*0028*/ 	.byte	0x00, 0xf0, 0x61, 0x10


	//----- nvinfo : EIATTR_MAXREG_COUNT
	.align		4
.L_208:
        /*002c*/ 	.byte	0x03, 0x1b
        /*002e*/ 	.short	0x00ff


	//----- nvinfo : EIATTR_NUM_BARRIERS
	.align		4
        /*0030*/ 	.byte	0x02, 0x4c
        /*0032*/ 	.byte	0x02
	.zero		1


	//----- nvinfo : EIATTR_ANNOTATIONS
	.align		4
        /*0034*/ 	.byte	0x04, 0x55
        /*0036*/ 	.short	(.L_210 - .L_209)


	//   ....[0]....
.L_209:
        /* <DEDUP_REMOVED lines=32> */


	//----- nvinfo : EIATTR_MERCURY_ISA_VERSION
	.align		4
.L_210:
        /*0220*/ 	.byte	0x03, 0x5f
        /*0222*/ 	.short	0x0000


	//----- nvinfo : EIATTR_COOP_GROUP_MASK_REGIDS
	.align		4
        /*0224*/ 	.byte	0x04, 0x29
        /*0226*/ 	.short	(.L_212 - .L_211)


	//   ....[0]....
.L_211:
        /*0228*/ 	.word	0xffffffff


	//   ....[1]....
        /*022c*/ 	.word	0xffffffff


	//   ....[2]....
        /*0230*/ 	.word	0xffffffff


	//   ....[3]....
        /*0234*/ 	.word	0xffffffff


	//   ....[4]....
        /*0238*/ 	.word	0xffffffff


	//   ....[5]....
        /*023c*/ 	.word	0xffffffff


	//   ....[6]....
        /*0240*/ 	.word	0xffffffff


	//   ....[7]....
        /*0244*/ 	.word	0xffffffff


	//   ....[8]....
        /*0248*/ 	.word	0xffffffff


	//   ....[9]....
        /*024c*/ 	.word	0xffffffff


	//   ....[10]....
        /*0250*/ 	.word	0xffffffff


	//   ....[11]....
        /*0254*/ 	.word	0xffffffff


	//   ....[12]....
        /*0258*/ 	.word	0xffffffff


	//   ....[13]....
        /*025c*/ 	.word	0xffffffff


	//   ....[14]....
        /*0260*/ 	.word	0xffffffff


	//   ....[15]....
        /*0264*/ 	.word	0xffffffff


	//   ....[16]....
        /*0268*/ 	.word	0xffffffff


	//   ....[17]....
        /*026c*/ 	.word	0xffffffff


	//   ....[18]....
        /*0270*/ 	.word	0xffffffff


	//   ....[19]....
        /*0274*/ 	.word	0xffffffff


	//   ....[20]....
        /*0278*/ 	.word	0xffffffff


	//   ....[21]....
        /*027c*/ 	.word	0xffffffff


	//   ....[22]....
        /*0280*/ 	.word	0xffffffff


	//   ....[23]....
        /*0284*/ 	.word	0xffffffff


	//   ....[24]....
        /*0288*/ 	.word	0xffffffff


	//   ....[25]....
        /*028c*/ 	.word	0xffffffff


	//   ....[26]....
        /*0290*/ 	.word	0xffffffff


	//   ....[27]....
        /*0294*/ 	.word	0xffffffff


	//   ....[28]....
        /*0298*/ 	.word	0xffffffff


	//   ....[29]....
        /*029c*/ 	.word	0xffffffff


	//   ....[30]....
        /*02a0*/ 	.word	0xffffffff


	//   ....[31]....
        /*02a4*/ 	.word	0xffffffff


	//   ....[32]....
        /*02a8*/ 	.word	0xffffffff


	//   ....[33]....
        /*02ac*/ 	.word	0xffffffff


	//   ....[34]....
        /*02b0*/ 	.word	0xffffffff


	//   ....[35]....
        /*02b4*/ 	.word	0xffffffff


	//   ....[36]....
        /*02b8*/ 	.word	0xffffffff


	//   ....[37]....
        /*02bc*/ 	.word	0xffffffff


	//   ....[38]....
        /*02c0*/ 	.word	0xffffffff


	//   ....[39]....
        /*02c4*/ 	.word	0xffffffff


	//   ....[40]....
        /*02c8*/ 	.word	0xffffffff


	//   ....[41]....
        /*02cc*/ 	.word	0xffffffff


	//   ....[42]....
        /*02d0*/ 	.word	0xffffffff


	//   ....[43]....
        /*02d4*/ 	.word	0xffffffff


	//   ....[44]....
        /*02d8*/ 	.word	0xffffffff


	//   ....[45]....
        /*02dc*/ 	.word	0xffffffff


	//   ....[46]....
        /*02e0*/ 	.word	0xffffffff


	//   ....[47]....
        /*02e4*/ 	.word	0xffffffff


	//   ....[48]....
        /*02e8*/ 	.word	0xffffffff


	//   ....[49]....
        /*02ec*/ 	.word	0xffffffff


	//   ....[50]....
        /*02f0*/ 	.word	0xffffffff


	//   ....[51]....
        /*02f4*/ 	.word	0xffffffff


	//   ....[52]....
        /*02f8*/ 	.word	0xffffffff


	//   ....[53]....
        /*02fc*/ 	.word	0xffffffff


	//   ....[54]....
        /*0300*/ 	.word	0xffffffff


	//   ....[55]....
        /*0304*/ 	.word	0xffffffff


	//   ....[56]....
        /*0308*/ 	.word	0xffffffff


	//   ....[57]....
        /*030c*/ 	.word	0xffffffff


	//   ....[58]....
        /*0310*/ 	.word	0xffffffff


	//   ....[59]....
        /*0314*/ 	.word	0xffffffff


	//   ....[60]....
        /*0318*/ 	.word	0xffffffff


	//   ....[61]....
        /*031c*/ 	.word	0xffffffff


	//   ....[62]....
        /*0320*/ 	.word	0xffffffff


	//   ....[63]....
        /*0324*/ 	.word	0xffffffff


	//   ....[64]....
        /*0328*/ 	.word	0xffffffff


	//   ....[65]....
        /*032c*/ 	.word	0xffffffff


	//   ....[66]....
        /*0330*/ 	.word	0xffffffff


	//   ....[67]....
        /*0334*/ 	.word	0xffffffff


	//   ....[68]....
        /*0338*/ 	.word	0xffffffff


	//   ....[69]....
        /*033c*/ 	.word	0xffffffff


	//   ....[70]....
        /*0340*/ 	.word	0xffffffff


	//   ....[71]....
        /*0344*/ 	.word	0xffffffff


	//   ....[72]....
        /*0348*/ 	.word	0xffffffff


	//   ....[73]....
        /*034c*/ 	.word	0xffffffff


	//   ....[74]....
        /*0350*/ 	.word	0xffffffff


	//   ....[75]....
        /*0354*/ 	.word	0xffffffff


	//   ....[76]....
        /*0358*/ 	.word	0xffffffff


	//   ....[77]....
        /*035c*/ 	.word	0xffffffff


	//   ....[78]....
        /*0360*/ 	.word	0xffffffff


	//   ....[79]....
        /*0364*/ 	.word	0xffffffff


	//   ....[80]....
        /*0368*/ 	.word	0xffffffff


	//   ....[81]....
        /*036c*/ 	.word	0xffffffff


	//   ....[82]....
        /*0370*/ 	.word	0xffffffff


	//   ....[83]....
        /*0374*/ 	.word	0xffffffff


	//   ....[84]....
        /*0378*/ 	.word	0xffffffff


	//   ....[85]....
        /*037c*/ 	.word	0xffffffff


	//   ....[86]....
        /*0380*/ 	.word	0xffffffff


	//   ....[87]....
        /*0384*/ 	.word	0xffffffff


	//   ....[88]....
        /*0388*/ 	.word	0xffffffff


	//   ....[89]....
        /*038c*/ 	.word	0xffffffff


	//   ....[90]....
        /*0390*/ 	.word	0xffffffff


	//   ....[91]....
        /*0394*/ 	.word	0xffffffff


	//   ....[92]....
        /*0398*/ 	.word	0xffffffff


	//   ....[93]....
        /*039c*/ 	.word	0xffffffff


	//   ....[94]....
        /*03a0*/ 	.word	0xffffffff


	//   ....[95]....
        /*03a4*/ 	.word	0xffffffff


	//   ....[96]....
        /*03a8*/ 	.word	0xffffffff


	//   ....[97]....
        /*03ac*/ 	.word	0xffffffff


	//   ....[98]....
        /*03b0*/ 	.word	0xffffffff


	//   ....[99]....
        /*03b4*/ 	.word	0xffffffff


	//   ....[100]....
        /*03b8*/ 	.word	0xffffffff


	//----- nvinfo : EIATTR_COOP_GROUP_INSTR_OFFSETS
	.align		4
.L_212:
        /*03bc*/ 	.byte	0x04, 0x28
        /*03be*/ 	.short	(.L_214 - .L_213)


	//   ....[0]....
.L_213:
        /*03c0*/ 	.word	0x000000a0


	//   ....[1]....
        /*03c4*/ 	.word	0x000013a0


	//   ....[2]....
        /*03c8*/ 	.word	0x000013d0


	//   ....[3]....
        /*03cc*/ 	.word	0x000015b0


	//   ....[4]....
        /*03d0*/ 	.word	0x000015e0


	//   ....[5]....
        /*03d4*/ 	.word	0x00001700


	//   ....[6]....
        /*03d8*/ 	.word	0x00001730


	//   ....[7]....
        /*03dc*/ 	.word	0x00001850


	//   ....[8]....
        /*03e0*/ 	.word	0x000018b0


	//   ....[9]....
        /*03e4*/ 	.word	0x00002000


	//   ....[10]....
        /*03e8*/ 	.word	0x00002030


	//   ....[11]....
        /*03ec*/ 	.word	0x00002060


	//   ....[12]....
        /*03f0*/ 	.word	0x00002090


	//   ....[13]....
        /*03f4*/ 	.word	0x000020b0


	//   ....[14]....
        /*03f8*/ 	.word	0x000020d0


	//   ....[15]....
        /*03fc*/ 	.word	0x000020f0


	//   ....[16]....
        /*0400*/ 	.word	0x00002100


	//   ....[17]....
        /*0404*/ 	.word	0x00003050


	//   ....[18]....
        /*0408*/ 	.word	0x00003060


	//   ....[19]....
        /*040c*/ 	.word	0x00003070


	//   ....[20]....
        /*0410*/ 	.word	0x00003080


	//   ....[21]....
        /*0414*/ 	.word	0x00003460


	//   ....[22]....
        /*0418*/ 	.word	0x00003470


	//   ....[23]....
        /*041c*/ 	.word	0x000034c0


	//   ....[24]....
        /*0420*/ 	.word	0x000034f0


	//   ....[25]....
        /*0424*/ 	.word	0x00003d00


	//   ....[26]....
        /*0428*/ 	.word	0x00003f00


	//   ....[27]....
        /*042c*/ 	.word	0x00003f40


	//   ....[28]....
        /*0430*/ 	.word	0x00004120


	//   ....[29]....
        /*0434*/ 	.word	0x00004190


	//   ....[30]....
        /*0438*/ 	.word	0x00004260


	//   ....[31]....
        /*043c*/ 	.word	0x00004290


	//   ....[32]....
        /*0440*/ 	.word	0x00004370


	//   ....[33]....
        /*0444*/ 	.word	0x00005ed0


	//   ....[34]....
        /*0448*/ 	.word	0x00005ee0


	//   ....[35]....
        /*044c*/ 	.word	0x00005ef0


	//   ....[36]....
        /*0450*/ 	.word	0x00005f00


	//   ....[37]....
        /*0454*/ 	.word	0x00006a20


	//   ....[38]....
        /*0458*/ 	.word	0x00006a30


	//   ....[39]....
        /*045c*/ 	.word	0x00006a40


	//   ....[40]....
        /*0460*/ 	.word	0x00006a50


	//   ....[41]....
        /*0464*/ 	.word	0x00006c50


	//   ....[42]....
        /*0468*/ 	.word	0x00006c60


	//   ....[43]....
        /*046c*/ 	.word	0x00006c70


	//   ....[44]....
        /*0470*/ 	.word	0x00006c90


	//   ....[45]....
        /*0474*/ 	.word	0x00007270


	//   ....[46]....
        /*0478*/ 	.word	0x000073c0


	//   ....[47]....
        /*047c*/ 	.word	0x000077c0


	//   ....[48]....
        /*0480*/ 	.word	0x00007940


	//   ....[49]....
        /*0484*/ 	.word	0x00007a30


	//   ....[50]....
        /*0488*/ 	.word	0x00007a70


	//   ....[51]....
        /*048c*/ 	.word	0x00007ae0


	//   ....[52]....
        /*0490*/ 	.word	0x00007b10


	//   ....[53]....
        /*0494*/ 	.word	0x00009fc0


	//   ....[54]....
        /*0498*/ 	.word	0x00009fd0


	//   ....[55]....
        /*049c*/ 	.word	0x00009fe0


	//   ....[56]....
        /*04a0*/ 	.word	0x00009ff0


	//   ....[57]....
        /*04a4*/ 	.word	0x0000a310


	//   ....[58]....
        /*04a8*/ 	.word	0x0000a330


	//   ....[59]....
        /*04ac*/ 	.word	0x0000a350


	//   ....[60]....
        /*04b0*/ 	.word	0x0000a360


	//   ....[61]....
        /*04b4*/ 	.word	0x0000aed0


	//   ....[62]....
        /*04b8*/ 	.word	0x0000b000


	//   ....[63]....
        /*04bc*/ 	.word	0x0000b070


	//   ....[64]....
        /*04c0*/ 	.word	0x0000b0d0


	//   ....[65]....
        /*04c4*/ 	.word	0x0000b0e0


	//   ....[66]....
        /*04c8*/ 	.word	0x0000b100


	//   ....[67]....
        /*04cc*/ 	.word	0x0000b2c0


	//   ....[68]....
        /*04d0*/ 	.word	0x0000b5f0


	//   ....[69]....
        /*04d4*/ 	.word	0x0000cf70


	//   ....[70]....
        /*04d8*/ 	.word	0x0000cf80


	//   ....[71]....
        /*04dc*/ 	.word	0x0000cf90


	//   ....[72]....
        /*04e0*/ 	.word	0x0000cfb0


	//   ....[73]....
        /*04e4*/ 	.word	0x0000cfd0


	//   ....[74]....
        /*04e8*/ 	.word	0x0000cff0


	//   ....[75]....
        /*04ec*/ 	.word	0x0000d010


	//   ....[76]....
        /*04f0*/ 	.word	0x0000d040


	//   ....[77]....
        /*04f4*/ 	.word	0x0000e800


	//   ....[78]....
        /*04f8*/ 	.word	0x0000e860


	//   ....[79]....
        /*04fc*/ 	.word	0x0000e890


	//   ....[80]....
        /*0500*/ 	.word	0x0000e8d0


	//   ....[81]....
        /*0504*/ 	.word	0x0000e8f0


	//   ....[82]....
        /*0508*/ 	.word	0x0000e900


	//   ....[83]....
        /*050c*/ 	.word	0x0000e910


	//   ....[84]....
        /*0510*/ 	.word	0x0000e920


	//   ....[85]....
        /*0514*/ 	.word	0x0000eb30


	//   ....[86]....
        /*0518*/ 	.word	0x0000eb40


	//   ....[87]....
        /*051c*/ 	.word	0x0000ecc0


	//   ....[88]....
        /*0520*/ 	.word	0x0000ecf0


	//   ....[89]....
        /*0524*/ 	.word	0x0000ee40


	//   ....[90]....
        /*0528*/ 	.word	0x0000ee70


	//   ....[91]....
        /*052c*/ 	.word	0x0000efc0


	//   ....[92]....
        /*0530*/ 	.word	0x0000efe0


	//   ....[93]....
        /*0534*/ 	.word	0x0000f8f0


	//   ....[94]....
        /*0538*/ 	.word	0x0000f910


	//   ....[95]....
        /*053c*/ 	.word	0x0000fa60


	//   ....[96]....
        /*0540*/ 	.word	0x0000fa90


	//   ....[97]....
        /*0544*/ 	.word	0x0000fbc0


	//   ....[98]....
        /*0548*/ 	.word	0x0000fbf0


	//   ....[99]....
        /*054c*/ 	.word	0x0000fd20


	//   ....[100]....
        /*0550*/ 	.word	0x0000fd40


	//----- nvinfo : EIATTR_EXIT_INSTR_OFFSETS
	.align		4
.L_214:
        /*0554*/ 	.byte	0x04, 0x1c
        /*0556*/ 	.short	(.L_216 - .L_215)


	//   ....[0]....
.L_215:
        /*0558*/ 	.word	0x00000450


	//   ....[1]....
        /*055c*/ 	.word	0x0000eff0


	//   ....[2]....
        /*0560*/ 	.word	0x0000f0c0


	//   ....[3]....
        /*0564*/ 	.word	0x0000f120


	//   ....[4]....
        /*0568*/ 	.word	0x0000fd50


	//   ....[5]....
        /*056c*/ 	.word	0x0000fe00


	//   ....[6]....
        /*0570*/ 	.word	0x0000fe60


	//----- nvinfo : EIATTR_CTAIDZ_USED
	.align		4
.L_216:
        /*0574*/ 	.byte	0x01, 0x04
	.zero		2


	//----- nvinfo : EIATTR_MAX_THREADS
	.align		4
        /*0578*/ 	.byte	0x04, 0x05
        /*057a*/ 	.short	(.L_218 - .L_217)
.L_217:
        /*057c*/ 	.word	0x00000080
        /*0580*/ 	.word	0x00000001
        /*0584*/ 	.word	0x00000001


	//----- nvinfo : EIATTR_CRS_STACK_SIZE
	.align		4
.L_218:
        /*0588*/ 	.byte	0x04, 0x1e
        /*058a*/ 	.short	(.L_220 - .L_219)
.L_219:
        /*058c*/ 	.word	0x00000000
.L_220:


//--------------------- .nv.info._ZN7cutlass13device_kernelIN5flash19enable_sm80_to_sm89INS1_16FlashAttnFwdSm80INS1_25CollectiveMainloopFwdSm80ILi4ELi1ELb0EN4cute5tupleIJNS5_1CILi128EEENS7_ILi64EEENS7_ILi96EEEEEELi96ENS_10bfloat16_tEfNS_4arch4Sm80ELb1ELb0ELb0ELb1ELb1ELb1ELb1ELb0EEENS1_21CollectiveEpilogueFwdINS6_IJS8_SA_S9_EEENS6_IJNS7_ILi1EEESI_SI_EEESC_SE_Li128ELb1ELb1ELb0ELb0EEENS1_19SingleTileSchedulerILb1ELb0ELb1ELi128EEEEEEEEEvNT_6ParamsE --------------------------
	.section	.nv.info._ZN7cutlass13device_kernelIN5flash19enable_sm80_to_sm89INS1_16FlashAttnFwdSm80INS1_25CollectiveMainloopFwdSm80ILi4ELi1ELb0EN4cute5tupleIJNS5_1CILi128EEENS7_ILi64EEENS7_ILi96EEEEEELi96ENS_10bfloat16_tEfNS_4arch4Sm80ELb1ELb0ELb0ELb1ELb1ELb1ELb1ELb0EEENS1_21CollectiveEpilogueFwdINS6_IJS8_SA_S9_EEENS6_IJNS7_ILi1EEESI_SI_EEESC_SE_Li128ELb1ELb1ELb0ELb0EEENS1_19SingleTileSchedulerILb1ELb0ELb1ELi128EEEEEEEEEvNT_6ParamsE,"",@"SHT_CUDA_INFO"
	.sectionflags	@""
	.align	4


	//----- nvinfo : EIATTR_CUDA_API_VERSION
	.align		4
        /*0000*/ 	.byte	0x04, 0x37
        /*0002*/ 	.short	(.L_222 - .L_221)
.L_221:
        /*0004*/ 	.word	0x00000082


	//----- nvinfo : EIATTR_SW2861232_WAR
	.align		4
.L_222:
        /*0008*/ 	.byte	0x01, 0x35
	.zero		2


	//----- nvinfo : EIATTR_PARAM_CBANK
	.align		4
        /*000c*/ 	.byte	0x04, 0x0a
        /*000e*/ 	.short	(.L_224 - .L_223)
	.align		4
.L_223:
        /*0010*/ 	.word	index@(.nv.constant0._ZN7cutlass13device_kernelIN5flash19enable_sm80_to_sm89INS1_16FlashAttnFwdSm80INS1_25CollectiveMainloopFwdSm80ILi4ELi1ELb0EN4cute5tupleIJNS5_1CILi128EEENS7_ILi64EEENS7_ILi96EEEEEELi96ENS_10bfloat16_tEfNS_4arch4Sm80ELb1ELb0ELb0ELb1ELb1ELb1ELb1ELb0EEENS1_21CollectiveEpilogueFwdINS6_IJS8_SA_S9_EEENS6_IJNS7_ILi1EEESI_SI_EEESC_SE_Li128ELb1ELb1ELb0ELb0EEENS1_19SingleTileSchedulerILb1ELb0ELb1ELi128EEEEEEEEEvNT_6ParamsE)
        /*0014*/ 	.short	0x0160
        /*0016*/ 	.short	0x0418


	//----- nvinfo : EIATTR_CBANK_PARAM_SIZE
	.align		4
.L_224:
        /*0018*/ 	.byte	0x03, 0x19
        /*001a*/ 	.short	0x0418


	//----- nvinfo : EIATTR_KPARAM_INFO
	.align		4
        /*001c*/ 	.byte	0x04, 0x17
        /*001e*/ 	.short	(.L_226 - .L_225)
.L_225:
        /*0020*/ 	.word	0x00000000
        /*0024*/ 	.short	0x0000
        /*0026*/ 	.short	0x0000
        /*0028*/ 	.byte	0x00, 0xf0, 0x61, 0x10


	//----- nvinfo : EIATTR_MAXREG_COUNT
	.align		4
.L_226:
        /*002c*/ 	.byte	0x03, 0x1b
        /*002e*/ 	.short	0x00ff


	//----- nvinfo : EIATTR_NUM_BARRIERS
	.align		4
        /*0030*/ 	.byte	0x02, 0x4c
        /*0032*/ 	.byte	0x02
	.zero		1


	//----- nvinfo : EIATTR_ANNOTATIONS
	.align		4
        /*0034*/ 	.byte	0x04, 0x55
        /*0036*/ 	.short	(.L_228 - .L_227)


	//   ....[0]....
.L_227:
        /* <DEDUP_REMOVED lines=38> */


	//----- nvinfo : EIATTR_MERCURY_ISA_VERSION
	.align		4
.L_228:
        /*0288*/ 	.byte	0x03, 0x5f
        /*028a*/ 	.short	0x0000


	//----- nvinfo : EIATTR_COOP_GROUP_MASK_REGIDS
	.align		4
        /*028c*/ 	.byte	0x04, 0x29
        /*028e*/ 	.short	(.L_230 - .L_229)


	//   ....[0]....
.L_229:
        /*0290*/ 	.word	0xffffffff


	//   ....[1]....
        /*0294*/ 	.word	0xffffffff


	//   ....[2]....
        /*0298*/ 	.word	0xffffffff


	//   ....[3]....
        /*029c*/ 	.word	0xffffffff


	//   ....[4]....
        /*02a0*/ 	.word	0xffffffff


	//   ....[5]....
        /*02a4*/ 	.word	0xffffffff


	//   ....[6]....
        /*02a8*/ 	.word	0xffffffff


	//   ....[7]....
        /*02ac*/ 	.word	0xffffffff


	//   ....[8]....
        /*02b0*/ 	.word	0xffffffff


	//   ....[9]....
        /*02b4*/ 	.word	0xffffffff


	//   ....[10]....
        /*02b8*/ 	.word	0xffffffff


	//   ....[11]....
        /*02bc*/ 	.word	0xffffffff


	//   ....[12]....
        /*02c0*/ 	.word	0xffffffff


	//   ....[13]....
        /*02c4*/ 	.word	0xffffffff


	//   ....[14]....
        /*02c8*/ 	.word	0xffffffff


	//   ....[15]....
        /*02cc*/ 	.word	0xffffffff


	//   ....[16]....
        /*02d0*/ 	.word	0xffffffff


	//   ....[17]....
        /*02d4*/ 	.word	0xffffffff


	//   ....[18]....
        /*02d8*/ 	.word	0xffffffff


	//   ....[19]....
        /*02dc*/ 	.word	0xffffffff


	//   ....[20]....
        /*02e0*/ 	.word	0xffffffff


	//   ....[21]....
        /*02e4*/ 	.word	0xffffffff


	//   ....[22]....
        /*02e8*/ 	.word	0xffffffff


	//   ....[23]....
        /*02ec*/ 	.word	0xffffffff


	//   ....[24]....
        /*02f0*/ 	.word	0xffffffff


	//   ....[25]....
        /*02f4*/ 	.word	0xffffffff


	//   ....[26]....
        /*02f8*/ 	.word	0xffffffff


	//   ....[27]....
        /*02fc*/ 	.word	0xffffffff


	//   ....[28]....
        /*0300*/ 	.word	0xffffffff


	//   ....[29]....
        /*0304*/ 	.word	0xffffffff


	//   ....[30]....
        /*0308*/ 	.word	0xffffffff


	//   ....[31]....
        /*030c*/ 	.word	0xffffffff


	//   ....[32]....
        /*0310*/ 	.word	0xffffffff


	//   ....[33]....
        /*0314*/ 	.word	0xffffffff


	//   ....[34]....
        /*0318*/ 	.word	0xffffffff


	//   ....[35]....
        /*031c*/ 	.word	0xffffffff


	//   ....[36]....
        /*0320*/ 	.word	0xffffffff


	//   ....[37]....
        /*0324*/ 	.word	0xffffffff


	//   ....[38]....
        /*0328*/ 	.word	0xffffffff


	//   ....[39]....
        /*032c*/ 	.word	0xffffffff


	//   ....[40]....
        /*0330*/ 	.word	0xffffffff


	//   ....[41]....
        /*0334*/ 	.word	0xffffffff


	//   ....[42]....
        /*0338*/ 	.word	0xffffffff


	//   ....[43]....
        /*033c*/ 	.word	0xffffffff


	//   ....[44]....
        /*0340*/ 	.word	0xffffffff


	//   ....[45]....
        /*0344*/ 	.word	0xffffffff


	//   ....[46]....
        /*0348*/ 	.word	0xffffffff


	//   ....[47]....
        /*034c*/ 	.word	0xffffffff


	//   ....[48]....
        /*0350*/ 	.word	0xffffffff


	//   ....[49]....
        /*0354*/ 	.word	0xffffffff


	//   ....[50]....
        /*0358*/ 	.word	0xffffffff


	//   ....[51]....
        /*035c*/ 	.word	0xffffffff


	//   ....[52]....
        /*0360*/ 	.word	0xffffffff


	//   ....[53]....
        /*0364*/ 	.word	0xffffffff


	//   ....[54]....
        /*0368*/ 	.word	0xffffffff


	//   ....[55]....
        /*036c*/ 	.word	0xffffffff


	//   ....[56]....
        /*0370*/ 	.word	0xffffffff


	//   ....[57]....
        /*0374*/ 	.word	0xffffffff


	//   ....[58]....
        /*0378*/ 	.word	0xffffffff


	//   ....[59]....
        /*037c*/ 	.word	0xffffffff


	//   ....[60]....
        /*0380*/ 	.word	0xffffffff


	//   ....[61]....
        /*0384*/ 	.word	0xffffffff


	//   ....[62]....
        /*0388*/ 	.word	0xffffffff


	//   ....[63]....
        /*038c*/ 	.word	0xffffffff


	//   ....[64]....
        /*0390*/ 	.word	0xffffffff


	//   ....[65]....
        /*0394*/ 	.word	0xffffffff


	//   ....[66]....
        /*0398*/ 	.word	0xffffffff


	//   ....[67]....
        /*039c*/ 	.word	0xffffffff


	//   ....[68]....
        /*03a0*/ 	.word	0xffffffff


	//   ....[69]....
        /*03a4*/ 	.word	0xffffffff


	//   ....[70]....
        /*03a8*/ 	.word	0xffffffff


	//   ....[71]....
        /*03ac*/ 	.word	0xffffffff


	//   ....[72]....
        /*03b0*/ 	.word	0xffffffff


	//   ....[73]....
        /*03b4*/ 	.word	0xffffffff


	//   ....[74]....
        /*03b8*/ 	.word	0xffffffff


	//   ....[75]....
        /*03bc*/ 	.word	0xffffffff


	//   ....[76]....
        /*03c0*/ 	.word	0xffffffff


	//   ....[77]....
        /*03c4*/ 	.word	0xffffffff


	//   ....[78]....
        /*03c8*/ 	.word	0xffffffff


	//   ....[79]....
        /*03cc*/ 	.word	0xffffffff


	//   ....[80]....
        /*03d0*/ 	.word	0xffffffff


	//   ....[81]....
        /*03d4*/ 	.word	0xffffffff


	//   ....[82]....
        /*03d8*/ 	.word	0xffffffff


	//   ....[83]....
        /*03dc*/ 	.word	0xffffffff


	//   ....[84]....
        /*03e0*/ 	.word	0xffffffff


	//   ....[85]....
        /*03e4*/ 	.word	0xffffffff


	//   ....[86]....
        /*03e8*/ 	.word	0xffffffff


	//   ....[87]....
        /*03ec*/ 	.word	0xffffffff


	//   ....[88]....
        /*03f0*/ 	.word	0xffffffff


	//   ....[89]....
        /*03f4*/ 	.word	0xffffffff


	//   ....[90]....
        /*03f8*/ 	.word	0xffffffff


	//   ....[91]....
        /*03fc*/ 	.word	0xffffffff


	//   ....[92]....
        /*0400*/ 	.word	0xffffffff


	//   ....[93]....
        /*0404*/ 	.word	0xffffffff


	//   ....[94]....
        /*0408*/ 	.word	0xffffffff


	//   ....[95]....
        /*040c*/ 	.word	0xffffffff


	//   ....[96]....
        /*0410*/ 	.word	0xffffffff


	//   ....[97]....
        /*0414*/ 	.word	0xffffffff


	//   ....[98]....
        /*0418*/ 	.word	0xffffffff


	//   ....[99]....
        /*041c*/ 	.word	0xffffffff


	//   ....[100]....
        /*0420*/ 	.word	0xffffffff


	//   ....[101]....
        /*0424*/ 	.word	0xffffffff


	//   ....[102]....
        /*0428*/ 	.word	0xffffffff


	//   ....[103]....
        /*042c*/ 	.word	0xffffffff


	//   ....[104]....
        /*0430*/ 	.word	0xffffffff


	//   ....[105]....
        /*0434*/ 	.word	0xffffffff


	//   ....[106]....
        /*0438*/ 	.word	0xffffffff


	//   ....[107]....
        /*043c*/ 	.word	0xffffffff


	//   ....[108]....
        /*0440*/ 	.word	0xffffffff


	//   ....[109]....
        /*0444*/ 	.word	0xffffffff


	//   ....[110]....
        /*0448*/ 	.word	0xffffffff


	//   ....[111]....
        /*044c*/ 	.word	0xffffffff


	//   ....[112]....
        /*0450*/ 	.word	0xffffffff


	//   ....[113]....
        /*0454*/ 	.word	0xffffffff


	//   ....[114]....
        /*0458*/ 	.word	0xffffffff


	//   ....[115]....
        /*045c*/ 	.word	0xffffffff


	//   ....[116]....
        /*0460*/ 	.word	0xffffffff


	//   ....[117]....
        /*0464*/ 	.word	0xffffffff


	//   ....[118]....
        /*0468*/ 	.word	0xffffffff


	//   ....[119]....
        /*046c*/ 	.word	0xffffffff


	//   ....[120]....
        /*0470*/ 	.word	0xffffffff


	//   ....[121]....
        /*0474*/ 	.word	0xffffffff


	//   ....[122]....
        /*0478*/ 	.word	0xffffffff


	//   ....[123]....
        /*047c*/ 	.word	0xffffffff


	//   ....[124]....
        /*0480*/ 	.word	0xffffffff


	//----- nvinfo : EIATTR_COOP_GROUP_INSTR_OFFSETS
	.align		4
.L_230:
        /*0484*/ 	.byte	0x04, 0x28
        /*0486*/ 	.short	(.L_232 - .L_231)


	//   ....[0]....
.L_231:
        /*0488*/ 	.word	0x000000a0


	//   ....[1]....
        /*048c*/ 	.word	0x00002520


	//   ....[2]....
        /*0490*/ 	.word	0x00002530


	//   ....[3]....
        /*0494*/ 	.word	0x00004070


	//   ....[4]....
        /*0498*/ 	.word	0x00004080


	//   ....[5]....
        /*049c*/ 	.word	0x00005a00


	//   ....[6]....
        /*04a0*/ 	.word	0x00005a20


	//   ....[7]....
        /*04a4*/ 	.word	0x00005f20


	//   ....[8]....
        /*04a8*/ 	.word	0x00005f80


	//   ....[9]....
        /*04ac*/ 	.word	0x00006e30


	//   ....[10]....
        /*04b0*/ 	.word	0x00006e60


	//   ....[11]....
        /*04b4*/ 	.word	0x00007040


	//   ....[12]....
        /*04b8*/ 	.word	0x00007070


	//   ....[13]....
        /*04bc*/ 	.word	0x00007190


	//   ....[14]....
        /*04c0*/ 	.word	0x000071c0


	//   ....[15]....
        /*04c4*/ 	.word	0x00007300


	//   ....[16]....
        /*04c8*/ 	.word	0x00007350


	//   ....[17]....
        /*04cc*/ 	.word	0x000077e0


	//   ....[18]....
        /*04d0*/ 	.word	0x00007810


	//   ....[19]....
        /*04d4*/ 	.word	0x00007830


	//   ....[20]....
        /*04d8*/ 	.word	0x00007840


	//   ....[21]....
        /*04dc*/ 	.word	0x00007d90


	//   ....[22]....
        /*04e0*/ 	.word	0x00007db0


	//   ....[23]....
        /*04e4*/ 	.word	0x00007dc0


	//   ....[24]....
        /*04e8*/ 	.word	0x00007dd0


	//   ....[25]....
        /*04ec*/ 	.word	0x00008200


	//   ....[26]....
        /*04f0*/ 	.word	0x00008240


	//   ....[27]....
        /*04f4*/ 	.word	0x00008460


	//   ....[28]....
        /*04f8*/ 	.word	0x000084e0


	//   ....[29]....
        /*04fc*/ 	.word	0x0000b600


	//   ....[30]....
        /*0500*/ 	.word	0x0000b620


	//   ....[31]....
        /*0504*/ 	.word	0x0000b630


	//   ....[32]....
        /*0508*/ 	.word	0x0000b640


	//   ....[33]....
        /*050c*/ 	.word	0x0000b8c0


	//   ....[34]....
        /*0510*/ 	.word	0x0000b900


	//   ....[35]....
        /*0514*/ 	.word	0x0000bb20


	//   ....[36]....
        /*0518*/ 	.word	0x0000bba0


	//   ....[37]....
        /*051c*/ 	.word	0x0000f220


	//   ....[38]....
        /*0520*/ 	.word	0x0000f250


	//   ....[39]....
        /*0524*/ 	.word	0x0000f270


	//   ....[40]....
        /*0528*/ 	.word	0x0000f290


	//   ....[41]....
        /*052c*/ 	.word	0x00010310


	//   ....[42]....
        /*0530*/ 	.word	0x00010320


	//   ....[43]....
        /*0534*/ 	.word	0x00010350


	//   ....[44]....
        /*0538*/ 	.word	0x00010360


	//   ....[45]....
        /*053c*/ 	.word	0x00010760


	//   ....[46]....
        /*0540*/ 	.word	0x00010780


	//   ....[47]....
        /*0544*/ 	.word	0x00010800


	//   ....[48]....
        /*0548*/ 	.word	0x00010840


	//   ....[49]....
        /*054c*/ 	.word	0x00010fd0


	//   ....[50]....
        /*0550*/ 	.word	0x000111d0


	//   ....[51]....
        /*0554*/ 	.word	0x00011230


	//   ....[52]....
        /*0558*/ 	.word	0x000113f0


	//   ....[53]....
        /*055c*/ 	.word	0x00011470


	//   ....[54]....
        /*0560*/ 	.word	0x00011540


	//   ....[55]....
        /*0564*/ 	.word	0x00011560


	//   ....[56]....
        /*0568*/ 	.word	0x00011650


	//   ....[57]....
        /*056c*/ 	.word	0x00013190


	//   ....[58]....
        /*0570*/ 	.word	0x000131a0


	//   ....[59]....
        /*0574*/ 	.word	0x000131b0


	//   ....[60]....
        /*0578*/ 	.word	0x000131c0


	//   ....[61]....
        /*057c*/ 	.word	0x00013d30


	//   ....[62]....
        /*0580*/ 	.word	0x00013d50


	//   ....[63]....
        /*0584*/ 	.word	0x00013d70


	//   ....[64]....
        /*0588*/ 	.word	0x00013d90


	//   ....[65]....
        /*058c*/ 	.word	0x00013f90


	//   ....[66]....
        /*0590*/ 	.word	0x00013fa0


	//   ....[67]....
        /*0594*/ 	.word	0x00013fb0


	//   ....[68]....
        /*0598*/ 	.word	0x00013fd0


	//   ....[69]....
        /*059c*/ 	.word	0x000145b0


	//   ....[70]....
        /*05a0*/ 	.word	0x000146b0


	//   ....[71]....
        /*05a4*/ 	.word	0x00014af0


	//   ....[72]....
        /*05a8*/ 	.word	0x00014c70


	//   ....[73]....
        /*05ac*/ 	.word	0x00014d70


	//   ....[74]....
        /*05b0*/ 	.word	0x00014dc0


	//   ....[75]....
        /*05b4*/ 	.word	0x00014e30


	//   ....[76]....
        /*05b8*/ 	.word	0x00014e60


	//   ....[77]....
        /*05bc*/ 	.word	0x00017360


	//   ....[78]....
        /*05c0*/ 	.word	0x00017380


	//   ....[79]....
        /*05c4*/ 	.word	0x00017390


	//   ....[80]....
        /*05c8*/ 	.word	0x000173a0


	//   ....[81]....
        /*05cc*/ 	.word	0x00017740


	//   ....[82]....
        /*05d0*/ 	.word	0x00017770


	//   ....[83]....
        /*05d4*/ 	.word	0x00017780


	//   ....[84]....
        /*05d8*/ 	.word	0x000177a0


	//   ....[85]....
        /*05dc*/ 	.word	0x000182b0


	//   ....[86]....
        /*05e0*/ 	.word	0x000183e0


	//   ....[87]....
        /*05e4*/ 	.word	0x00018450


	//   ....[88]....
        /*05e8*/ 	.word	0x000184b0


	//   ....[89]....
        /*05ec*/ 	.word	0x000184c0


	//   ....[90]....
        /*05f0*/ 	.word	0x000184e0


	//   ....[91]....
        /*05f4*/ 	.word	0x000186a0


	//   ....[92]....
        /*05f8*/ 	.word	0x000189d0


	//   ....[93]....
        /*05fc*/ 	.word	0x0001a350


	//   ....[94]....
        /*0600*/ 	.word	0x0001a360


	//   ....[95]....
        /*0604*/ 	.word	0x0001a370


	//   ....[96]....
        /*0608*/ 	.word	0x0001a390


	//   ....[97]....
        /*060c*/ 	.word	0x0001a3b0


	//   ....[98]....
        /*0610*/ 	.word	0x0001a3d0


	//   ....[99]....
        /*0614*/ 	.word	0x0001a3f0


	//   ....[100]....
        /*0618*/ 	.word	0x0001a420


	//   ....[101]....
        /*061c*/ 	.word	0x0001bbe0


	//   ....[102]....
        /*0620*/ 	.word	0x0001bc30


	//   ....[103]....
        /*0624*/ 	.word	0x0001bc70


	//   ....[104]....
        /*0628*/ 	.word	0x0001bcb0


	//   ....[105]....
        /*062c*/ 	.word	0x0001bcc0


	//   ....[106]....
        /*0630*/ 	.word	0x0001bcd0


	//   ....[107]....
        /*0634*/ 	.word	0x0001bce0


	//   ....[108]....
        /*0638*/ 	.word	0x0001bcf0


	//   ....[109]....
        /*063c*/ 	.word	0x0001bf10


	//   ....[110]....
        /*0640*/ 	.word	0x0001bf20


	//   ....[111]....
        /*0644*/ 	.word	0x0001c0a0


	//   ....[112]....
        /*0648*/ 	.word	0x0001c0d0


	//   ....[113]....
        /*064c*/ 	.word	0x0001c220


	//   ....[114]....
        /*0650*/ 	.word	0x0001c250


	//   ....[115]....
        /*0654*/ 	.word	0x0001c3a0


	//   ....[116]....
        /*0658*/ 	.word	0x0001c3c0


	//   ....[117]....
        /*065c*/ 	.word	0x0001ccd0


	//   ....[118]....
        /*0660*/ 	.word	0x0001ccf0


	//   ....[119]....
        /*0664*/ 	.word	0x0001ce40


	//   ....[120]....
        /*0668*/ 	.word	0x0001ce70


	//   ....[121]....
        /*066c*/ 	.word	0x0001cfa0


	//   ....[122]....
        /*0670*/ 	.word	0x0001cfd0


	//   ....[123]....
        /*0674*/ 	.word	0x0001d100


	//   ....[124]....
        /*0678*/ 	.word	0x0001d120


	//----- nvinfo : EIATTR_EXIT_INSTR_OFFSETS
	.align		4
.L_232:
        /*067c*/ 	.byte	0x04, 0x1c
        /*067e*/ 	.short	(.L_234 - .L_233)


	//   ....[0]....
.L_233:
        /*0680*/ 	.word	0x00000450


	//   ....[1]....
        /*0684*/ 	.word	0x0001c3d0


	//   ....[2]....
        /*0688*/ 	.word	0x0001c4a0


	//   ....[3]....
        /*068c*/ 	.word	0x0001c500


	//   ....[4]....
        /*0690*/ 	.word	0x0001d130


	//   ....[5]....
        /*0694*/ 	.word	0x0001d1e0


	//   ....[6]....
        /*0698*/ 	.word	0x0001d240


	//----- nvinfo : EIATTR_CTAIDZ_USED
	.align		4
.L_234:
        /*069c*/ 	.byte	0x01, 0x04
	.zero		2


	//----- nvinfo : EIATTR_MAX_THREADS
	.align		4
        /*06a0*/ 	.byte	0x04, 0x05
        /*06a2*/ 	.short	(.L_236 - .L_235)
.L_235:
        /*06a4*/ 	.word	0x00000080
        /*06a8*/ 	.word	0x00000001
        /*06ac*/ 	.word	0x00000001


	//----- nvinfo : EIATTR_CRS_STACK_SIZE
	.align		4
.L_236:
        /*06b0*/ 	.byte	0x04, 0x1e
        /*06b2*/ 	.short	(.L_238 - .L_237)
.L_237:
        /*06b4*/ 	.word	0x00000000
.L_238:


//--------------------- .nv.callgraph             --------------------------
	.section	.nv.callgraph,"",@"SHT_CUDA_CALLGRAPH"
	.align	4
	.sectionentsize	8
	.align		4
        /*0000*/ 	.word	0x00000000
	.align		4
        /*0004*/ 	.word	0xffffffff
	.align		4
        /*0008*/ 	.word	0x00000000
	.align		4
        /*000c*/ 	.word	0xfffffffe
	.align		4
        /*0010*/ 	.word	0x00000000
	.align		4
        /*0014*/ 	.word	0xfffffffd
	.align		4
        /*0018*/ 	.word	0x00000000
	.align		4
        /*001c*/ 	.word	0xfffffffc


//--------------------- .nv.rel.action            --------------------------
	.section	.nv.rel.action,"",@"SHT_CUDA_RELOCINFO"
	.align	8
	.sectionentsize	8
        /*0000*/ 	.byte	0x73, 0x00, 0x00, 0x00, 0x00, 0x00, 0x00, 0x00, 0x00, 0x00, 0x00, 0x11, 0x25, 0x00, 0x05, 0x36


//--------------------- .nv.constant4             --------------------------
	.section	.nv.constant4,"a",@progbits
	.align	8
	.align		8
.nv.constant4:
        /*0000*/ 	.dword	_ZN71_INTERNAL_5814cfec_35_flash_fwd_hdim96_bf16_paged_sm80_cu_1f2e7571_36954cuda3std3__45__cpo5beginE
	.align		8
        /*0008*/ 	.dword	_ZN71_INTERNAL_5814cfec_35_flash_fwd_hdim96_bf16_paged_sm80_cu_1f2e7571_36954cuda3std3__45__cpo3endE
	.align		8
        /*0010*/ 	.dword	_ZN71_INTERNAL_5814cfec_35_flash_fwd_hdim96_bf16_paged_sm80_cu_1f2e7571_36954cuda3std3__45__cpo6cbeginE
	.align		8
        /*0018*/ 	.dword	_ZN71_INTERNAL_5814cfec_35_flash_fwd_hdim96_bf16_paged_sm80_cu_1f2e7571_36954cuda3std3__45__cpo4cendE
	.align		8
        /*0020*/ 	.dword	_ZN71_INTERNAL_5814cfec_35_flash_fwd_hdim96_bf16_paged_sm80_cu_1f2e7571_36954cuda3std3__473_GLOBAL__N__5814cfec_35_flash_fwd_hdim96_bf16_paged_sm80_cu_1f2e7571_36956ignoreE
	.align		8
        /*0028*/ 	.dword	_ZN71_INTERNAL_5814cfec_35_flash_fwd_hdim96_bf16_paged_sm80_cu_1f2e7571_36954cuda3std3__419piecewise_constructE
	.align		8
        /*0030*/ 	.dword	_ZN71_INTERNAL_5814cfec_35_flash_fwd_hdim96_bf16_paged_sm80_cu_1f2e7571_36954cuda3std3__48in_placeE
	.align		8
        /*0038*/ 	.dword	_ZN71_INTERNAL_5814cfec_35_flash_fwd_hdim96_bf16_paged_sm80_cu_1f2e7571_36954cuda3std6ranges3__45__cpo4swapE
	.align		8
        /*0040*/ 	.dword	_ZN71_INTERNAL_5814cfec_35_flash_fwd_hdim96_bf16_paged_sm80_cu_1f2e7571_36954cuda3std6ranges3__45__cpo9iter_moveE
	.align		8
        /*0048*/ 	.dword	_ZN71_INTERNAL_5814cfec_35_flash_fwd_hdim96_bf16_paged_sm80_cu_1f2e7571_36954cute7productE
	.align		8
        /*0050*/ 	.dword	_ZN71_INTERNAL_5814cfec_35_flash_fwd_hdim96_bf16_paged_sm80_cu_1f2e7571_36954cute1_E


//--------------------- .nv.constant0._ZN7cutlass13device_kernelIN5flash19enable_sm80_to_sm89INS1_16FlashAttnFwdSm80INS1_25CollectiveMainloopFwdSm80ILi4ELi1ELb0EN4cute5tupleIJNS5_1CILi128EEENS7_ILi64EEENS7_ILi96EEEEEELi96ENS_10bfloat16_tEfNS_4arch4Sm80ELb0ELb0ELb0ELb0ELb1ELb0ELb1ELb0EEENS1_21CollectiveEpilogueFwdINS6_IJS8_SA_S9_EEENS6_IJNS7_ILi1EEESI_SI_EEESC_SE_Li128ELb0ELb1ELb0ELb0EEENS1_19SingleTileSchedulerILb0ELb0ELb1ELi128EEEEEEEEEvNT_6ParamsE --------------------------
	.section	.nv.constant0._ZN7cutlass13device_kernelIN5flash19enable_sm80_to_sm89INS1_16FlashAttnFwdSm80INS1_25CollectiveMainloopFwdSm80ILi4ELi1ELb0EN4cute5tupleIJNS5_1CILi128EEENS7_ILi64EEENS7_ILi96EEEEEELi96ENS_10bfloat16_tEfNS_4arch4Sm80ELb0ELb0ELb0ELb0ELb1ELb0ELb1ELb0EEENS1_21CollectiveEpilogueFwdINS6_IJS8_SA_S9_EEENS6_IJNS7_ILi1EEESI_SI_EEESC_SE_Li128ELb0ELb1ELb0ELb0EEENS1_19SingleTileSchedulerILb0ELb0ELb1ELi128EEEEEEEEEvNT_6ParamsE,"a",@progbits
	.sectionflags	@""
	.align	4
.nv.constant0._ZN7cutlass13device_kernelIN5flash19enable_sm80_to_sm89INS1_16FlashAttnFwdSm80INS1_25CollectiveMainloopFwdSm80ILi4ELi1ELb0EN4cute5tupleIJNS5_1CILi128EEENS7_ILi64EEENS7_ILi96EEEEEELi96ENS_10bfloat16_tEfNS_4arch4Sm80ELb0ELb0ELb0ELb0ELb1ELb0ELb1ELb0EEENS1_21CollectiveEpilogueFwdINS6_IJS8_SA_S9_EEENS6_IJNS7_ILi1EEESI_SI_EEESC_SE_Li128ELb0ELb1ELb0ELb0EEENS1_19SingleTileSchedulerILb0ELb0ELb1ELi128EEEEEEEEEvNT_6ParamsE:
	.zero		1400


//--------------------- .nv.constant0._ZN7cutlass13device_kernelIN5flash19enable_sm80_to_sm89INS1_16FlashAttnFwdSm80INS1_25CollectiveMainloopFwdSm80ILi4ELi1ELb0EN4cute5tupleIJNS5_1CILi128EEENS7_ILi64EEENS7_ILi96EEEEEELi96ENS_10bfloat16_tEfNS_4arch4Sm80ELb0ELb0ELb0ELb1ELb1ELb0ELb1ELb0EEENS1_21CollectiveEpilogueFwdINS6_IJS8_SA_S9_EEENS6_IJNS7_ILi1EEESI_SI_EEESC_SE_Li128ELb1ELb1ELb0ELb0EEENS1_19SingleTileSchedulerILb1ELb0ELb1ELi128EEEEEEEEEvNT_6ParamsE --------------------------
	.section	.nv.constant0._ZN7cutlass13device_kernelIN5flash19enable_sm80_to_sm89INS1_16FlashAttnFwdSm80INS1_25CollectiveMainloopFwdSm80ILi4ELi1ELb0EN4cute5tupleIJNS5_1CILi128EEENS7_ILi64EEENS7_ILi96EEEEEELi96ENS_10bfloat16_tEfNS_4arch4Sm80ELb0ELb0ELb0ELb1ELb1ELb0ELb1ELb0EEENS1_21CollectiveEpilogueFwdINS6_IJS8_SA_S9_EEENS6_IJNS7_ILi1EEESI_SI_EEESC_SE_Li128ELb1ELb1ELb0ELb0EEENS1_19SingleTileSchedulerILb1ELb0ELb1ELi128EEEEEEEEEvNT_6ParamsE,"a",@progbits
	.sectionflags	@""
	.align	4
.nv.constant0._ZN7cutlass13device_kernelIN5flash19enable_sm80_to_sm89INS1_16FlashAttnFwdSm80INS1_25CollectiveMainloopFwdSm80ILi4ELi1ELb0EN4cute5tupleIJNS5_1CILi128EEENS7_ILi64EEENS7_ILi96EEEEEELi96ENS_10bfloat16_tEfNS_4arch4Sm80ELb0ELb0ELb0ELb1ELb1ELb0ELb1ELb0EEENS1_21CollectiveEpilogueFwdINS6_IJS8_SA_S9_EEENS6_IJNS7_ILi1EEESI_SI_EEESC_SE_Li128ELb1ELb1ELb0ELb0EEENS1_19SingleTileSchedulerILb1ELb0ELb1ELi128EEEEEEEEEvNT_6ParamsE:
	.zero		1400


//--------------------- .nv.constant0._ZN7cutlass13device_kernelIN5flash19enable_sm80_to_sm89INS1_16FlashAttnFwdSm80INS1_25CollectiveMainloopFwdSm80ILi4ELi1ELb0EN4cute5tupleIJNS5_1CILi128EEENS7_ILi64EEENS7_ILi96EEEEEELi96ENS_10bfloat16_tEfNS_4arch4Sm80ELb0ELb0ELb0ELb1ELb1ELb1ELb1ELb0EEENS1_21CollectiveEpilogueFwdINS6_IJS8_SA_S9_EEENS6_IJNS7_ILi1EEESI_SI_EEESC_SE_Li128ELb1ELb1ELb0ELb0EEENS1_19SingleTileSchedulerILb1ELb0ELb1ELi128EEEEEEEEEvNT_6ParamsE --------------------------
	.section	.nv.constant0._ZN7cutlass13device_kernelIN5flash19enable_sm80_to_sm89INS1_16FlashAttnFwdSm80INS1_25CollectiveMainloopFwdSm80ILi4ELi1ELb0EN4cute5tupleIJNS5_1CILi128EEENS7_ILi64EEENS7_ILi96EEEEEELi96ENS_10bfloat16_tEfNS_4arch4Sm80ELb0ELb0ELb0ELb1ELb1ELb1ELb1ELb0EEENS1_21CollectiveEpilogueFwdINS6_IJS8_SA_S9_EEENS6_IJNS7_ILi1EEESI_SI_EEESC_SE_Li128ELb1ELb1ELb0ELb0EEENS1_19SingleTileSchedulerILb1ELb0ELb1ELi128EEEEEEEEEvNT_6ParamsE,"a",@progbits
	.sectionflags	@""
	.align	4
.nv.constant0._ZN7cutlass13device_kernelIN5flash19enable_sm80_to_sm89INS1_16FlashAttnFwdSm80INS1_25CollectiveMainloopFwdSm80ILi4ELi1ELb0EN4cute5tupleIJNS5_1CILi128EEENS7_ILi64EEENS7_ILi96EEEEEELi96ENS_10bfloat16_tEfNS_4arch4Sm80ELb0ELb0ELb0ELb1ELb1ELb1ELb1ELb0EEENS1_21CollectiveEpilogueFwdINS6_IJS8_SA_S9_EEENS6_IJNS7_ILi1EEESI_SI_EEESC_SE_Li128ELb1ELb1ELb0ELb0EEENS1_19SingleTileSchedulerILb1ELb0ELb1ELi128EEEEEEEEEvNT_6ParamsE:
	.zero		1400


//--------------------- .nv.constant0._ZN7cutlass13device_kernelIN5flash19enable_sm80_to_sm89INS1_16FlashAttnFwdSm80INS1_25CollectiveMainloopFwdSm80ILi4ELi1ELb0EN4cute5tupleIJNS5_1CILi128EEENS7_ILi48EEENS7_ILi96EEEEEELi96ENS_10bfloat16_tEfNS_4arch4Sm80ELb0ELb1ELb0ELb0ELb1ELb0ELb1ELb0EEENS1_21CollectiveEpilogueFwdINS6_IJS8_SA_S9_EEENS6_IJNS7_ILi1EEESI_SI_EEESC_SE_Li128ELb0ELb1ELb0ELb0EEENS1_19SingleTileSchedulerILb0ELb0ELb1ELi128EEEEEEEEEvNT_6ParamsE --------------------------
	.section	.nv.constant0._ZN7cutlass13device_kernelIN5flash19enable_sm80_to_sm89INS1_16FlashAttnFwdSm80INS1_25CollectiveMainloopFwdSm80ILi4ELi1ELb0EN4cute5tupleIJNS5_1CILi128EEENS7_ILi48EEENS7_ILi96EEEEEELi96ENS_10bfloat16_tEfNS_4arch4Sm80ELb0ELb1ELb0ELb0ELb1ELb0ELb1ELb0EEENS1_21CollectiveEpilogueFwdINS6_IJS8_SA_S9_EEENS6_IJNS7_ILi1EEESI_SI_EEESC_SE_Li128ELb0ELb1ELb0ELb0EEENS1_19SingleTileSchedulerILb0ELb0ELb1ELi128EEEEEEEEEvNT_6ParamsE,"a",@progbits
	.sectionflags	@""
	.align	4
.nv.constant0._ZN7cutlass13device_kernelIN5flash19enable_sm80_to_sm89INS1_16FlashAttnFwdSm80INS1_25CollectiveMainloopFwdSm80ILi4ELi1ELb0EN4cute5tupleIJNS5_1CILi128EEENS7_ILi48EEENS7_ILi96EEEEEELi96ENS_10bfloat16_tEfNS_4arch4Sm80ELb0ELb1ELb0ELb0ELb1ELb0ELb1ELb0EEENS1_21CollectiveEpilogueFwdINS6_IJS8_SA_S9_EEENS6_IJNS7_ILi1EEESI_SI_EEESC_SE_Li128ELb0ELb1ELb0ELb0EEENS1_19SingleTileSchedulerILb0ELb0ELb1ELi128EEEEEEEEEvNT_6ParamsE:
	.zero		1400


//--------------------- .nv.constant0._ZN7cutlass13device_kernelIN5flash19enable_sm80_to_sm89INS1_16FlashAttnFwdSm80INS1_25CollectiveMainloopFwdSm80ILi4ELi1ELb0EN4cute5tupleIJNS5_1CILi128EEENS7_ILi48EEENS7_ILi96EEEEEELi96ENS_10bfloat16_tEfNS_4arch4Sm80ELb0ELb1ELb0ELb1ELb1ELb0ELb1ELb0EEENS1_21CollectiveEpilogueFwdINS6_IJS8_SA_S9_EEENS6_IJNS7_ILi1EEESI_SI_EEESC_SE_Li128ELb1ELb1ELb0ELb0EEENS1_19SingleTileSchedulerILb1ELb0ELb1ELi128EEEEEEEEEvNT_6ParamsE --------------------------
	.section	.nv.constant0._ZN7cutlass13device_kernelIN5flash19enable_sm80_to_sm89INS1_16FlashAttnFwdSm80INS1_25CollectiveMainloopFwdSm80ILi4ELi1ELb0EN4cute5tupleIJNS5_1CILi128EEENS7_ILi48EEENS7_ILi96EEEEEELi96ENS_10bfloat16_tEfNS_4arch4Sm80ELb0ELb1ELb0ELb1ELb1ELb0ELb1ELb0EEENS1_21CollectiveEpilogueFwdINS6_IJS8_SA_S9_EEENS6_IJNS7_ILi1EEESI_SI_EEESC_SE_Li128ELb1ELb1ELb0ELb0EEENS1_19SingleTileSchedulerILb1ELb0ELb1ELi128EEEEEEEEEvNT_6ParamsE,"a",@progbits
	.sectionflags	@""
	.align	4
.nv.constant0._ZN7cutlass13device_kernelIN5flash19enable_sm80_to_sm89INS1_16FlashAttnFwdSm80INS1_25CollectiveMainloopFwdSm80ILi4ELi1ELb0EN4cute5tupleIJNS5_1CILi128EEENS7_ILi48EEENS7_ILi96EEEEEELi96ENS_10bfloat16_tEfNS_4arch4Sm80ELb0ELb1ELb0ELb1ELb1ELb0ELb1ELb0EEENS1_21CollectiveEpilogueFwdINS6_IJS8_SA_S9_EEENS6_IJNS7_ILi1EEESI_SI_EEESC_SE_Li128ELb1ELb1ELb0ELb0EEENS1_19SingleTileSchedulerILb1ELb0ELb1ELi128EEEEEEEEEvNT_6ParamsE:
	.zero		1400


//--------------------- .nv.constant0._ZN7cutlass13device_kernelIN5flash19enable_sm80_to_sm89INS1_16FlashAttnFwdSm80INS1_25CollectiveMainloopFwdSm80ILi4ELi1ELb0EN4cute5tupleIJNS5_1CILi128EEENS7_ILi48EEENS7_ILi96EEEEEELi96ENS_10bfloat16_tEfNS_4arch4Sm80ELb0ELb1ELb0ELb1ELb1ELb1ELb1ELb0EEENS1_21CollectiveEpilogueFwdINS6_IJS8_SA_S9_EEENS6_IJNS7_ILi1EEESI_SI_EEESC_SE_Li128ELb1ELb1ELb0ELb0EEENS1_19SingleTileSchedulerILb1ELb0ELb1ELi128EEEEEEEEEvNT_6ParamsE --------------------------
	.section	.nv.constant0._ZN7cutlass13device_kernelIN5flash19enable_sm80_to_sm89INS1_16FlashAttnFwdSm80INS1_25CollectiveMainloopFwdSm80ILi4ELi1ELb0EN4cute5tupleIJNS5_1CILi128EEENS7_ILi48EEENS7_ILi96EEEEEELi96ENS_10bfloat16_tEfNS_4arch4Sm80ELb0ELb1ELb0ELb1ELb1ELb1ELb1ELb0EEENS1_21CollectiveEpilogueFwdINS6_IJS8_SA_S9_EEENS6_IJNS7_ILi1EEESI_SI_EEESC_SE_Li128ELb1ELb1ELb0ELb0EEENS1_19SingleTileSchedulerILb1ELb0ELb1ELi128EEEEEEEEEvNT_6ParamsE,"a",@progbits
	.sectionflags	@""
	.align	4
.nv.constant0._ZN7cutlass13device_kernelIN5flash19enable_sm80_to_sm89INS1_16FlashAttnFwdSm80INS1_25CollectiveMainloopFwdSm80ILi4ELi1ELb0EN4cute5tupleIJNS5_1CILi128EEENS7_ILi48EEENS7_ILi96EEEEEELi96ENS_10bfloat16_tEfNS_4arch4Sm80ELb0ELb1ELb0ELb1ELb1ELb1ELb1ELb0EEENS1_21CollectiveEpilogueFwdINS6_IJS8_SA_S9_EEENS6_IJNS7_ILi1EEESI_SI_EEESC_SE_Li128ELb1ELb1ELb0ELb0EEENS1_19SingleTileSchedulerILb1ELb0ELb1ELi128EEEEEEEEEvNT_6ParamsE:
	.zero		1400


//--------------------- .nv.constant0._ZN7cutlass13device_kernelIN5flash19enable_sm80_to_sm89INS1_16FlashAttnFwdSm80INS1_25CollectiveMainloopFwdSm80ILi4ELi1ELb0EN4cute5tupleIJNS5_1CILi128EEENS7_ILi64EEENS7_ILi96EEEEEELi96ENS_10bfloat16_tEfNS_4arch4Sm80ELb1ELb0ELb0ELb0ELb1ELb0ELb1ELb0EEENS1_21CollectiveEpilogueFwdINS6_IJS8_SA_S9_EEENS6_IJNS7_ILi1EEESI_SI_EEESC_SE_Li128ELb0ELb1ELb0ELb0EEENS1_30DynamicPersistentTileSchedulerILi128ELi128ELb0ELb1ELb0EEEEEEEEEvNT_6ParamsE --------------------------
	.section	.nv.constant0._ZN7cutlass13device_kernelIN5flash19enable_sm80_to_sm89INS1_16FlashAttnFwdSm80INS1_25CollectiveMainloopFwdSm80ILi4ELi1ELb0EN4cute5tupleIJNS5_1CILi128EEENS7_ILi64EEENS7_ILi96EEEEEELi96ENS_10bfloat16_tEfNS_4arch4Sm80ELb1ELb0ELb0ELb0ELb1ELb0ELb1ELb0EEENS1_21CollectiveEpilogueFwdINS6_IJS8_SA_S9_EEENS6_IJNS7_ILi1EEESI_SI_EEESC_SE_Li128ELb0ELb1ELb0ELb0EEENS1_30DynamicPersistentTileSchedulerILi128ELi128ELb0ELb1ELb0EEEEEEEEEvNT_6ParamsE,"a",@progbits
	.sectionflags	@""
	.align	4
.nv.constant0._ZN7cutlass13device_kernelIN5flash19enable_sm80_to_sm89INS1_16FlashAttnFwdSm80INS1_25CollectiveMainloopFwdSm80ILi4ELi1ELb0EN4cute5tupleIJNS5_1CILi128EEENS7_ILi64EEENS7_ILi96EEEEEELi96ENS_10bfloat16_tEfNS_4arch4Sm80ELb1ELb0ELb0ELb0ELb1ELb0ELb1ELb0EEENS1_21CollectiveEpilogueFwdINS6_IJS8_SA_S9_EEENS6_IJNS7_ILi1EEESI_SI_EEESC_SE_Li128ELb0ELb1ELb0ELb0EEENS1_30DynamicPersistentTileSchedulerILi128ELi128ELb0ELb1ELb0EEEEEEEEEvNT_6ParamsE:
	.zero		1416


//--------------------- .nv.constant0._ZN7cutlass13device_kernelIN5flash19enable_sm80_to_sm89INS1_16FlashAttnFwdSm80INS1_25CollectiveMainloopFwdSm80ILi4ELi1ELb0EN4cute5tupleIJNS5_1CILi128EEENS7_ILi64EEENS7_ILi96EEEEEELi96ENS_10bfloat16_tEfNS_4arch4Sm80ELb1ELb0ELb0ELb1ELb1ELb0ELb1ELb0EEENS1_21CollectiveEpilogueFwdINS6_IJS8_SA_S9_EEENS6_IJNS7_ILi1EEESI_SI_EEESC_SE_Li128ELb1ELb1ELb0ELb0EEENS1_19SingleTileSchedulerILb1ELb0ELb1ELi128EEEEEEEEEvNT_6ParamsE --------------------------
	.section	.nv.constant0._ZN7cutlass13device_kernelIN5flash19enable_sm80_to_sm89INS1_16FlashAttnFwdSm80INS1_25CollectiveMainloopFwdSm80ILi4ELi1ELb0EN4cute5tupleIJNS5_1CILi128EEENS7_ILi64EEENS7_ILi96EEEEEELi96ENS_10bfloat16_tEfNS_4arch4Sm80ELb1ELb0ELb0ELb1ELb1ELb0ELb1ELb0EEENS1_21CollectiveEpilogueFwdINS6_IJS8_SA_S9_EEENS6_IJNS7_ILi1EEESI_SI_EEESC_SE_Li128ELb1ELb1ELb0ELb0EEENS1_19SingleTileSchedulerILb1ELb0ELb1ELi128EEEEEEEEEvNT_6ParamsE,"a",@progbits
	.sectionflags	@""
	.align	4
.nv.constant0._ZN7cutlass13device_kernelIN5flash19enable_sm80_to_sm89INS1_16FlashAttnFwdSm80INS1_25CollectiveMainloopFwdSm80ILi4ELi1ELb0EN4cute5tupleIJNS5_1CILi128EEENS7_ILi64EEENS7_ILi96EEEEEELi96ENS_10bfloat16_tEfNS_4arch4Sm80ELb1ELb0ELb0ELb1ELb1ELb0ELb1ELb0EEENS1_21CollectiveEpilogueFwdINS6_IJS8_SA_S9_EEENS6_IJNS7_ILi1EEESI_SI_EEESC_SE_Li128ELb1ELb1ELb0ELb0EEENS1_19SingleTileSchedulerILb1ELb0ELb1ELi128EEEEEEEEEvNT_6ParamsE:
	.zero		1400


//--------------------- .nv.constant0._ZN7cutlass13device_kernelIN5flash19enable_sm80_to_sm89INS1_16FlashAttnFwdSm80INS1_25CollectiveMainloopFwdSm80ILi4ELi1ELb0EN4cute5tupleIJNS5_1CILi128EEENS7_ILi64EEENS7_ILi96EEEEEELi96ENS_10bfloat16_tEfNS_4arch4Sm80ELb1ELb0ELb0ELb1ELb1ELb1ELb1ELb0EEENS1_21CollectiveEpilogueFwdINS6_IJS8_SA_S9_EEENS6_IJNS7_ILi1EEESI_SI_EEESC_SE_Li128ELb1ELb1ELb0ELb0EEENS1_19SingleTileSchedulerILb1ELb0ELb1ELi128EEEEEEEEEvNT_6ParamsE --------------------------
	.section	.nv.constant0._ZN7cutlass13device_kernelIN5flash19enable_sm80_to_sm89INS1_16FlashAttnFwdSm80INS1_25CollectiveMainloopFwdSm80ILi4ELi1ELb0EN4cute5tupleIJNS5_1CILi128EEENS7_ILi64EEENS7_ILi96EEEEEELi96ENS_10bfloat16_tEfNS_4arch4Sm80ELb1ELb0ELb0ELb1ELb1ELb1ELb1ELb0EEENS1_21CollectiveEpilogueFwdINS6_IJS8_SA_S9_EEENS6_IJNS7_ILi1EEESI_SI_EEESC_SE_Li128ELb1ELb1ELb0ELb0EEENS1_19SingleTileSchedulerILb1ELb0ELb1ELi128EEEEEEEEEvNT_6ParamsE,"a",@progbits
	.sectionflags	@""
	.align	4
.nv.constant0._ZN7cutlass13device_kernelIN5flash19enable_sm80_to_sm89INS1_16FlashAttnFwdSm80INS1_25CollectiveMainloopFwdSm80ILi4ELi1ELb0EN4cute5tupleIJNS5_1CILi128EEENS7_ILi64EEENS7_ILi96EEEEEELi96ENS_10bfloat16_tEfNS_4arch4Sm80ELb1ELb0ELb0ELb1ELb1ELb1ELb1ELb0EEENS1_21CollectiveEpilogueFwdINS6_IJS8_SA_S9_EEENS6_IJNS7_ILi1EEESI_SI_EEESC_SE_Li128ELb1ELb1ELb0ELb0EEENS1_19SingleTileSchedulerILb1ELb0ELb1ELi128EEEEEEEEEvNT_6ParamsE:
	.zero		1400


//--------------------- .text._ZN7cutlass13device_kernelIN5flash19enable_sm80_to_sm89INS1_16FlashAttnFwdSm80INS1_25CollectiveMainloopFwdSm80ILi4ELi1ELb0EN4cute5tupleIJNS5_1CILi128EEENS7_ILi64EEENS7_ILi96EEEEEELi96ENS_10bfloat16_tEfNS_4arch4Sm80ELb0ELb0ELb0ELb0ELb1ELb0ELb1ELb0EEENS1_21CollectiveEpilogueFwdINS6_IJS8_SA_S9_EEENS6_IJNS7_ILi1EEESI_SI_EEESC_SE_Li128ELb0ELb1ELb0ELb0EEENS1_19SingleTileSchedulerILb0ELb0ELb1ELi128EEEEEEEEEvNT_6ParamsE --------------------------
	.section	.text._ZN7cutlass13device_kernelIN5flash19enable_sm80_to_sm89INS1_16FlashAttnFwdSm80INS1_25CollectiveMainloopFwdSm80ILi4ELi1ELb0EN4cute5tupleIJNS5_1CILi128EEENS7_ILi64EEENS7_ILi96EEEEEELi96ENS_10bfloat16_tEfNS_4arch4Sm80ELb0ELb0ELb0ELb0ELb1ELb0ELb1ELb0EEENS1_21CollectiveEpilogueFwdINS6_IJS8_SA_S9_EEENS6_IJNS7_ILi1EEESI_SI_EEESC_SE_Li128ELb0ELb1ELb0ELb0EEENS1_19SingleTileSchedulerILb0ELb0ELb1ELi128EEEEEEEEEvNT_6ParamsE,"ax",@progbits
	.sectioninfo	@"SHI_REGISTERS=255"
	.align	128
.text._ZN7cutlass13device_kernelIN5flash19enable_sm80_to_sm89INS1_16FlashAttnFwdSm80INS1_25CollectiveMainloopFwdSm80ILi4ELi1ELb0EN4cute5tupleIJNS5_1CILi128EEENS7_ILi64EEENS7_ILi96EEEEEELi96ENS_10bfloat16_tEfNS_4arch4Sm80ELb0ELb0ELb0ELb0ELb1ELb0ELb1ELb0EEENS1_21CollectiveEpilogueFwdINS6_IJS8_SA_S9_EEENS6_IJNS7_ILi1EEESI_SI_EEESC_SE_Li128ELb0ELb1ELb0ELb0EEENS1_19SingleTileSchedulerILb0ELb0ELb1ELi128EEEEEEEEEvNT_6ParamsE:
        .type           _ZN7cutlass13device_kernelIN5flash19enable_sm80_to_sm89INS1_16FlashAttnFwdSm80INS1_25CollectiveMainloopFwdSm80ILi4ELi1ELb0EN4cute5tupleIJNS5_1CILi128EEENS7_ILi64EEENS7_ILi96EEEEEELi96ENS_10bfloat16_tEfNS_4arch4Sm80ELb0ELb0ELb0ELb0ELb1ELb0ELb1ELb0EEENS1_21CollectiveEpilogueFwdINS6_IJS8_SA_S9_EEENS6_IJNS7_ILi1EEESI_SI_EEESC_SE_Li128ELb0ELb1ELb0ELb0EEENS1_19SingleTileSchedulerILb0ELb0ELb1ELi128EEEEEEEEEvNT_6ParamsE,@function
        .size           _ZN7cutlass13device_kernelIN5flash19enable_sm80_to_sm89INS1_16FlashAttnFwdSm80INS1_25CollectiveMainloopFwdSm80ILi4ELi1ELb0EN4cute5tupleIJNS5_1CILi128EEENS7_ILi64EEENS7_ILi96EEEEEELi96ENS_10bfloat16_tEfNS_4arch4Sm80ELb0ELb0ELb0ELb0ELb1ELb0ELb1ELb0EEENS1_21CollectiveEpilogueFwdINS6_IJS8_SA_S9_EEENS6_IJNS7_ILi1EEESI_SI_EEESC_SE_Li128ELb0ELb1ELb0ELb0EEENS1_19SingleTileSchedulerILb0ELb0ELb1ELi128EEEEEEEEEvNT_6ParamsE,(.L_x_855 - _ZN7cutlass13device_kernelIN5flash19enable_sm80_to_sm89INS1_16FlashAttnFwdSm80INS1_25CollectiveMainloopFwdSm80ILi4ELi1ELb0EN4cute5tupleIJNS5_1CILi128EEENS7_ILi64EEENS7_ILi96EEEEEELi96ENS_10bfloat16_tEfNS_4arch4Sm80ELb0ELb0ELb0ELb0ELb1ELb0ELb1ELb0EEENS1_21CollectiveEpilogueFwdINS6_IJS8_SA_S9_EEENS6_IJNS7_ILi1EEESI_SI_EEESC_SE_Li128ELb0ELb1ELb0ELb0EEENS1_19SingleTileSchedulerILb0ELb0ELb1ELi128EEEEEEEEEvNT_6ParamsE)
        .other          _ZN7cutlass13device_kernelIN5flash19enable_sm80_to_sm89INS1_16FlashAttnFwdSm80INS1_25CollectiveMainloopFwdSm80ILi4ELi1ELb0EN4cute5tupleIJNS5_1CILi128EEENS7_ILi64EEENS7_ILi96EEEEEELi96ENS_10bfloat16_tEfNS_4arch4Sm80ELb0ELb0ELb0ELb0ELb1ELb0ELb1ELb0EEENS1_21CollectiveEpilogueFwdINS6_IJS8_SA_S9_EEENS6_IJNS7_ILi1EEESI_SI_EEESC_SE_Li128ELb0ELb1ELb0ELb0EEENS1_19SingleTileSchedulerILb0ELb0ELb1ELi128EEEEEEEEEvNT_6ParamsE,@"STO_CUDA_ENTRY STV_DEFAULT"
_ZN7cutlass13device_kernelIN5flash19enable_sm80_to_sm89INS1_16FlashAttnFwdSm80INS1_25CollectiveMainloopFwdSm80ILi4ELi1ELb0EN4cute5tupleIJNS5_1CILi128EEENS7_ILi64EEENS7_ILi96EEEEEELi96ENS_10bfloat16_tEfNS_4arch4Sm80ELb0ELb0ELb0ELb0ELb1ELb0ELb1ELb0EEENS1_21CollectiveEpilogueFwdINS6_IJS8_SA_S9_EEENS6_IJNS7_ILi1EEESI_SI_EEESC_SE_Li128ELb0ELb1ELb0ELb0EEENS1_19SingleTileSchedulerILb0ELb0ELb1ELi128EEEEEEEEEvNT_6ParamsE:
[----:B------:R-:W-:-:S03]  /*0000*/  MOV R1, c[0x0][0x28] ;  /* 0x00000a0000017a02 */ /* 0x000fc60000000f00 */
[----:B------:R-:W1:Y:S01]  /*0010*/  S2UR UR11, SR_CTAID.Z ;  /* 0x00000000000b79c3 */ /* 0x000e620000002700 */
[----:B------:R-:W-:Y:S02]  /*0020*/  IADD3 R1, R1, -0x8, RZ ;  /* 0xfffffff801017810 */ /* 0x000fe40007ffe0ff */
[----:B-1----:R-:W-:-:S13]  /*0030*/  ISETP.LE.AND P0, PT, RZ, UR11, PT ;  /* 0x0000000bff007c0c */ /* 0x002fda000bf03270 */
[----:B------:R-:W-:Y:S05]  /*0040*/  @!P0 EXIT ;  /* 0x000000000000894d */ /* 0x000fea0003800000 */
[----:B------:R-:W-:Y:S02]  /*0050*/  ULDC.64 UR4, c[0x0][0x370] ;  /* 0x0000dc0000047ab9 */ /* 0x000fe40000000a00 */
[----:B------:R-:W-:Y:S02]  /*0060*/  UISETP.NE.U32.AND UP0, UPT, URZ, UR4, UPT ;  /* 0x000000043f00728c */ /* 0x000fe4000bf05070 */
[----:B------:R-:W-:Y:S02]  /*0070*/  ULDC.64 UR8, c[0x0][0x370] ;  /* 0x0000dc0000087ab9 */ /* 0x000fe40000000a00 */
[----:B------:R-:W-:Y:S02]  /*0080*/  UISETP.NE.AND.EX UP0, UPT, URZ, UR5, UPT, UP0 ;  /* 0x000000053f00728c */ /* 0x000fe4000bf05300 */
[----:B------:R-:W-:Y:S02]  /*0090*/  ULDC.64 UR12, c[0x0][0x118] ;  /* 0x00004600000c7ab9 */ /* 0x000fe40000000a00 */
[----:B------:R-:W-:-:S02]  /*00a0*/  ULDC.64 UR4, c[0x0][0x340] ;  /* 0x0000d00000047ab9 */ /* 0x000fc40000000a00 */
[----:B------:R-:W-:-:S05]  /*00b0*/  PLOP3.LUT P1, PT, PT, PT, UP0, 0x80, 0x0 ;  /* 0x000000000000781c */ /* 0x000fca0003f2f008 */
[----:B------:R-:W-:Y:S02]  /*00c0*/  @UP0 UMOV UR6, 0x4 ;  /* 0x0000000400060882 */ /* 0x000fe40000000000 */
[----:B------:R-:W-:Y:S02]  /*00d0*/  @UP0 UIMAD.WIDE UR6, UR11, UR6, UR8 ;  /* 0x000000060b0602a5 */ /* 0x000fe4000f8e0208 */
[----:B------:R-:W-:-:S04]  /*00e0*/  UISETP.NE.U32.AND UP0, UPT, URZ, UR4, UPT ;  /* 0x000000043f00728c */ /* 0x000fc8000bf05070 */
[----:B------:R-:W-:Y:S01]  /*00f0*/  UISETP.NE.AND.EX UP0, UPT, URZ, UR5, UPT, UP0 ;  /* 0x000000053f00728c */ /* 0x000fe2000bf05300 */
[----:B------:R-:W-:Y:S02]  /*0100*/  IMAD.U32 R2, RZ, RZ, UR6 ;  /* 0x00000006ff027e24 */ /* 0x000fe4000f8e00ff */
[----:B------:R-:W-:Y:S01]  /*0110*/  IMAD.U32 R3, RZ, RZ, UR7 ;  /* 0x00000007ff037e24 */ /* 0x000fe2000f8e00ff */
[----:B------:R-:W-:Y:S02]  /*0120*/  ULDC.64 UR6, c[0x0][0x340] ;  /* 0x0000d00000067ab9 */ /* 0x000fe40000000a00 */
[----:B------:R-:W-:Y:S02]  /*0130*/  PLOP3.LUT P6, PT, PT, PT, UP0, 0x80, 0x0 ;  /* 0x000000000000781c */ /* 0x000fe40003fcf008 */
[----:B------:R1:W2:Y:S03]  /*0140*/  @P1 LDG.E R5, [R2.64] ;  /* 0x0000000c02051981 */ /* 0x0002a6000c1e1900 */
[----:B------:R-:W-:-:S02]  /*0150*/  @UP0 UMOV UR4, 0x4 ;  /* 0x0000000400040882 */ /* 0x000fc40000000000 */
[----:B------:R-:W-:-:S06]  /*0160*/  @UP0 UIMAD.WIDE UR4, UR11, UR4, UR6 ;  /* 0x000000040b0402a5 */ /* 0x000fcc000f8e0206 */
[----:B------:R-:W-:Y:S02]  /*0170*/  IMAD.U32 R14, RZ, RZ, UR4 ;  /* 0x00000004ff0e7e24 */ /* 0x000fe4000f8e00ff */
[----:B------:R-:W-:Y:S01]  /*0180*/  IMAD.U32 R15, RZ, RZ, UR5 ;  /* 0x00000005ff0f7e24 */ /* 0x000fe2000f8e00ff */
[----:B------:R-:W3:Y:S01]  /*0190*/  S2UR UR8, SR_CTAID.Y ;  /* 0x00000000000879c3 */ /* 0x000ee20000002600 */
[----:B------:R-:W4:Y:S01]  /*01a0*/  S2R R232, SR_CTAID.X ;  /* 0x0000000000e87919 */ /* 0x000f220000002500 */
[----:B------:R-:W-:Y:S01]  /*01b0*/  IMAD.MOV.U32 R6, RZ, RZ, c[0x0][0x2c4] ;  /* 0x0000b100ff067624 */ /* 0x000fe200078e00ff */
[----:B------:R-:W-:Y:S02]  /*01c0*/  ULDC.64 UR4, c[0x0][0x1b8] ;  /* 0x00006e0000047ab9 */ /* 0x000fe40000000a00 */
[----:B------:R5:W2:Y:S01]  /*01d0*/  @P6 LDG.E R14, [R14.64] ;  /* 0x0000000c0e0e6981 */ /* 0x000aa2000c1e1900 */
[----:B------:R-:W-:Y:S01]  /*01e0*/  USHF.R.S32.HI UR9, URZ, 0x1f, UR11 ;  /* 0x0000001f3f097899 */ /* 0x000fe2000801140b */
[C---:B------:R-:W-:Y:S01]  /*01f0*/  ISETP.NE.AND P0, PT, R6.reuse, 0x1, PT ;  /* 0x000000010600780c */ /* 0x040fe20003f05270 */
[----:B------:R-:W-:Y:S01]  /*0200*/  IMAD R6, R6, c[0x0][0x168], RZ ;  /* 0x00005a0006067a24 */ /* 0x000fe200078e02ff */
[----:B------:R-:W-:Y:S01]  /*0210*/  UMOV UR10, URZ ;  /* 0x0000003f000a7c82 */ /* 0x000fe20008000000 */
[----:B------:R-:W-:Y:S01]  /*0220*/  IMAD.MOV.U32 R229, RZ, RZ, c[0x0][0x2b8] ;  /* 0x0000ae00ffe57624 */ /* 0x000fe200078e00ff */
[----:B-1----:R-:W1:Y:S01]  /*0230*/  S2R R3, SR_TID.X ;  /* 0x0000000000037919 */ /* 0x002e620000002100 */
[----:B------:R-:W-:Y:S01]  /*0240*/  LOP3.LUT R36, R36, 0xfffffffb, RZ, 0xc0, !PT ;  /* 0xfffffffb24247812 */ /* 0x000fe200078ec0ff */
[----:B------:R-:W-:-:S02]  /*0250*/  IMAD.MOV.U32 R230, RZ, RZ, RZ ;  /* 0x000000ffffe67224 */ /* 0x000fc400078e00ff */
[----:B------:R-:W-:Y:S01]  /*0260*/  ISETP.NE.AND P3, PT, R229, 0x1, PT ;  /* 0x00000001e500780c */ /* 0x000fe20003f65270 */
[----:B---3--:R-:W-:Y:S02]  /*0270*/  USHF.R.S32.HI UR6, URZ, 0x1f, UR8 ;  /* 0x0000001f3f067899 */ /* 0x008fe40008011408 */
[----:B------:R-:W-:Y:S02]  /*0280*/  UIMAD.WIDE.U32 UR14, UR8, UR4, URZ ;  /* 0x00000004080e72a5 */ /* 0x000fe4000f8e003f */
[----:B------:R-:W-:-:S08]  /*0290*/  UIMAD UR7, UR6, UR4, URZ ;  /* 0x00000004060772a4 */ /* 0x000fd0000f8e023f */
[----:B------:R-:W-:Y:S01]  /*02a0*/  @P3 LOP3.LUT R36, R36, 0x4, RZ, 0xfc, !PT ;  /* 0x0000000424243812 */ /* 0x000fe200078efcff */
[----:B------:R-:W-:Y:S01]  /*02b0*/  UIMAD UR7, UR8, UR5, UR7 ;  /* 0x00000005080772a4 */ /* 0x000fe2000f8e0207 */
[----:B-1----:R-:W-:Y:S02]  /*02c0*/  SHF.R.S32.HI R8, RZ, 0x1f, R3 ;  /* 0x0000001fff087819 */ /* 0x002fe40000011403 */
[----:B------:R-:W-:Y:S02]  /*02d0*/  ULDC.64 UR4, c[0x0][0x1c0] ;  /* 0x0000700000047ab9 */ /* 0x000fe40000000a00 */
[----:B------:R-:W-:Y:S01]  /*02e0*/  UIADD3 UR15, UR15, UR7, URZ ;  /* 0x000000070f0f7290 */ /* 0x000fe2000fffe03f */
[CC--:B------:R-:W-:Y:S01]  /*02f0*/  LEA.HI R4, R8.reuse, R3.reuse, RZ, 0x2 ;  /* 0x0000000308047211 */ /* 0x0c0fe200078f10ff */
[----:B------:R-:W-:Y:S01]  /*0300*/  UIMAD UR9, UR9, UR4, URZ ;  /* 0x00000004090972a4 */ /* 0x000fe2000f8e023f */
[----:B------:R-:W-:Y:S01]  /*0310*/  LEA.HI R7, R8, R3, RZ, 0x5 ;  /* 0x0000000308077211 */ /* 0x000fe200078f28ff */
[----:B------:R-:W-:Y:S01]  /*0320*/  UIMAD.WIDE.U32 UR14, UR11, UR4, UR14 ;  /* 0x000000040b0e72a5 */ /* 0x000fe2000f8e000e */
[----:B------:R-:W-:Y:S01]  /*0330*/  LOP3.LUT R37, R4, 0xfffffffc, RZ, 0xc0, !PT ;  /* 0xfffffffc04257812 */ /* 0x000fe200078ec0ff */
[----:B------:R-:W-:Y:S01]  /*0340*/  UIMAD UR5, UR11, UR5, UR9 ;  /* 0x000000050b0572a4 */ /* 0x000fe2000f8e0209 */
[----:B------:R-:W-:Y:S01]  /*0350*/  SHF.R.S32.HI R4, RZ, 0x2, R4 ;  /* 0x00000002ff047819 */ /* 0x000fe20000011404 */
[----:B------:R-:W-:-:S02]  /*0360*/  ULDC UR4, c[0x0][0x2ac] ;  /* 0x0000ab0000047ab9 */ /* 0x000fc40000000800 */
[----:B------:R-:W-:Y:S01]  /*0370*/  IMAD.IADD R37, R3, 0x1, -R37 ;  /* 0x0000000103257824 */ /* 0x000fe200078e0a25 */
[----:B------:R-:W-:Y:S01]  /*0380*/  UIADD3 UR5, UR15, UR5, URZ ;  /* 0x000000050f057290 */ /* 0x000fe2000fffe03f */
[----:B------:R-:W-:Y:S01]  /*0390*/  IMAD.U32 R13, RZ, RZ, UR15 ;  /* 0x0000000fff0d7e24 */ /* 0x000fe2000f8e00ff */
[----:B------:R-:W-:Y:S01]  /*03a0*/  LEA.HI R233, R4, R4, RZ, 0x1 ;  /* 0x0000000404e97211 */ /* 0x000fe200078f08ff */
[----:B------:R-:W-:Y:S01]  /*03b0*/  IMAD R235, R37, 0x20, R4 ;  /* 0x0000002025eb7824 */ /* 0x000fe200078e0204 */
[----:B------:R-:W-:Y:S01]  /*03c0*/  ULDC UR7, c[0x0][0x1d0] ;  /* 0x0000740000077ab9 */ /* 0x000fe20000000800 */
[----:B------:R-:W-:Y:S01]  /*03d0*/  IMAD.U32 R12, RZ, RZ, UR14 ;  /* 0x0000000eff0c7e24 */ /* 0x000fe2000f8e00ff */
[----:B------:R-:W-:Y:S01]  /*03e0*/  LOP3.LUT R233, R233, 0x7fffffe, RZ, 0xc0, !PT ;  /* 0x07fffffee9e97812 */ /* 0x000fe200078ec0ff */
[----:B----4-:R-:W-:Y:S01]  /*03f0*/  IMAD R234, R232, 0x80, R235 ;  /* 0x00000080e8ea7824 */ /* 0x010fe200078e02eb */
[----:B------:R-:W-:Y:S01]  /*0400*/  UIMAD UR7, UR4, UR7, 0x3f ;  /* 0x0000003f040774a4 */ /* 0x000fe2000f8e0207 */
[----:B------:R-:W-:Y:S01]  /*0410*/  IMAD.U32 R13, RZ, RZ, UR5 ;  /* 0x00000005ff0d7e24 */ /* 0x000fe2000f8e00ff */
[----:B------:R-:W-:Y:S01]  /*0420*/  ULDC UR9, c[0x0][0x1d0] ;  /* 0x0000740000097ab9 */ /* 0x000fe20000000800 */
[----:B------:R-:W-:Y:S01]  /*0430*/  @P0 IMAD.HI.U32 R0, R234, c[0x0][0x2c8], RZ ;  /* 0x0000b200ea000a27 */ /* 0x000fe200078e00ff */
[----:B------:R-:W-:-:S02]  /*0440*/  USHF.R.S32.HI UR5, URZ, 0x1f, UR7 ;  /* 0x0000001f3f057899 */ /* 0x000fc40008011407 */
[----:B------:R-:W-:Y:S01]  /*0450*/  UIMAD UR9, UR4, UR9, URZ ;  /* 0x00000009040972a4 */ /* 0x000fe2000f8e023f */
[----:B------:R-:W-:Y:S01]  /*0460*/  IMAD.MOV.U32 R2, RZ, RZ, R234 ;  /* 0x000000ffff027224 */ /* 0x000fe200078e00ea */
[----:B------:R-:W-:Y:S01]  /*0470*/  @P0 SHF.R.U32.HI R2, RZ, c[0x0][0x2cc], R0 ;  /* 0x0000b300ff020a19 */ /* 0x000fe20000011600 */
[----:B------:R-:W-:Y:S01]  /*0480*/  IMAD.SHL.U32 R37, R37, 0x8, RZ ;  /* 0x0000000825257824 */ /* 0x000fe200078e00ff */
[----:B------:R-:W-:Y:S01]  /*0490*/  ULEA.HI UR7, UR5, UR7, URZ, 0x6 ;  /* 0x0000000705077291 */ /* 0x000fe2000f8f303f */
[----:B------:R-:W-:Y:S01]  /*04a0*/  IMAD R232, R232, 0x80, R4 ;  /* 0x00000080e8e87824 */ /* 0x000fe200078e0204 */
[--C-:B------:R-:W-:Y:S01]  /*04b0*/  SHF.R.S32.HI R0, RZ, 0x1f, R2.reuse ;  /* 0x0000001fff007819 */ /* 0x100fe20000011402 */
[----:B------:R-:W-:Y:S01]  /*04c0*/  IMAD.MOV R16, RZ, RZ, -R2 ;  /* 0x000000ffff107224 */ /* 0x000fe200078e0a02 */
[C---:B------:R-:W-:Y:S01]  /*04d0*/  IADD3 R237, R37.reuse, 0x20, RZ ;  /* 0x0000002025ed7810 */ /* 0x040fe20007ffe0ff */
[----:B------:R-:W-:Y:S01]  /*04e0*/  IMAD.WIDE.U32 R12, R2, c[0x0][0x1b0], R12 ;  /* 0x00006c00020c7a25 */ /* 0x000fe200078e000c */
[----:B------:R-:W-:Y:S01]  /*04f0*/  IADD3 R9, R232, 0x20, RZ ;  /* 0x00000020e8097810 */ /* 0x000fe20007ffe0ff */
[----:B------:R-:W-:Y:S01]  /*0500*/  USHF.R.S32.HI UR7, URZ, 0x6, UR7 ;  /* 0x000000063f077899 */ /* 0x000fe20008011407 */
[----:B------:R-:W-:Y:S01]  /*0510*/  IADD3 R236, R37, 0x40, RZ ;  /* 0x0000004025ec7810 */ /* 0x000fe20007ffe0ff */
[----:B------:R-:W-:Y:S01]  /*0520*/  IMAD R16, R16, c[0x0][0x2c4], R234 ;  /* 0x0000b10010107a24 */ /* 0x000fe200078e02ea */
[----:B------:R-:W-:Y:S01]  /*0530*/  ISETP.GE.AND P2, PT, R9, R6, PT ;  /* 0x000000060900720c */ /* 0x000fe20003f46270 */
[----:B------:R-:W-:Y:S01]  /*0540*/  IMAD R0, R0, c[0x0][0x1b0], RZ ;  /* 0x00006c0000007a24 */ /* 0x000fe200078e02ff */
[----:B------:R-:W-:Y:S01]  /*0550*/  ISETP.GE.AND P5, PT, R37, c[0x0][0x198], PT ;  /* 0x0000660025007a0c */ /* 0x000fe20003fa6270 */
[----:B------:R-:W-:Y:S01]  /*0560*/  IMAD.IADD R233, R4, 0x1, -R233 ;  /* 0x0000000104e97824 */ /* 0x000fe200078e0ae9 */
[----:B------:R-:W-:Y:S01]  /*0570*/  SHF.R.S32.HI R11, RZ, 0x1f, R16 ;  /* 0x0000001fff0b7819 */ /* 0x000fe20000011410 */
[----:B------:R-:W-:Y:S01]  /*0580*/  IMAD R0, R2, c[0x0][0x1b4], R0 ;  /* 0x00006d0002007a24 */ /* 0x000fe200078e0200 */
[----:B------:R-:W-:Y:S01]  /*0590*/  LEA.HI R2, R8, R3, RZ, 0x3 ;  /* 0x0000000308027211 */ /* 0x000fe200078f18ff */
[----:B------:R-:W-:Y:S01]  /*05a0*/  ULDC.64 UR4, c[0x0][0x2b0] ;  /* 0x0000ac0000047ab9 */ /* 0x000fe20000000a00 */
[----:B------:R-:W-:Y:S01]  /*05b0*/  ISETP.GE.AND P4, PT, R237, c[0x0][0x198], PT ;  /* 0x00006600ed007a0c */ /* 0x000fe20003f86270 */
[----:B------:R-:W-:Y:S01]  /*05c0*/  IMAD R11, R11, c[0x0][0x1a8], RZ ;  /* 0x00006a000b0b7a24 */ /* 0x000fe200078e02ff */
[----:B------:R-:W-:Y:S01]  /*05d0*/  SHF.R.S32.HI R18, RZ, 0x3, R2 ;  /* 0x00000003ff127819 */ /* 0x000fe20000011402 */
[----:B------:R-:W-:Y:S01]  /*05e0*/  IMAD.IADD R13, R13, 0x1, R0 ;  /* 0x000000010d0d7824 */ /* 0x000fe200078e0200 */
[----:B------:R-:W-:Y:S01]  /*05f0*/  ISETP.GE.AND P3, PT, R236, c[0x0][0x198], PT ;  /* 0x00006600ec007a0c */ /* 0x000fe20003f66270 */
[----:B------:R-:W-:-:S02]  /*0600*/  IMAD R11, R16, c[0x0][0x1ac], R11 ;  /* 0x00006b00100b7a24 */ /* 0x000fc400078e020b */
[----:B------:R-:W-:Y:S02]  /*0610*/  IMAD.SHL.U32 R10, R18, 0x40, RZ ;  /* 0x00000040120a7824 */ /* 0x000fe400078e00ff */
[----:B------:R-:W-:-:S03]  /*0620*/  IMAD.WIDE.U32 R16, R16, c[0x0][0x1a8], R12 ;  /* 0x00006a0010107a25 */ /* 0x000fc600078e000c */
[----:B------:R-:W-:Y:S01]  /*0630*/  LOP3.LUT R10, R10, 0xc0, RZ, 0xc0, !PT ;  /* 0x000000c00a0a7812 */ /* 0x000fe200078ec0ff */
[----:B------:R-:W-:Y:S01]  /*0640*/  IMAD.IADD R11, R17, 0x1, R11 ;  /* 0x00000001110b7824 */ /* 0x000fe200078e020b */
[C---:B------:R-:W-:Y:S02]  /*0650*/  LEA R12, P0, R16.reuse, c[0x0][0x160], 0x1 ;  /* 0x00005800100c7a11 */ /* 0x040fe400078008ff */
[----:B------:R-:W-:Y:S02]  /*0660*/  SHF.R.U32.HI R0, RZ, 0x3, R10 ;  /* 0x00000003ff007819 */ /* 0x000fe4000001160a */
[----:B------:R-:W-:Y:S01]  /*0670*/  LEA.HI.X R11, R16, c[0x0][0x164], R11, 0x1, P0 ;  /* 0x00005900100b7a11 */ /* 0x000fe200000f0c0b */
[----:B------:R-:W-:Y:S01]  /*0680*/  SHFL.IDX PT, R24, R12, 0x1, 0x1c1f ;  /* 0x003c1f000c187f89 */ /* 0x000fe200000e0000 */
[----:B------:R-:W-:Y:S02]  /*0690*/  LOP3.LUT R10, R10, 0x18, R37, 0xf8, !PT ;  /* 0x000000180a0a7812 */ /* 0x000fe400078ef825 */
[----:B------:R-:W-:Y:S01]  /*06a0*/  ISETP.GE.AND P0, PT, R232, R6, PT ;  /* 0x00000006e800720c */ /* 0x000fe20003f06270 */
[----:B------:R-:W-:Y:S01]  /*06b0*/  SHFL.IDX PT, R16, R12, RZ, 0x1c1f ;  /* 0x001c1fff0c107589 */ /* 0x000fe200000e0000 */
[----:B------:R-:W-:-:S02]  /*06c0*/  LOP3.LUT R10, R10, R0, RZ, 0x3c, !PT ;  /* 0x000000000a0a7212 */ /* 0x000fc400078e3cff */
[----:B------:R-:W-:Y:S01]  /*06d0*/  SHF.R.S32.HI R0, RZ, 0x5, R7 ;  /* 0x00000005ff007819 */ /* 0x000fe20000011407 */
[----:B------:R-:W1:Y:S04]  /*06e0*/  SHFL.IDX PT, R17, R11, RZ, 0x1c1f ;  /* 0x001c1fff0b117589 */ /* 0x000e6800000e0000 */
[----:B------:R-:W-:Y:S01]  /*06f0*/  IMAD R233, R0, 0x8, R233 ;  /* 0x0000000800e97824 */ /* 0x000fe200078e02e9 */
[----:B------:R-:W3:Y:S03]  /*0700*/  SHFL.IDX PT, R25, R11, 0x1, 0x1c1f ;  /* 0x003c1f000b197f89 */ /* 0x000ee600000e0000 */
[----:B------:R-:W-:Y:S01]  /*0710*/  IMAD.U32 R233, R233, 0x20, R10 ;  /* 0x00000020e9e97824 */ /* 0x000fe200078e000a */
[----:B------:R-:W-:Y:S01]  /*0720*/  @!P0 SHF.R.S32.HI R10, RZ, 0x1f, R237 ;  /* 0x0000001fff0a8819 */ /* 0x000fe200000114ed */
[----:B-----5:R-:W-:Y:S01]  /*0730*/  SHFL.IDX PT, R15, R11, 0x2, 0x1c1f ;  /* 0x005c1f000b0f7f89 */ /* 0x020fe200000e0000 */
[----:B------:R-:W-:Y:S01]  /*0740*/  @!P0 SHF.R.S32.HI R9, RZ, 0x1f, R236 ;  /* 0x0000001fff098819 */ /* 0x000fe200000114ec */
[----:B------:R-:W-:Y:S01]  /*0750*/  @!P0 IMAD.SHL.U32 R13, R233, 0x2, RZ ;  /* 0x00000002e90d8824 */ /* 0x000fe200078e00ff */
[----:B------:R-:W-:Y:S01]  /*0760*/  @!P0 LEA.HI R10, R10, R237, RZ, 0x3 ;  /* 0x000000ed0a0a8211 */ /* 0x000fe200078f18ff */
[----:B------:R-:W-:Y:S01]  /*0770*/  SHFL.IDX PT, R11, R11, 0x3, 0x1c1f ;  /* 0x007c1f000b0b7f89 */ /* 0x000fe200000e0000 */
[----:B------:R-:W-:-:S02]  /*0780*/  @!P0 LEA.HI R9, R9, R236, RZ, 0x3 ;  /* 0x000000ec09098211 */ /* 0x000fc400078f18ff */
[----:B------:R-:W-:Y:S02]  /*0790*/  @!P0 LOP3.LUT R10, R10, 0xfffffff8, RZ, 0xc0, !PT ;  /* 0xfffffff80a0a8812 */ /* 0x000fe400078ec0ff */
[----:B------:R-:W-:-:S03]  /*07a0*/  @!P0 LOP3.LUT R9, R9, 0xfffffff8, RZ, 0xc0, !PT ;  /* 0xfffffff809098812 */ /* 0x000fc600078ec0ff */
[----:B-1----:R-:W-:-:S04]  /*07b0*/  @!P0 IMAD.WIDE R20, R10, 0x2, R16 ;  /* 0x000000020a148825 */ /* 0x002fc800078e0210 */
[----:B------:R-:W-:-:S04]  /*07c0*/  @!P0 IMAD.WIDE R22, R9, 0x2, R16 ;  /* 0x0000000209168825 */ /* 0x000fc800078e0210 */
[----:B------:R-:W-:-:S04]  /*07d0*/  @!P0 IMAD.WIDE R16, R37, 0x2, R16 ;  /* 0x0000000225108825 */ /* 0x000fc800078e0210 */
[----:B------:R-:W-:Y:S01]  /*07e0*/  @!P2 IMAD.SHL.U32 R10, R233, 0x2, RZ ;  /* 0x00000002e90aa824 */ /* 0x000fe200078e00ff */
[----:B------:R1:W-:Y:S04]  /*07f0*/  @!P0 LDGSTS.E.BYPASS.LTC128B.128 [R13+0x6100], [R16.64], !P5 ;  /* 0x06100000100d8fae */ /* 0x0003e8000e901d4c */
[----:B------:R4:W-:Y:S04]  /*0800*/  @!P0 LDGSTS.E.BYPASS.LTC128B.128 [R13+0x8100], [R20.64], !P4 ;  /* 0x08100000140d8fae */ /* 0x0009e8000e101d4c */
[----:B------:R5:W-:Y:S01]  /*0810*/  @!P0 LDGSTS.E.BYPASS.LTC128B.128 [R13+0xa100], [R22.64], !P3 ;  /* 0x0a100000160d8fae */ /* 0x000be2000d901d4c */
[----:B-1----:R-:W-:-:S02]  /*0820*/  @!P2 SHF.R.S32.HI R16, RZ, 0x1f, R236 ;  /* 0x0000001fff10a819 */ /* 0x002fc400000114ec */
[----:B----4-:R-:W-:Y:S02]  /*0830*/  @!P2 SHF.R.S32.HI R20, RZ, 0x1f, R237 ;  /* 0x0000001fff14a819 */ /* 0x010fe400000114ed */
[----:B------:R-:W-:Y:S02]  /*0840*/  @!P2 LEA.HI R16, R16, R236, RZ, 0x3 ;  /* 0x000000ec1010a211 */ /* 0x000fe400078f18ff */
[----:B------:R-:W-:Y:S01]  /*0850*/  @!P2 LEA.HI R20, R20, R237, RZ, 0x3 ;  /* 0x000000ed1414a211 */ /* 0x000fe200078f18ff */
[----:B-----5:R-:W-:Y:S01]  /*0860*/  IMAD.U32 R13, RZ, RZ, UR7 ;  /* 0x00000007ff0d7e24 */ /* 0x020fe2000f8e00ff */
[----:B------:R-:W-:Y:S01]  /*0870*/  @!P2 LOP3.LUT R16, R16, 0xfffffff8, RZ, 0xc0, !PT ;  /* 0xfffffff81010a812 */ /* 0x000fe200078ec0ff */
[----:B---3--:R-:W-:Y:S01]  /*0880*/  @!P2 IMAD.WIDE R22, R37, 0x2, R24 ;  /* 0x000000022516a825 */ /* 0x008fe200078e0218 */
[----:B------:R-:W-:-:S03]  /*0890*/  @!P2 LOP3.LUT R20, R20, 0xfffffff8, RZ, 0xc0, !PT ;  /* 0xfffffff81414a812 */ /* 0x000fc600078ec0ff */
[----:B------:R-:W-:Y:S01]  /*08a0*/  IMAD R13, R13, 0x40, R235 ;  /* 0x000000400d0d7824 */ /* 0x000fe200078e02eb */
[----:B------:R1:W-:Y:S01]  /*08b0*/  @!P2 LDGSTS.E.BYPASS.LTC128B.128 [R10+0x6900], [R22.64], !P5 ;  /* 0x06900000160aafae */ /* 0x0003e2000e901d4c */
[----:B------:R-:W-:-:S03]  /*08c0*/  @!P2 IMAD.WIDE R20, R20, 0x2, R24 ;  /* 0x000000021414a825 */ /* 0x000fc600078e0218 */
[----:B------:R-:W-:Y:S01]  /*08d0*/  IADD3 R13, R13, -0x40, RZ ;  /* 0xffffffc00d0d7810 */ /* 0x000fe20007ffe0ff */
[----:B------:R-:W-:Y:S01]  /*08e0*/  @!P2 IMAD.WIDE R16, R16, 0x2, R24 ;  /* 0x000000021010a825 */ /* 0x000fe200078e0218 */
[----:B------:R1:W-:Y:S04]  /*08f0*/  @!P2 LDGSTS.E.BYPASS.LTC128B.128 [R10+0x8900], [R20.64], !P4 ;  /* 0x08900000140aafae */ /* 0x0003e8000e101d4c */
[----:B------:R1:W-:Y:S01]  /*0900*/  @!P2 LDGSTS.E.BYPASS.LTC128B.128 [R10+0xa900], [R16.64], !P3 ;  /* 0x0a900000100aafae */ /* 0x0003e2000d901d4c */
[----:B------:R-:W-:-:S04]  /*0910*/  ISETP.GE.AND P2, PT, R13, UR9, PT ;  /* 0x000000090d007c0c */ /* 0x000fc8000bf46270 */
[----:B------:R-:W-:Y:S01]  /*0920*/  ISETP.GT.OR P2, PT, R235, 0x3f, P2 ;  /* 0x0000003feb00780c */ /* 0x000fe20001744670 */
[----:B-1----:R-:W1:Y:S01]  /*0930*/  SHFL.IDX PT, R10, R12, 0x3, 0x1c1f ;  /* 0x007c1f000c0a7f89 */ /* 0x002e6200000e0000 */
[----:B--2---:R2:W3:Y:S08]  /*0940*/  @P1 R2UR UR10, R5 ;  /* 0x00000000050a13c2 */ /* 0x0044f000000e0000 */
[----:B------:R4:W5:Y:S01]  /*0950*/  @P6 R2UR UR16, R14 ;  /* 0x000000000e1063c2 */ /* 0x00096200000e0000 */
[----:B------:R-:W-:Y:S01]  /*0960*/  ISETP.NE.AND P6, PT, R229, 0x1, PT ;  /* 0x00000001e500780c */ /* 0x000fe20003fc5270 */
[----:B-----5:R-:W-:Y:S01]  /*0970*/  @!UP0 UMOV UR16, UR11 ;  /* 0x0000000b00108c82 */ /* 0x020fe20008000000 */
[C---:B--2---:R-:W-:Y:S01]  /*0980*/  IADD3 R5, R232.reuse, 0x40, RZ ;  /* 0x00000040e8057810 */ /* 0x044fe20007ffe0ff */
[----:B------:R-:W-:Y:S01]  /*0990*/  USHF.R.S32.HI UR11, URZ, 0x1f, UR16 ;  /* 0x0000001f3f0b7899 */ /* 0x000fe20008011410 */
[----:B---3--:R-:W-:Y:S01]  /*09a0*/  IADD3 R13, R13, UR10, RZ ;  /* 0x0000000a0d0d7c10 */ /* 0x008fe2000fffe0ff */
[----:B------:R-:W-:Y:S01]  /*09b0*/  UIMAD.WIDE.U32 UR14, UR16, UR4, URZ ;  /* 0x00000004100e72a5 */ /* 0x000fe2000f8e003f */
[----:B------:R-:W-:Y:S01]  /*09c0*/  ISETP.GE.AND P1, PT, R5, R6, PT ;  /* 0x000000060500720c */ /* 0x000fe20003f26270 */
[----:B------:R-:W-:Y:S01]  /*09d0*/  UIMAD UR11, UR11, UR4, URZ ;  /* 0x000000040b0b72a4 */ /* 0x000fe2000f8e023f */
[----:B------:R-:W-:-:S03]  /*09e0*/  IADD3 R5, R232, 0x60, RZ ;  /* 0x00000060e8057810 */ /* 0x000fc60007ffe0ff */
[----:B------:R-:W-:Y:S01]  /*09f0*/  UIMAD UR11, UR16, UR5, UR11 ;  /* 0x00000005100b72a4 */ /* 0x000fe2000f8e020b */
[----:B------:R-:W-:Y:S02]  /*0a00*/  ISETP.GE.AND P0, PT, R5, R6, PT ;  /* 0x000000060500720c */ /* 0x000fe40003f06270 */
[----:B------:R-:W-:Y:S02]  /*0a10*/  ULDC.64 UR4, c[0x0][0x1e8] ;  /* 0x00007a0000047ab9 */ /* 0x000fe40000000a00 */
[----:B------:R-:W-:-:S03]  /*0a20*/  UIADD3 UR11, UR15, UR11, URZ ;  /* 0x0000000b0f0b7290 */ /* 0x000fc6000fffe03f */
[----:B------:R-:W-:Y:S01]  /*0a30*/  @!P1 SHF.R.S32.HI R6, RZ, 0x1f, R237 ;  /* 0x0000001fff069819 */ /* 0x000fe200000114ed */
[----:B------:R-:W-:Y:S01]  /*0a40*/  @!P1 IMAD.SHL.U32 R9, R233, 0x2, RZ ;  /* 0x00000002e9099824 */ /* 0x000fe200078e00ff */
[----:B----4-:R2:W3:Y:S01]  /*0a50*/  SHFL.IDX PT, R14, R12, 0x2, 0x1c1f ;  /* 0x005c1f000c0e7f89 */ /* 0x0104e200000e0000 */
[----:B------:R-:W-:Y:S02]  /*0a60*/  @!P1 SHF.R.S32.HI R5, RZ, 0x1f, R236 ;  /* 0x0000001fff059819 */ /* 0x000fe400000114ec */
[----:B------:R-:W-:Y:S01]  /*0a70*/  @!P1 LEA.HI R6, R6, R237, RZ, 0x3 ;  /* 0x000000ed06069211 */ /* 0x000fe200078f18ff */
[----:B-1----:R-:W-:Y:S01]  /*0a80*/  @!P0 IMAD.WIDE R20, R37, 0x2, R10 ;  /* 0x0000000225148825 */ /* 0x002fe200078e020a */
[----:B------:R-:W-:Y:S02]  /*0a90*/  @!P1 LEA.HI R5, R5, R236, RZ, 0x3 ;  /* 0x000000ec05059211 */ /* 0x000fe400078f18ff */
[----:B------:R-:W-:Y:S02]  /*0aa0*/  @!P1 LOP3.LUT R6, R6, 0xfffffff8, RZ, 0xc0, !PT ;  /* 0xfffffff806069812 */ /* 0x000fe400078ec0ff */
[----:B------:R-:W-:-:S02]  /*0ab0*/  @!P1 LOP3.LUT R5, R5, 0xfffffff8, RZ, 0xc0, !PT ;  /* 0xfffffff805059812 */ /* 0x000fc400078ec0ff */
[----:B--2---:R-:W-:Y:S01]  /*0ac0*/  @!P0 SHF.R.S32.HI R12, RZ, 0x1f, R237 ;  /* 0x0000001fff0c8819 */ /* 0x004fe200000114ed */
[----:B---3--:R-:W-:Y:S01]  /*0ad0*/  @!P1 IMAD.WIDE R22, R6, 0x2, R14 ;  /* 0x0000000206169825 */ /* 0x008fe200078e020e */
[----:B------:R-:W-:Y:S02]  /*0ae0*/  @!P0 SHF.R.S32.HI R6, RZ, 0x1f, R236 ;  /* 0x0000001fff068819 */ /* 0x000fe400000114ec */
[----:B------:R-:W-:Y:S01]  /*0af0*/  @!P0 LEA.HI R12, R12, R237, RZ, 0x3 ;  /* 0x000000ed0c0c8211 */ /* 0x000fe200078f18ff */
[--C-:B------:R-:W-:Y:S01]  /*0b00*/  @!P1 IMAD.WIDE R24, R5, 0x2, R14.reuse ;  /* 0x0000000205189825 */ /* 0x100fe200078e020e */
[----:B------:R-:W-:Y:S02]  /*0b10*/  @!P0 LEA.HI R6, R6, R236, RZ, 0x3 ;  /* 0x000000ec06068211 */ /* 0x000fe400078f18ff */
[----:B------:R-:W-:Y:S01]  /*0b20*/  @!P0 LOP3.LUT R12, R12, 0xfffffff8, RZ, 0xc0, !PT ;  /* 0xfffffff80c0c8812 */ /* 0x000fe200078ec0ff */
[----:B------:R-:W-:-:S04]  /*0b30*/  @!P1 IMAD.WIDE R14, R37, 0x2, R14 ;  /* 0x00000002250e9825 */ /* 0x000fc800078e020e */
[----:B------:R-:W-:Y:S01]  /*0b40*/  IMAD.MOV.U32 R5, RZ, RZ, R13 ;  /* 0x000000ffff057224 */ /* 0x000fe200078e000d */
[----:B------:R1:W-:Y:S04]  /*0b50*/  @!P1 LDGSTS.E.BYPASS.LTC128B.128 [R9+0x7100], [R14.64], !P5 ;  /* 0x071000000e099fae */ /* 0x0003e8000e901d4c */
[----:B------:R2:W-:Y:S04]  /*0b60*/  @!P1 LDGSTS.E.BYPASS.LTC128B.128 [R9+0x9100], [R22.64], !P4 ;  /* 0x0910000016099fae */ /* 0x0005e8000e101d4c */
[----:B------:R3:W-:Y:S01]  /*0b70*/  @!P1 LDGSTS.E.BYPASS.LTC128B.128 [R9+0xb100], [R24.64], !P3 ;  /* 0x0b10000018099fae */ /* 0x0007e2000d901d4c */
[----:B-1----:R-:W-:-:S04]  /*0b80*/  @P6 IMAD.HI.U32 R14, R13, c[0x0][0x2bc], RZ ;  /* 0x0000af000d0e6a27 */ /* 0x002fc800078e00ff */
[----:B--2---:R-:W-:Y:S01]  /*0b90*/  @!P0 IMAD.WIDE R22, R12, 0x2, R10 ;  /* 0x000000020c168825 */ /* 0x004fe200078e020a */
[----:B------:R-:W-:Y:S02]  /*0ba0*/  @P6 SHF.R.U32.HI R5, RZ, c[0x0][0x2c0], R14 ;  /* 0x0000b000ff056a19 */ /* 0x000fe4000001160e */
[----:B------:R-:W-:Y:S01]  /*0bb0*/  @!P0 LOP3.LUT R14, R6, 0xfffffff8, RZ, 0xc0, !PT ;  /* 0xfffffff8060e8812 */ /* 0x000fe200078ec0ff */
[----:B------:R-:W-:Y:S01]  /*0bc0*/  @!P0 IMAD.SHL.U32 R6, R233, 0x2, RZ ;  /* 0x00000002e9068824 */ /* 0x000fe200078e00ff */
[----:B---3--:R-:W-:-:S04]  /*0bd0*/  @!P2 IADD3 R9, P1, R5, UR14, RZ ;  /* 0x0000000e0509ac10 */ /* 0x008fc8000ff3e0ff */
[----:B------:R-:W-:Y:S01]  /*0be0*/  @!P2 LEA.HI.X.SX32 R15, R5, UR11, 0x1, P1 ;  /* 0x0000000b050fac11 */ /* 0x000fe200088f0eff */
[----:B------:R1:W-:Y:S01]  /*0bf0*/  @!P0 LDGSTS.E.BYPASS.LTC128B.128 [R6+0x7900], [R20.64], !P5 ;  /* 0x0790000014068fae */ /* 0x0003e2000e901d4c */
[----:B------:R-:W-:-:S03]  /*0c00*/  @!P2 LEA R16, P1, R9, c[0x0][0x2a0], 0x2 ;  /* 0x0000a8000910aa11 */ /* 0x000fc600078210ff */
[----:B------:R1:W-:Y:S01]  /*0c10*/  @!P0 LDGSTS.E.BYPASS.LTC128B.128 [R6+0x9900], [R22.64], !P4 ;  /* 0x0990000016068fae */ /* 0x0003e2000e101d4c */
[----:B------:R-:W-:Y:S01]  /*0c20*/  @!P2 LEA.HI.X R17, R9, c[0x0][0x2a4], R15, 0x2, P1 ;  /* 0x0000a9000911aa11 */ /* 0x000fe200008f140f */
[----:B------:R-:W-:-:S05]  /*0c30*/  @!P0 IMAD.WIDE R14, R14, 0x2, R10 ;  /* 0x000000020e0e8825 */ /* 0x000fca00078e020a */
[----:B------:R1:W-:Y:S04]  /*0c40*/  @!P0 LDGSTS.E.BYPASS.LTC128B.128 [R6+0xb900], [R14.64], !P3 ;  /* 0x0b9000000e068fae */ /* 0x0003e8000d901d4c */
[----:B------:R-:W0:Y:S04]  /*0c50*/  LDGDEPBAR ;  /* 0x00000000000079af */ /* 0x000e280000000000 */
[----:B------:R-:W-:Y:S06]  /*0c60*/  BAR.SYNC.DEFER_BLOCKING 0x0 ;  /* 0x0000000000007b1d */ /* 0x000fec0000010000 */
[----:B------:R2:W3:Y:S01]  /*0c70*/  @!P2 LDG.E R230, [R16.64] ;  /* 0x0000000c10e6a981 */ /* 0x0004e2000c1e1900 */
[----:B------:R-:W-:Y:S01]  /*0c80*/  IMAD.MOV R231, RZ, RZ, -R5 ;  /* 0x000000ffffe77224 */ /* 0x000fe200078e0a05 */
[----:B------:R-:W-:Y:S01]  /*0c90*/  UIMAD UR16, UR6, UR4, URZ ;  /* 0x00000004061072a4 */ /* 0x000fe2000f8e023f */
[----:B------:R-:W-:Y:S01]  /*0ca0*/  ISETP.GE.AND P3, PT, R37, c[0x0][0x1d4], PT ;  /* 0x0000750025007a0c */ /* 0x000fe20003f66270 */
[----:B------:R-:W-:Y:S01]  /*0cb0*/  UIMAD.WIDE.U32 UR18, UR8, UR4, URZ ;  /* 0x00000004081272a5 */ /* 0x000fe2000f8e003f */
[----:B------:R-:W-:Y:S01]  /*0cc0*/  IMAD R231, R231, c[0x0][0x2b8], R13 ;  /* 0x0000ae00e7e77a24 */ /* 0x000fe200078e020d */
[----:B------:R-:W-:Y:S01]  /*0cd0*/  UIMAD UR16, UR8, UR5, UR16 ;  /* 0x00000005081072a4 */ /* 0x000fe2000f8e0210 */
[----:B------:R-:W-:Y:S01]  /*0ce0*/  ISETP.GE.AND P4, PT, R237, c[0x0][0x1d4], PT ;  /* 0x00007500ed007a0c */ /* 0x000fe20003f86270 */
[----:B------:R-:W-:Y:S01]  /*0cf0*/  ULEA UR17, UR7, 0xffffffc0, 0x6 ;  /* 0xffffffc007117891 */ /* 0x000fe2000f8e303f */
[----:B------:R-:W-:Y:S01]  /*0d00*/  IMAD.WIDE.U32 R10, R231, c[0x0][0x1e0], RZ ;  /* 0x00007800e70a7a25 */ /* 0x000fe200078e00ff */
[----:B-1----:R-:W-:Y:S01]  /*0d10*/  SHF.R.S32.HI R6, RZ, 0x1f, R231 ;  /* 0x0000001fff067819 */ /* 0x002fe200000114e7 */
[----:B------:R-:W-:Y:S01]  /*0d20*/  UIADD3 UR16, UR19, UR16, URZ ;  /* 0x0000001013107290 */ /* 0x000fe2000fffe03f */
[----:B------:R-:W-:Y:S01]  /*0d30*/  ISETP.GE.AND P5, PT, R236, c[0x0][0x1d4], PT ;  /* 0x00007500ec007a0c */ /* 0x000fe20003fa6270 */
[----:B------:R-:W-:Y:S01]  /*0d40*/  UIADD3 UR17, UR9, -UR17, URZ ;  /* 0x8000001109117290 */ /* 0x000fe2000fffe03f */
[----:B------:R-:W-:Y:S01]  /*0d50*/  IMAD.SHL.U32 R18, R18, 0x8, RZ ;  /* 0x0000000812127824 */ /* 0x000fe200078e00ff */
[----:B------:R-:W-:Y:S01]  /*0d60*/  UISETP.GE.AND UP0, UPT, UR9, 0x1, UPT ;  /* 0x000000010900788c */ /* 0x000fe2000bf06270 */
[----:B------:R-:W-:Y:S01]  /*0d70*/  IMAD R12, R6, c[0x0][0x1e0], RZ ;  /* 0x00007800060c7a24 */ /* 0x000fe200078e02ff */
[----:B------:R-:W-:Y:S01]  /*0d80*/  ULDC.64 UR4, c[0x0][0x210] ;  /* 0x0000840000047ab9 */ /* 0x000fe20000000a00 */
[----:B------:R-:W-:Y:S01]  /*0d90*/  LOP3.LUT R7, R7, 0xffffffe0, RZ, 0xc0, !PT ;  /* 0xffffffe007077812 */ /* 0x000fe200078ec0ff */
[----:B------:R-:W-:Y:S01]  /*0da0*/  UIMAD UR6, UR6, UR4, URZ ;  /* 0x00000004060672a4 */ /* 0x000fe2000f8e023f */
[----:B------:R-:W-:Y:S01]  /*0db0*/  IMAD R12, R231, c[0x0][0x1e4], R12 ;  /* 0x00007900e70c7a24 */ /* 0x000fe200078e020c */
[----:B------:R-:W-:Y:S01]  /*0dc0*/  IADD3 R4, -R4, UR17, RZ ;  /* 0x0000001104047c10 */ /* 0x000fe2000fffe1ff */
[----:B------:R-:W-:Y:S01]  /*0dd0*/  UIMAD.WIDE.U32 UR20, UR8, UR4, URZ ;  /* 0x00000004081472a5 */ /* 0x000fe2000f8e003f */
[----:B------:R-:W-:Y:S01]  /*0de0*/  ISETP.GT.AND P2, PT, R235, 0x3f, PT ;  /* 0x0000003feb00780c */ /* 0x000fe20003f44270 */
[----:B------:R-:W-:Y:S01]  /*0df0*/  IMAD.IADD R13, R11, 0x1, R12 ;  /* 0x000000010b0d7824 */ /* 0x000fe200078e020c */
[----:B--2---:R-:W-:Y:S01]  /*0e00*/  LEA.HI R17, R8, R3, RZ, 0x4 ;  /* 0x0000000308117211 */ /* 0x004fe200078f20ff */
[----:B------:R-:W-:Y:S01]  /*0e10*/  IMAD.MOV.U32 R12, RZ, RZ, R10 ;  /* 0x000000ffff0c7224 */ /* 0x000fe200078e000a */
[----:B------:R-:W-:Y:S01]  /*0e20*/  LOP3.LUT R8, R2, 0xfffffff8, RZ, 0xc0, !PT ;  /* 0xfffffff802087812 */ /* 0x000fe200078ec0ff */
[----:B------:R-:W-:Y:S01]  /*0e30*/  UIMAD UR5, UR8, UR5, UR6 ;  /* 0x00000005080572a4 */ /* 0x000fe2000f8e0206 */
[----:B------:R-:W-:-:S02]  /*0e40*/  LOP3.LUT R10, R17, 0xfffffff0, RZ, 0xc0, !PT ;  /* 0xfffffff0110a7812 */ /* 0x000fc400078ec0ff */
[----:B------:R-:W-:Y:S01]  /*0e50*/  SHF.R.S32.HI R11, RZ, 0x4, R17 ;  /* 0x00000004ff0b7819 */ /* 0x000fe20000011411 */
[C---:B------:R-:W-:Y:S01]  /*0e60*/  IMAD.IADD R8, R3.reuse, 0x1, -R8 ;  /* 0x0000000103087824 */ /* 0x040fe200078e0a08 */
[----:B------:R-:W-:Y:S01]  /*0e70*/  ISETP.GE.AND P1, PT, R4, 0x1, PT ;  /* 0x000000010400780c */ /* 0x000fe20003f26270 */
[----:B------:R-:W-:Y:S01]  /*0e80*/  IMAD.IADD R10, R3, 0x1, -R10 ;  /* 0x00000001030a7824 */ /* 0x000fe200078e0a0a */
[----:B------:R-:W-:Y:S01]  /*0e90*/  LEA.HI R17, R17, R11, RZ, 0x1 ;  /* 0x0000000b11117211 */ /* 0x000fe200078f08ff */
[----:B------:R-:W-:Y:S01]  /*0ea0*/  UIADD3 UR5, UR21, UR5, URZ ;  /* 0x0000000515057290 */ /* 0x000fe2000fffe03f */
[----:B------:R-:W-:Y:S01]  /*0eb0*/  LEA.HI R15, R8, R8, RZ, 0x1 ;  /* 0x00000008080f7211 */ /* 0x000fe200078f08ff */
[----:B------:R-:W-:Y:S01]  /*0ec0*/  IMAD.IADD R3, R3, 0x1, -R7 ;  /* 0x0000000103037824 */ /* 0x000fe200078e0a07 */
[----:B------:R-:W-:Y:S02]  /*0ed0*/  LEA.HI R120, R10, R10, RZ, 0x1 ;  /* 0x0000000a0a787211 */ /* 0x000fe400078f08ff */
[----:B------:R-:W-:-:S02]  /*0ee0*/  LOP3.LUT R14, R15, 0x3fffffe, RZ, 0xc0, !PT ;  /* 0x03fffffe0f0e7812 */ /* 0x000fc400078ec0ff */
[----:B------:R-:W-:Y:S02]  /*0ef0*/  LOP3.LUT R17, R17, 0xfffffffe, RZ, 0xc0, !PT ;  /* 0xfffffffe11117812 */ /* 0x000fe400078ec0ff */
[----:B------:R-:W-:Y:S01]  /*0f00*/  SHF.R.S32.HI R16, RZ, 0x1f, R10 ;  /* 0x0000001fff107819 */ /* 0x000fe2000001140a */
[----:B------:R-:W-:Y:S01]  /*0f10*/  IMAD.IADD R14, R8, 0x1, -R14 ;  /* 0x00000001080e7824 */ /* 0x000fe200078e0a0e */
[----:B------:R-:W-:Y:S01]  /*0f20*/  SHF.R.S32.HI R8, RZ, 0x1, R120 ;  /* 0x00000001ff087819 */ /* 0x000fe20000011478 */
[----:B------:R-:W-:Y:S01]  /*0f30*/  IMAD.IADD R17, R11, 0x1, -R17 ;  /* 0x000000010b117824 */ /* 0x000fe200078e0a11 */
[----:B------:R-:W-:Y:S02]  /*0f40*/  @P1 SHF.R.S32.HI R11, RZ, 0x1f, R236 ;  /* 0x0000001fff0b1819 */ /* 0x000fe400000114ec */
[----:B------:R-:W-:Y:S01]  /*0f50*/  LEA.HI R16, R16, R10, RZ, 0x3 ;  /* 0x0000000a10107211 */ /* 0x000fe200078f18ff */
[----:B------:R-:W-:Y:S01]  /*0f60*/  IMAD R14, R17, 0x8, R14 ;  /* 0x00000008110e7824 */ /* 0x000fe200078e020e */
[----:B------:R-:W-:Y:S01]  /*0f70*/  @P1 LEA.HI R11, R11, R236, RZ, 0x3 ;  /* 0x000000ec0b0b1211 */ /* 0x000fe200078f18ff */
[----:B------:R-:W-:Y:S01]  /*0f80*/  IMAD.SHL.U32 R17, R17, 0x8, RZ ;  /* 0x0000000811117824 */ /* 0x000fe200078e00ff */
[----:B------:R-:W-:Y:S01]  /*0f90*/  SHF.R.S32.HI R15, RZ, 0x1, R15 ;  /* 0x00000001ff0f7819 */ /* 0x000fe2000001140f */
[----:B------:R-:W-:Y:S01]  /*0fa0*/  IMAD.SHL.U32 R16, R16, 0x20, RZ ;  /* 0x0000002010107824 */ /* 0x000fe200078e00ff */
[----:B------:R-:W-:-:S02]  /*0fb0*/  @P1 LOP3.LUT R11, R11, 0xfffffff8, RZ, 0xc0, !PT ;  /* 0xfffffff80b0b1812 */ /* 0x000fc400078ec0ff */
[----:B------:R-:W-:Y:S02]  /*0fc0*/  SEL R38, RZ, 0x10, P5 ;  /* 0x00000010ff267807 */ /* 0x000fe40002800000 */
[----:B------:R-:W-:-:S05]  /*0fd0*/  LOP3.LUT R39, R16, 0xffffff00, RZ, 0xc0, !PT ;  /* 0xffffff0010277812 */ /* 0x000fca00078ec0ff */
[----:B------:R-:W-:Y:S01]  /*0fe0*/  IMAD R0, R0, 0x200, R39 ;  /* 0x0000020000007824 */ /* 0x000fe200078e0227 */
[----:B---3--:R-:W-:Y:S01]  /*0ff0*/  SHF.R.S32.HI R5, RZ, 0x1f, R230 ;  /* 0x0000001fff057819 */ /* 0x008fe200000114e6 */
[----:B------:R-:W-:-:S04]  /*1000*/  IMAD.WIDE.U32 R12, R230, c[0x0][0x1f0], R12 ;  /* 0x00007c00e60c7a25 */ /* 0x000fc800078e000c */
[----:B------:R-:W-:Y:S01]  /*1010*/  IMAD R9, R5, c[0x0][0x1f0], RZ ;  /* 0x00007c0005097a24 */ /* 0x000fe200078e02ff */
[----:B------:R-:W-:Y:S02]  /*1020*/  IADD3 R2, P0, R12, UR18, RZ ;  /* 0x000000120c027c10 */ /* 0x000fe4000ff1e0ff */
[----:B------:R-:W-:Y:S01]  /*1030*/  @P1 SHF.R.S32.HI R12, RZ, 0x1f, R237 ;  /* 0x0000001fff0c1819 */ /* 0x000fe200000114ed */
[----:B------:R-:W-:-:S03]  /*1040*/  IMAD R9, R230, c[0x0][0x1f4], R9 ;  /* 0x00007d00e6097a24 */ /* 0x000fc600078e0209 */
[----:B------:R-:W-:Y:S02]  /*1050*/  @P1 LEA.HI R12, R12, R237, RZ, 0x3 ;  /* 0x000000ed0c0c1211 */ /* 0x000fe400078f18ff */
[----:B------:R-:W-:Y:S01]  /*1060*/  IADD3.X R9, R13, UR16, R9, P0, !PT ;  /* 0x000000100d097c10 */ /* 0x000fe200087fe409 */
[----:B------:R-:W-:Y:S01]  /*1070*/  @P1 IMAD.SHL.U32 R13, R233, 0x2, RZ ;  /* 0x00000002e90d1824 */ /* 0x000fe200078e00ff */
[----:B------:R-:W-:Y:S02]  /*1080*/  LEA R20, P0, R2, c[0x0][0x1c8], 0x1 ;  /* 0x0000720002147a11 */ /* 0x000fe400078008ff */
[----:B------:R-:W-:Y:S02]  /*1090*/  @P1 LOP3.LUT R12, R12, 0xfffffff8, RZ, 0xc0, !PT ;  /* 0xfffffff80c0c1812 */ /* 0x000fe400078ec0ff */
[----:B------:R-:W-:Y:S01]  /*10a0*/  LEA.HI.X R9, R2, c[0x0][0x1cc], R9, 0x1, P0 ;  /* 0x0000730002097a11 */ /* 0x000fe200000f0c09 */
[----:B------:R-:W-:Y:S01]  /*10b0*/  SHFL.IDX PT, R22, R20, RZ, 0x1c1f ;  /* 0x001c1fff14167589 */ /* 0x000fe200000e0000 */
[----:B------:R-:W-:-:S02]  /*10c0*/  SHF.R.S32.HI R2, RZ, 0x1f, R120 ;  /* 0x0000001fff027819 */ /* 0x000fc40000011478 */
[----:B------:R-:W-:Y:S01]  /*10d0*/  ISETP.GE.AND P0, PT, R4, 0x21, PT ;  /* 0x000000210400780c */ /* 0x000fe20003f06270 */
[----:B------:R-:W1:Y:S01]  /*10e0*/  SHFL.IDX PT, R23, R9, RZ, 0x1c1f ;  /* 0x001c1fff09177589 */ /* 0x000e6200000e0000 */
[----:B------:R-:W-:Y:S02]  /*10f0*/  LEA.HI R2, R2, R8, RZ, 0x2 ;  /* 0x0000000802027211 */ /* 0x000fe400078f10ff */
[----:B------:R-:W-:Y:S01]  /*1100*/  LOP3.LUT R120, R120, 0x7fffffe, RZ, 0xc0, !PT ;  /* 0x07fffffe78787812 */ /* 0x000fe200078ec0ff */
[----:B------:R-:W-:Y:S01]  /*1110*/  SHFL.IDX PT, R20, R20, 0x1, 0x1c1f ;  /* 0x003c1f0014147f89 */ /* 0x000fe200000e0000 */
[----:B------:R-:W-:-:S03]  /*1120*/  LOP3.LUT R2, R2, 0xfffffffc, RZ, 0xc0, !PT ;  /* 0xfffffffc02027812 */ /* 0x000fc600078ec0ff */
[----:B------:R2:W3:Y:S01]  /*1130*/  SHFL.IDX PT, R21, R9, 0x1, 0x1c1f ;  /* 0x003c1f0009157f89 */ /* 0x0004e200000e0000 */
[----:B------:R-:W-:Y:S02]  /*1140*/  IMAD.IADD R120, R10, 0x1, -R120 ;  /* 0x000000010a787824 */ /* 0x000fe400078e0a78 */
[----:B------:R-:W-:Y:S01]  /*1150*/  IMAD.IADD R2, R8, 0x1, -R2 ;  /* 0x0000000108027824 */ /* 0x000fe200078e0a02 */
[----:B------:R-:W-:Y:S01]  /*1160*/  @P0 SHF.R.S32.HI R8, RZ, 0x1f, R236 ;  /* 0x0000001fff080819 */ /* 0x000fe200000114ec */
[----:B------:R-:W-:Y:S02]  /*1170*/  @P0 IMAD.SHL.U32 R10, R233, 0x2, RZ ;  /* 0x00000002e90a0824 */ /* 0x000fe400078e00ff */
[----:B------:R-:W-:Y:S01]  /*1180*/  IMAD R228, R120, 0x20, R0 ;  /* 0x0000002078e47824 */ /* 0x000fe200078e0200 */
[----:B------:R-:W-:Y:S01]  /*1190*/  @P0 LEA.HI R8, R8, R236, RZ, 0x3 ;  /* 0x000000ec08080211 */ /* 0x000fe200078f18ff */
[----:B------:R-:W-:-:S03]  /*11a0*/  IMAD.MOV.U32 R0, RZ, RZ, 0x10 ;  /* 0x00000010ff007424 */ /* 0x000fc600078e00ff */
[----:B------:R-:W-:Y:S01]  /*11b0*/  @P0 LOP3.LUT R8, R8, 0xfffffff8, RZ, 0xc0, !PT ;  /* 0xfffffff808080812 */ /* 0x000fe200078ec0ff */
[----:B-1----:R-:W-:-:S04]  /*11c0*/  @P1 IMAD.WIDE R24, R12, 0x2, R22 ;  /* 0x000000020c181825 */ /* 0x002fc800078e0216 */
[----:B------:R-:W-:Y:S01]  /*11d0*/  @P1 IMAD.WIDE R26, R11, 0x2, R22 ;  /* 0x000000020b1a1825 */ /* 0x000fe200078e0216 */
[----:B--2---:R-:W-:-:S03]  /*11e0*/  @P0 SHF.R.S32.HI R9, RZ, 0x1f, R237 ;  /* 0x0000001fff090819 */ /* 0x004fc600000114ed */
[----:B------:R-:W-:Y:S01]  /*11f0*/  @P1 IMAD.WIDE R22, R37, 0x2, R22 ;  /* 0x0000000225161825 */ /* 0x000fe200078e0216 */
[----:B------:R-:W-:-:S04]  /*1200*/  @P0 LEA.HI R9, R9, R237, RZ, 0x3 ;  /* 0x000000ed09090211 */ /* 0x000fc800078f18ff */
[----:B------:R1:W-:Y:S01]  /*1210*/  @P1 LDGSTS.E.BYPASS.LTC128B.128 [R13+0x3100], [R22.64], !P3 ;  /* 0x03100000160d1fae */ /* 0x0003e2000d901d4c */
[----:B------:R-:W-:-:S03]  /*1220*/  @P0 LOP3.LUT R9, R9, 0xfffffff8, RZ, 0xc0, !PT ;  /* 0xfffffff809090812 */ /* 0x000fc600078ec0ff */
[----:B------:R1:W-:Y:S02]  /*1230*/  @P1 LDGSTS.E.BYPASS.LTC128B.128 [R13+0x4100], [R24.64], !P4 ;  /* 0x04100000180d1fae */ /* 0x0003e4000e101d4c */
[--C-:B---3--:R-:W-:Y:S02]  /*1240*/  @P0 IMAD.WIDE R28, R9, 0x2, R20.reuse ;  /* 0x00000002091c0825 */ /* 0x108fe400078e0214 */
[----:B------:R1:W-:Y:S01]  /*1250*/  @P1 LDGSTS.E.BYPASS.LTC128B.128 [R13+0x5100], [R26.64], !P5 ;  /* 0x051000001a0d1fae */ /* 0x0003e2000e901d4c */
[----:B------:R-:W-:Y:S01]  /*1260*/  LOP3.LUT P1, RZ, R15, 0x2, RZ, 0xc0, !PT ;  /* 0x000000020fff7812 */ /* 0x000fe2000782c0ff */
[----:B------:R-:W-:-:S04]  /*1270*/  @P0 IMAD.WIDE R8, R8, 0x2, R20 ;  /* 0x0000000208080825 */ /* 0x000fc800078e0214 */
[----:B------:R-:W-:-:S04]  /*1280*/  @P0 IMAD.WIDE R20, R37, 0x2, R20 ;  /* 0x0000000225140825 */ /* 0x000fc800078e0214 */
[----:B------:R-:W-:Y:S01]  /*1290*/  IMAD.SHL.U32 R15, R15, 0x40, RZ ;  /* 0x000000400f0f7824 */ /* 0x000fe200078e00ff */
[----:B------:R1:W-:Y:S04]  /*12a0*/  @P0 LDGSTS.E.BYPASS.LTC128B.128 [R10+0x3900], [R20.64], !P3 ;  /* 0x03900000140a0fae */ /* 0x0003e8000d901d4c */
[----:B------:R1:W-:Y:S01]  /*12b0*/  @P0 LDGSTS.E.BYPASS.LTC128B.128 [R10+0x4900], [R28.64], !P4 ;  /* 0x049000001c0a0fae */ /* 0x0003e2000e101d4c */
[----:B------:R-:W-:-:S03]  /*12c0*/  LOP3.LUT R15, R15, 0xc0, RZ, 0xc0, !PT ;  /* 0x000000c00f0f7812 */ /* 0x000fc600078ec0ff */
[----:B------:R2:W-:Y:S01]  /*12d0*/  @P0 LDGSTS.E.BYPASS.LTC128B.128 [R10+0x5900], [R8.64], !P5 ;  /* 0x05900000080a0fae */ /* 0x0005e2000e901d4c */
[----:B------:R-:W-:Y:S02]  /*12e0*/  LOP3.LUT R18, R15, 0x8, R18, 0xf8, !PT ;  /* 0x000000080f127812 */ /* 0x000fe400078ef812 */
[----:B------:R-:W-:Y:S01]  /*12f0*/  SHF.R.U32.HI R15, RZ, 0x3, R15 ;  /* 0x00000003ff0f7819 */ /* 0x000fe2000001160f */
[----:B------:R-:W0:Y:S01]  /*1300*/  LDGDEPBAR ;  /* 0x00000000000079af */ /* 0x000e220000000000 */
[----:B------:R-:W-:Y:S02]  /*1310*/  LOP3.LUT P0, RZ, R2, 0x2, RZ, 0xc0, !PT ;  /* 0x0000000202ff7812 */ /* 0x000fe4000780c0ff */
[----:B------:R-:W-:Y:S02]  /*1320*/  LOP3.LUT R15, R18, R15, RZ, 0x3c, !PT ;  /* 0x0000000f120f7212 */ /* 0x000fe400078e3cff */
[----:B------:R-:W-:Y:S02]  /*1330*/  SEL R0, R0, 0xfffffff0, !P0 ;  /* 0xfffffff000007807 */ /* 0x000fe40004000000 */
[----:B------:R-:W-:Y:S01]  /*1340*/  PLOP3.LUT P0, PT, PT, PT, UP0, 0x80, 0x0 ;  /* 0x000000000000781c */ /* 0x000fe20003f0f008 */
[----:B------:R-:W-:-:S04]  /*1350*/  IMAD.U32 R227, R14, 0x20, R15 ;  /* 0x000000200ee37824 */ /* 0x000fc800078e000f */
[----:B------:R-:W-:-:S05]  /*1360*/  IMAD.SHL.U32 R227, R227, 0x2, RZ ;  /* 0x00000002e3e37824 */ /* 0x000fca00078e00ff */
[----:B------:R-:W-:Y:S01]  /*1370*/  IADD3 R226, R227, 0x3120, RZ ;  /* 0x00003120e3e27810 */ /* 0x000fe20007ffe0ff */
[----:B--2---:R-:W-:Y:S01]  /*1380*/  IMAD.SHL.U32 R8, R2, 0x40, RZ ;  /* 0x0000004002087824 */ /* 0x004fe200078e00ff */
[----:B------:R-:W-:-:S04]  /*1390*/  DEPBAR.LE SB0, 0x1 ;  /* 0x000080400000791a */ /* 0x000fc80000000000 */
[----:B------:R-:W-:Y:S01]  /*13a0*/  LOP3.LUT R8, R8, 0xc0, RZ, 0xc0, !PT ;  /* 0x000000c008087812 */ /* 0x000fe200078ec0ff */
[----:B------:R-:W-:-:S04]  /*13b0*/  DEPBAR.LE SB0, 0x0 ;  /* 0x000080000000791a */ /* 0x000fc80000000000 */
[----:B------:R-:W-:Y:S01]  /*13c0*/  BAR.SYNC.DEFER_BLOCKING 0x0 ;  /* 0x0000000000007b1d */ /* 0x000fe20000010000 */
[----:B------:R-:W-:Y:S02]  /*13d0*/  LOP3.LUT R17, R8, 0x8, R17, 0xf8, !PT ;  /* 0x0000000808117812 */ /* 0x000fe400078ef811 */
[----:B------:R-:W-:-:S04]  /*13e0*/  SHF.R.U32.HI R8, RZ, 0x3, R8 ;  /* 0x00000003ff087819 */ /* 0x000fc80000011608 */
[----:B------:R-:W-:Y:S02]  /*13f0*/  LOP3.LUT R2, R17, R8, RZ, 0x3c, !PT ;  /* 0x0000000811027212 */ /* 0x000fe400078e3cff */
[----:B------:R-:W-:-:S03]  /*1400*/  IADD3 R8, R227, 0x3100, RZ ;  /* 0x00003100e3087810 */ /* 0x000fc60007ffe0ff */
[----:B------:R-:W-:Y:S01]  /*1410*/  IMAD.IADD R228, R2, 0x1, R228 ;  /* 0x0000000102e47824 */ /* 0x000fe200078e02e4 */
[----:B------:R-:W-:-:S03]  /*1420*/  @P1 IADD3 R226, R8, -0x20, RZ ;  /* 0xffffffe008e21810 */ /* 0x000fc60007ffe0ff */
[----:B------:R-:W-:Y:S01]  /*1430*/  IMAD.SHL.U32 R228, R228, 0x2, RZ ;  /* 0x00000002e4e47824 */ /* 0x000fe200078e00ff */
[C---:B------:R-:W-:Y:S02]  /*1440*/  IADD3 R222, R226.reuse, 0x400, RZ ;  /* 0x00000400e2de7810 */ /* 0x040fe40007ffe0ff */
[----:B------:R-:W-:Y:S01]  /*1450*/  IADD3 R221, R226, 0x800, RZ ;  /* 0x00000800e2dd7810 */ /* 0x000fe20007ffe0ff */
[----:B------:R-:W-:Y:S01]  /*1460*/  IMAD R224, R0, 0x2, R228 ;  /* 0x0000000200e07824 */ /* 0x000fe200078e02e4 */
[----:B------:R-:W-:Y:S01]  /*1470*/  IADD3 R220, R226, 0xc00, RZ ;  /* 0x00000c00e2dc7810 */ /* 0x000fe20007ffe0ff */
[----:B------:R1:W2:Y:S04]  /*1480*/  LDSM.16.M88.4 R60, [R228+0x6100] ;  /* 0x00610000e43c783b */ /* 0x0002a80000000200 */
[----:B------:R1:W3:Y:S04]  /*1490*/  LDSM.16.M88.4 R64, [R228+0x7100] ;  /* 0x00710000e440783b */ /* 0x0002e80000000200 */
[----:B------:R1:W4:Y:S04]  /*14a0*/  LDSM.16.M88.4 R88, [R227+0x3100] ;  /* 0x00310000e358783b */ /* 0x0003280000000200 */
[----:B------:R1:W1:Y:S04]  /*14b0*/  LDSM.16.M88.4 R80, [R227+0x3500] ;  /* 0x00350000e350783b */ /* 0x0002680000000200 */
[----:B------:R1:W1:Y:S04]  /*14c0*/  LDSM.16.M88.4 R72, [R227+0x3900] ;  /* 0x00390000e348783b */ /* 0x0002680000000200 */
[----:B------:R1:W1:Y:S04]  /*14d0*/  LDSM.16.M88.4 R96, [R227+0x3d00] ;  /* 0x003d0000e360783b */ /* 0x0002680000000200 */
[----:B------:R1:W1:Y:S04]  /*14e0*/  LDSM.16.M88.4 R32, [R224+0x6100] ;  /* 0x00610000e020783b */ /* 0x0002680000000200 */
[----:B------:R1:W1:Y:S04]  /*14f0*/  LDSM.16.M88.4 R56, [R224+0x7100] ;  /* 0x00710000e038783b */ /* 0x0002680000000200 */
[----:B------:R1:W1:Y:S04]  /*1500*/  LDSM.16.M88.4 R52, [R226] ;  /* 0x00000000e234783b */ /* 0x0002680000000200 */
[----:B------:R1:W1:Y:S04]  /*1510*/  LDSM.16.M88.4 R48, [R226+0x400] ;  /* 0x00040000e230783b */ /* 0x0002680000000200 */
[----:B------:R1:W1:Y:S04]  /*1520*/  LDSM.16.M88.4 R44, [R226+0x800] ;  /* 0x00080000e22c783b */ /* 0x0002680000000200 */
[----:B------:R1:W1:Y:S01]  /*1530*/  LDSM.16.M88.4 R40, [R226+0xc00] ;  /* 0x000c0000e228783b */ /* 0x0002620000000200 */
[----:B------:R-:W-:Y:S05]  /*1540*/  @!P0 BRA `(.L_x_0) ;  /* 0x0000036000008947 */ /* 0x000fea0003800000 */
[----:B--23--:R-:W-:Y:S01]  /*1550*/  IMAD R6, R6, c[0x0][0x208], RZ ;  /* 0x0000820006067a24 */ /* 0x00cfe200078e02ff */
[----:B------:R-:W-:Y:S01]  /*1560*/  ISETP.GE.AND P1, PT, R37, c[0x0][0x1d4], PT ;  /* 0x0000750025007a0c */ /* 0x000fe20003f26270 */
[----:B------:R-:W-:-:S04]  /*1570*/  IMAD.WIDE.U32 R8, R231, c[0x0][0x208], RZ ;  /* 0x00008200e7087a25 */ /* 0x000fc800078e00ff */
[----:B------:R-:W-:Y:S02]  /*1580*/  IMAD R6, R231, c[0x0][0x20c], R6 ;  /* 0x00008300e7067a24 */ /* 0x000fe400078e0206 */
[----:B------:R-:W-:Y:S02]  /*1590*/  IMAD R5, R5, c[0x0][0x218], RZ ;  /* 0x0000860005057a24 */ /* 0x000fe400078e02ff */
[----:B------:R-:W-:Y:S02]  /*15a0*/  IMAD.IADD R7, R9, 0x1, R6 ;  /* 0x0000000109077824 */ /* 0x000fe400078e0206 */
[----:B------:R-:W-:Y:S02]  /*15b0*/  IMAD.MOV.U32 R6, RZ, RZ, R8 ;  /* 0x000000ffff067224 */ /* 0x000fe400078e0008 */
[C---:B------:R-:W-:Y:S02]  /*15c0*/  IMAD R5, R230.reuse, c[0x0][0x21c], R5 ;  /* 0x00008700e6057a24 */ /* 0x040fe400078e0205 */
[----:B------:R-:W-:-:S04]  /*15d0*/  IMAD.WIDE.U32 R6, R230, c[0x0][0x218], R6 ;  /* 0x00008600e6067a25 */ /* 0x000fc800078e0006 */
[----:B------:R-:W-:Y:S01]  /*15e0*/  IMAD.WIDE R14, R37, 0x2, RZ ;  /* 0x00000002250e7825 */ /* 0x000fe200078e02ff */
[----:B------:R-:W-:Y:S02]  /*15f0*/  IADD3 R9, P0, R6, UR20, RZ ;  /* 0x0000001406097c10 */ /* 0x000fe4000ff1e0ff */
[----:B------:R-:W-:Y:S02]  /*1600*/  SHF.R.S32.HI R6, RZ, 0x1f, R237 ;  /* 0x0000001fff067819 */ /* 0x000fe400000114ed */
[----:B------:R-:W-:Y:S01]  /*1610*/  IADD3.X R5, R7, UR5, R5, P0, !PT ;  /* 0x0000000507057c10 */ /* 0x000fe200087fe405 */
[----:B------:R-:W-:Y:S01]  /*1620*/  IMAD.SHL.U32 R7, R233, 0x2, RZ ;  /* 0x00000002e9077824 */ /* 0x000fe200078e00ff */
[C---:B------:R-:W-:Y:S02]  /*1630*/  LEA R8, P0, R9.reuse, c[0x0][0x1f8], 0x1 ;  /* 0x00007e0009087a11 */ /* 0x040fe400078008ff */
[----:B------:R-:W-:Y:S02]  /*1640*/  LEA.HI R6, R6, R237, RZ, 0x3 ;  /* 0x000000ed06067211 */ /* 0x000fe400078f18ff */
[----:B------:R-:W-:Y:S01]  /*1650*/  LEA.HI.X R9, R9, c[0x0][0x1fc], R5, 0x1, P0 ;  /* 0x00007f0009097a11 */ /* 0x000fe200000f0c05 */
[----:B-1----:R-:W1:Y:S01]  /*1660*/  SHFL.IDX PT, R10, R8, RZ, 0x1c1f ;  /* 0x001c1fff080a7589 */ /* 0x002e6200000e0000 */
[----:B------:R-:W-:-:S02]  /*1670*/  LOP3.LUT R6, R6, 0xfffffff8, RZ, 0xc0, !PT ;  /* 0xfffffff806067812 */ /* 0x000fc400078ec0ff */
[----:B------:R-:W-:Y:S01]  /*1680*/  SHF.R.S32.HI R5, RZ, 0x1f, R236 ;  /* 0x0000001fff057819 */ /* 0x000fe200000114ec */
[----:B------:R-:W2:Y:S02]  /*1690*/  SHFL.IDX PT, R11, R9, RZ, 0x1c1f ;  /* 0x001c1fff090b7589 */ /* 0x000ea400000e0000 */
[----:B------:R-:W-:Y:S01]  /*16a0*/  IMAD.WIDE R16, R6, 0x2, RZ ;  /* 0x0000000206107825 */ /* 0x000fe200078e02ff */
[----:B------:R-:W-:Y:S01]  /*16b0*/  LEA.HI R5, R5, R236, RZ, 0x3 ;  /* 0x000000ec05057211 */ /* 0x000fe200078f18ff */
[----:B------:R-:W3:Y:S03]  /*16c0*/  SHFL.IDX PT, R8, R8, 0x1, 0x1c1f ;  /* 0x003c1f0008087f89 */ /* 0x000ee600000e0000 */
[----:B------:R-:W-:Y:S01]  /*16d0*/  LOP3.LUT R5, R5, 0xfffffff8, RZ, 0xc0, !PT ;  /* 0xfffffff805057812 */ /* 0x000fe200078ec0ff */
[----:B------:R-:W5:Y:S04]  /*16e0*/  SHFL.IDX PT, R9, R9, 0x1, 0x1c1f ;  /* 0x003c1f0009097f89 */ /* 0x000f6800000e0000 */
[----:B------:R-:W-:Y:S01]  /*16f0*/  IMAD.WIDE R18, R5, 0x2, RZ ;  /* 0x0000000205127825 */ /* 0x000fe200078e02ff */
[----:B-1----:R-:W-:-:S05]  /*1700*/  IADD3 R12, P0, R10, R14, RZ ;  /* 0x0000000e0a0c7210 */ /* 0x002fca0007f1e0ff */
[----:B--2---:R-:W-:Y:S01]  /*1710*/  IMAD.X R13, R11, 0x1, R15, P0 ;  /* 0x000000010b0d7824 */ /* 0x004fe200000e060f */
[----:B------:R-:W-:Y:S02]  /*1720*/  ISETP.LT.OR P0, PT, R4, 0x1, P1 ;  /* 0x000000010400780c */ /* 0x000fe40000f01670 */
[----:B------:R-:W-:-:S11]  /*1730*/  ISETP.GE.AND P1, PT, R237, c[0x0][0x1d4], PT ;  /* 0x00007500ed007a0c */ /* 0x000fd60003f26270 */
[----:B------:R1:W-:Y:S02]  /*1740*/  LDGSTS.E.BYPASS.LTC128B.128 [R7+0x100], [R12.64], !P0 ;  /* 0x001000000c077fae */ /* 0x0003e4000c101d4c */
[----:B-1----:R-:W-:-:S05]  /*1750*/  IADD3 R12, P0, R10, R16, RZ ;  /* 0x000000100a0c7210 */ /* 0x002fca0007f1e0ff */
[----:B------:R-:W-:Y:S01]  /*1760*/  IMAD.X R13, R11, 0x1, R17, P0 ;  /* 0x000000010b0d7824 */ /* 0x000fe200000e0611 */
[----:B---3--:R-:W-:-:S05]  /*1770*/  IADD3 R14, P0, R14, R8, RZ ;  /* 0x000000080e0e7210 */ /* 0x008fca0007f1e0ff */
[----:B-----5:R-:W-:Y:S01]  /*1780*/  IMAD.X R15, R15, 0x1, R9, P0 ;  /* 0x000000010f0f7824 */ /* 0x020fe200000e0609 */
[----:B------:R-:W-:-:S05]  /*1790*/  IADD3 R10, P0, R10, R18, RZ ;  /* 0x000000120a0a7210 */ /* 0x000fca0007f1e0ff */
[----:B------:R-:W-:Y:S01]  /*17a0*/  IMAD.X R11, R11, 0x1, R19, P0 ;  /* 0x000000010b0b7824 */ /* 0x000fe200000e0613 */
[----:B------:R-:W-:-:S05]  /*17b0*/  IADD3 R16, P0, R16, R8, RZ ;  /* 0x0000000810107210 */ /* 0x000fca0007f1e0ff */
[----:B------:R-:W-:Y:S01]  /*17c0*/  IMAD.X R17, R17, 0x1, R9, P0 ;  /* 0x0000000111117824 */ /* 0x000fe200000e0609 */
[----:B------:R-:W-:-:S05]  /*17d0*/  IADD3 R8, P0, R18, R8, RZ ;  /* 0x0000000812087210 */ /* 0x000fca0007f1e0ff */
[----:B------:R-:W-:Y:S01]  /*17e0*/  IMAD.X R9, R19, 0x1, R9, P0 ;  /* 0x0000000113097824 */ /* 0x000fe200000e0609 */
[C---:B------:R-:W-:Y:S02]  /*17f0*/  ISETP.LT.OR P0, PT, R4.reuse, 0x1, P1 ;  /* 0x000000010400780c */ /* 0x040fe40000f01670 */
[----:B------:R-:W-:-:S11]  /*1800*/  ISETP.LT.OR P1, PT, R4, 0x21, P1 ;  /* 0x000000210400780c */ /* 0x000fd60000f21670 */
[----:B------:R1:W-:Y:S01]  /*1810*/  LDGSTS.E.BYPASS.LTC128B.128 [R7+0x1100], [R12.64], !P0 ;  /* 0x011000000c077fae */ /* 0x0003e2000c101d4c */
[----:B------:R-:W-:-:S04]  /*1820*/  ISETP.GE.AND P0, PT, R236, c[0x0][0x1d4], PT ;  /* 0x00007500ec007a0c */ /* 0x000fc80003f06270 */
[C---:B------:R-:W-:Y:S02]  /*1830*/  ISETP.LT.OR P6, PT, R4.reuse, 0x1, P0 ;  /* 0x000000010400780c */ /* 0x040fe400007c1670 */
[----:B------:R-:W-:-:S11]  /*1840*/  ISETP.LT.OR P0, PT, R4, 0x21, P0 ;  /* 0x000000210400780c */ /* 0x000fd60000701670 */
[----:B------:R1:W-:Y:S01]  /*1850*/  LDGSTS.E.BYPASS.LTC128B.128 [R7+0x2100], [R10.64], !P6 ;  /* 0x021000000a077fae */ /* 0x0003e2000f101d4c */
[----:B------:R-:W-:-:S04]  /*1860*/  ISETP.GE.AND P6, PT, R37, c[0x0][0x1d4], PT ;  /* 0x0000750025007a0c */ /* 0x000fc80003fc6270 */
[----:B------:R-:W-:-:S13]  /*1870*/  ISETP.LT.OR P6, PT, R4, 0x21, P6 ;  /* 0x000000210400780c */ /* 0x000fda00037c1670 */
[----:B------:R1:W-:Y:S04]  /*1880*/  LDGSTS.E.BYPASS.LTC128B.128 [R7+0x900], [R14.64], !P6 ;  /* 0x009000000e077fae */ /* 0x0003e8000f101d4c */
[----:B------:R1:W-:Y:S04]  /*1890*/  LDGSTS.E.BYPASS.LTC128B.128 [R7+0x1900], [R16.64], !P1 ;  /* 0x0190000010077fae */ /* 0x0003e8000c901d4c */
[----:B------:R1:W-:Y:S02]  /*18a0*/  LDGSTS.E.BYPASS.LTC128B.128 [R7+0x2900], [R8.64], !P0 ;  /* 0x0290000008077fae */ /* 0x0003e4000c101d4c */
.L_x_0:
[C---:B-1234-:R-:W-:Y:S01]  /*18b0*/  HMMA.16816.F32.BF16 R28, R64.reuse, R88, RZ ;  /* 0x00000058401c723c */ /* 0x05efe200000418ff */
[----:B------:R-:W-:Y:S01]  /*18c0*/  LDSM.16.M88.4 R116, [R228+0x9100] ;  /* 0x00910000e474783b */ /* 0x000fe20000000200 */
[----:B------:R-:W-:Y:S01]  /*18d0*/  UISETP.GE.AND UP0, UPT, UR9, 0x41, UPT ;  /* 0x000000410900788c */ /* 0x000fe2000bf06270 */
[----:B------:R-:W-:Y:S01]  /*18e0*/  IMAD R39, R120, 0x20, R39 ;  /* 0x0000002078277824 */ /* 0x000fe200078e0227 */
[C---:B------:R-:W-:Y:S01]  /*18f0*/  IADD3 R219, R226.reuse, 0x1000, RZ ;  /* 0x00001000e2db7810 */ /* 0x040fe20007ffe0ff */
[----:B------:R-:W1:Y:S01]  /*1900*/  LDSM.16.M88.4 R112, [R227+0x4100] ;  /* 0x00410000e370783b */ /* 0x000e620000000200 */
[----:B------:R-:W-:Y:S01]  /*1910*/  IADD3 R218, R226, 0x1400, RZ ;  /* 0x00001400e2da7810 */ /* 0x000fe20007ffe0ff */
[----:B------:R-:W-:Y:S01]  /*1920*/  IMAD.IADD R2, R2, 0x1, R39 ;  /* 0x0000000102027824 */ /* 0x000fe200078e0227 */
[----:B------:R-:W-:Y:S01]  /*1930*/  HMMA.16816.F32.BF16 R20, R64, R80, RZ ;  /* 0x000000504014723c */ /* 0x000fe200000418ff */
[----:B------:R-:W2:Y:S01]  /*1940*/  LDSM.16.M88.4 R108, [R227+0x4500] ;  /* 0x00450000e36c783b */ /* 0x000ea20000000200 */
[----:B------:R-:W-:-:S02]  /*1950*/  PLOP3.LUT P0, PT, PT, PT, UP0, 0x40, 0x0 ;  /* 0x000000000000781c */ /* 0x000fc40003f0e808 */
[C---:B------:R-:W-:Y:S01]  /*1960*/  IADD3 R217, R226.reuse, 0x1800, RZ ;  /* 0x00001800e2d97810 */ /* 0x040fe20007ffe0ff */
[----:B------:R-:W3:Y:S01]  /*1970*/  LDSM.16.M88.4 R104, [R227+0x4900] ;  /* 0x00490000e368783b */ /* 0x000ee20000000200 */
[C---:B------:R-:W-:Y:S02]  /*1980*/  IADD3 R216, R226.reuse, 0x1c00, RZ ;  /* 0x00001c00e2d87810 */ /* 0x040fe40007ffe0ff */
[----:B------:R-:W-:Y:S01]  /*1990*/  HMMA.16816.F32.BF16 R12, R64, R72, RZ ;  /* 0x00000048400c723c */ /* 0x000fe200000418ff */
[----:B------:R-:W4:Y:S01]  /*19a0*/  LDSM.16.M88.4 R100, [R227+0x4d00] ;  /* 0x004d0000e364783b */ /* 0x000f220000000200 */
[C---:B------:R-:W-:Y:S02]  /*19b0*/  IADD3 R215, R226.reuse, 0x2000, RZ ;  /* 0x00002000e2d77810 */ /* 0x040fe40007ffe0ff */
[C---:B------:R-:W-:Y:S01]  /*19c0*/  IADD3 R214, R226.reuse, 0x2400, RZ ;  /* 0x00002400e2d67810 */ /* 0x040fe20007ffe0ff */
[----:B------:R-:W0:Y:S01]  /*19d0*/  LDGDEPBAR ;  /* 0x00000000000079af */ /* 0x000e220000000000 */
[----:B------:R-:W-:-:S02]  /*19e0*/  IADD3 R213, R226, 0x2800, RZ ;  /* 0x00002800e2d57810 */ /* 0x000fc40007ffe0ff */
[----:B------:R-:W-:Y:S01]  /*19f0*/  HMMA.16816.F32.BF16 R24, R64, R90, RZ ;  /* 0x0000005a4018723c */ /* 0x000fe200000418ff */
[----:B------:R-:W-:-:S07]  /*1a00*/  IADD3 R212, R226, 0x2c00, RZ ;  /* 0x00002c00e2d47810 */ /* 0x000fce0007ffe0ff */
[C---:B------:R-:W-:Y:S08]  /*1a10*/  HMMA.16816.F32.BF16 R16, R64.reuse, R82, RZ ;  /* 0x000000524010723c */ /* 0x040ff000000418ff */
[----:B------:R-:W-:Y:S08]  /*1a20*/  HMMA.16816.F32.BF16 R8, R64, R74, RZ ;  /* 0x0000004a4008723c */ /* 0x000ff000000418ff */
[C---:B------:R-:W-:Y:S08]  /*1a30*/  HMMA.16816.F32.BF16 R92, R60.reuse, R88, RZ ;  /* 0x000000583c5c723c */ /* 0x040ff000000418ff */
[C---:B------:R-:W-:Y:S08]  /*1a40*/  HMMA.16816.F32.BF16 R84, R60.reuse, R80, RZ ;  /* 0x000000503c54723c */ /* 0x040ff000000418ff */
[----:B------:R-:W-:Y:S08]  /*1a50*/  HMMA.16816.F32.BF16 R76, R60, R72, RZ ;  /* 0x000000483c4c723c */ /* 0x000ff000000418ff */
[-C--:B------:R-:W-:Y:S08]  /*1a60*/  HMMA.16816.F32.BF16 R4, R64, R96.reuse, RZ ;  /* 0x000000604004723c */ /* 0x080ff000000418ff */
[C---:B------:R-:W-:Y:S08]  /*1a70*/  HMMA.16816.F32.BF16 R68, R60.reuse, R96, RZ ;  /* 0x000000603c44723c */ /* 0x040ff000000418ff */
[C---:B------:R-:W-:Y:S08]  /*1a80*/  HMMA.16816.F32.BF16 R88, R60.reuse, R90, RZ ;  /* 0x0000005a3c58723c */ /* 0x040ff000000418ff */
[C---:B------:R-:W-:Y:S08]  /*1a90*/  HMMA.16816.F32.BF16 R80, R60.reuse, R82, RZ ;  /* 0x000000523c50723c */ /* 0x040ff000000418ff */
[----:B------:R-:W-:Y:S08]  /*1aa0*/  HMMA.16816.F32.BF16 R72, R60, R74, RZ ;  /* 0x0000004a3c48723c */ /* 0x000ff000000418ff */
[-C--:B------:R-:W-:Y:S08]  /*1ab0*/  HMMA.16816.F32.BF16 R64, R64, R98.reuse, RZ ;  /* 0x000000624040723c */ /* 0x080ff000000418ff */
[----:B------:R-:W-:Y:S01]  /*1ac0*/  HMMA.16816.F32.BF16 R60, R60, R98, RZ ;  /* 0x000000623c3c723c */ /* 0x000fe200000418ff */
[----:B------:R-:W5:Y:S07]  /*1ad0*/  LDSM.16.M88.4 R96, [R228+0x8100] ;  /* 0x00810000e460783b */ /* 0x000f6e0000000200 */
[C---:B------:R-:W-:Y:S08]  /*1ae0*/  HMMA.16816.F32.BF16 R28, R56.reuse, R52, R28 ;  /* 0x00000034381c723c */ /* 0x040ff0000004181c */
[C---:B------:R-:W-:Y:S08]  /*1af0*/  HMMA.16816.F32.BF16 R20, R56.reuse, R48, R20 ;  /* 0x000000303814723c */ /* 0x040ff00000041814 */
[C---:B------:R-:W-:Y:S08]  /*1b00*/  HMMA.16816.F32.BF16 R12, R56.reuse, R44, R12 ;  /* 0x0000002c380c723c */ /* 0x040ff0000004180c */
[C---:B------:R-:W-:Y:S08]  /*1b10*/  HMMA.16816.F32.BF16 R4, R56.reuse, R40, R4 ;  /* 0x000000283804723c */ /* 0x040ff00000041804 */
[C---:B------:R-:W-:Y:S08]  /*1b20*/  HMMA.16816.F32.BF16 R24, R56.reuse, R54, R24 ;  /* 0x000000363818723c */ /* 0x040ff00000041818 */
[C---:B------:R-:W-:Y:S08]  /*1b30*/  HMMA.16816.F32.BF16 R16, R56.reuse, R50, R16 ;  /* 0x000000323810723c */ /* 0x040ff00000041810 */
[C---:B------:R-:W-:Y:S08]  /*1b40*/  HMMA.16816.F32.BF16 R8, R56.reuse, R46, R8 ;  /* 0x0000002e3808723c */ /* 0x040ff00000041808 */
[----:B------:R-:W-:Y:S01]  /*1b50*/  HMMA.16816.F32.BF16 R64, R56, R42, R64 ;  /* 0x0000002a3840723c */ /* 0x000fe20000041840 */
[----:B------:R-:W-:Y:S07]  /*1b60*/  LDSM.16.M88.4 R56, [R224+0x9100] ;  /* 0x00910000e038783b */ /* 0x000fee0000000200 */
[C---:B------:R-:W-:Y:S08]  /*1b70*/  HMMA.16816.F32.BF16 R92, R32.reuse, R52, R92 ;  /* 0x00000034205c723c */ /* 0x040ff0000004185c */
[C---:B------:R-:W-:Y:S08]  /*1b80*/  HMMA.16816.F32.BF16 R84, R32.reuse, R48, R84 ;  /* 0x000000302054723c */ /* 0x040ff00000041854 */
[C---:B------:R-:W-:Y:S08]  /*1b90*/  HMMA.16816.F32.BF16 R76, R32.reuse, R44, R76 ;  /* 0x0000002c204c723c */ /* 0x040ff0000004184c */
[C---:B------:R-:W-:Y:S08]  /*1ba0*/  HMMA.16816.F32.BF16 R68, R32.reuse, R40, R68 ;  /* 0x000000282044723c */ /* 0x040ff00000041844 */
[C---:B------:R-:W-:Y:S01]  /*1bb0*/  HMMA.16816.F32.BF16 R88, R32.reuse, R54, R88 ;  /* 0x000000362058723c */ /* 0x040fe20000041858 */
[----:B------:R-:W3:Y:S07]  /*1bc0*/  LDSM.16.M88.4 R52, [R226+0x1000] ;  /* 0x00100000e234783b */ /* 0x000eee0000000200 */
[C---:B------:R-:W-:Y:S01]  /*1bd0*/  HMMA.16816.F32.BF16 R80, R32.reuse, R50, R80 ;  /* 0x000000322050723c */ /* 0x040fe20000041850 */
[----:B------:R-:W3:Y:S07]  /*1be0*/  LDSM.16.M88.4 R48, [R226+0x1400] ;  /* 0x00140000e230783b */ /* 0x000eee0000000200 */
[C---:B------:R-:W-:Y:S01]  /*1bf0*/  HMMA.16816.F32.BF16 R72, R32.reuse, R46, R72 ;  /* 0x0000002e2048723c */ /* 0x040fe20000041848 */
[----:B------:R-:W3:Y:S07]  /*1c00*/  LDSM.16.M88.4 R44, [R226+0x1800] ;  /* 0x00180000e22c783b */ /* 0x000eee0000000200 */
[----:B------:R-:W-:Y:S01]  /*1c10*/  HMMA.16816.F32.BF16 R60, R32, R42, R60 ;  /* 0x0000002a203c723c */ /* 0x000fe2000004183c */
[----:B------:R-:W4:Y:S04]  /*1c20*/  LDSM.16.M88.4 R40, [R226+0x1c00] ;  /* 0x001c0000e228783b */ /* 0x000f280000000200 */
[----:B------:R-:W4:Y:S03]  /*1c30*/  LDSM.16.M88.4 R32, [R224+0x8100] ;  /* 0x00810000e020783b */ /* 0x000f260000000200 */
[C---:B-1----:R-:W-:Y:S08]  /*1c40*/  HMMA.16816.F32.BF16 R28, R116.reuse, R112, R28 ;  /* 0x00000070741c723c */ /* 0x042ff0000004181c */
[C---:B--2---:R-:W-:Y:S08]  /*1c50*/  HMMA.16816.F32.BF16 R20, R116.reuse, R108, R20 ;  /* 0x0000006c7414723c */ /* 0x044ff00000041814 */
[C---:B------:R-:W-:Y:S08]  /*1c60*/  HMMA.16816.F32.BF16 R24, R116.reuse, R114, R24 ;  /* 0x000000727418723c */ /* 0x040ff00000041818 */
[C---:B------:R-:W-:Y:S08]  /*1c70*/  HMMA.16816.F32.BF16 R16, R116.reuse, R110, R16 ;  /* 0x0000006e7410723c */ /* 0x040ff00000041810 */
[C---:B---3--:R-:W-:Y:S08]  /*1c80*/  HMMA.16816.F32.BF16 R12, R116.reuse, R104, R12 ;  /* 0x00000068740c723c */ /* 0x048ff0000004180c */
[C---:B----4-:R-:W-:Y:S08]  /*1c90*/  HMMA.16816.F32.BF16 R4, R116.reuse, R100, R4 ;  /* 0x000000647404723c */ /* 0x050ff00000041804 */
[C---:B------:R-:W-:Y:S08]  /*1ca0*/  HMMA.16816.F32.BF16 R8, R116.reuse, R106, R8 ;  /* 0x0000006a7408723c */ /* 0x040ff00000041808 */
[----:B------:R-:W-:Y:S01]  /*1cb0*/  HMMA.16816.F32.BF16 R64, R116, R102, R64 ;  /* 0x000000667440723c */ /* 0x000fe20000041840 */
[----:B------:R-:W-:Y:S07]  /*1cc0*/  LDSM.16.M88.4 R116, [R228+0xa100] ;  /* 0x00a10000e474783b */ /* 0x000fee0000000200 */
[C---:B-----5:R-:W-:Y:S08]  /*1cd0*/  HMMA.16816.F32.BF16 R92, R96.reuse, R112, R92 ;  /* 0x00000070605c723c */ /* 0x060ff0000004185c */
[C---:B------:R-:W-:Y:S01]  /*1ce0*/  HMMA.16816.F32.BF16 R88, R96.reuse, R114, R88 ;  /* 0x000000726058723c */ /* 0x040fe20000041858 */
[----:B------:R-:W-:Y:S07]  /*1cf0*/  LDSM.16.M88.4 R112, [R228+0xb100] ;  /* 0x00b10000e470783b */ /* 0x000fee0000000200 */
[C---:B------:R-:W-:Y:S08]  /*1d00*/  HMMA.16816.F32.BF16 R84, R96.reuse, R108, R84 ;  /* 0x0000006c6054723c */ /* 0x040ff00000041854 */
[C---:B------:R-:W-:Y:S01]  /*1d10*/  HMMA.16816.F32.BF16 R80, R96.reuse, R110, R80 ;  /* 0x0000006e6050723c */ /* 0x040fe20000041850 */
[----:B------:R-:W1:Y:S07]  /*1d20*/  LDSM.16.M88.4 R108, [R227+0x5100] ;  /* 0x00510000e36c783b */ /* 0x000e6e0000000200 */
[C---:B------:R-:W-:Y:S08]  /*1d30*/  HMMA.16816.F32.BF16 R76, R96.reuse, R104, R76 ;  /* 0x00000068604c723c */ /* 0x040ff0000004184c */
[C---:B------:R-:W-:Y:S01]  /*1d40*/  HMMA.16816.F32.BF16 R72, R96.reuse, R106, R72 ;  /* 0x0000006a6048723c */ /* 0x040fe20000041848 */
[----:B------:R-:W2:Y:S07]  /*1d50*/  LDSM.16.M88.4 R104, [R227+0x5500] ;  /* 0x00550000e368783b */ /* 0x000eae0000000200 */
[C---:B------:R-:W-:Y:S08]  /*1d60*/  HMMA.16816.F32.BF16 R68, R96.reuse, R100, R68 ;  /* 0x000000646044723c */ /* 0x040ff00000041844 */
[----:B------:R-:W-:Y:S01]  /*1d70*/  HMMA.16816.F32.BF16 R60, R96, R102, R60 ;  /* 0x00000066603c723c */ /* 0x000fe2000004183c */
[----:B------:R-:W3:Y:S04]  /*1d80*/  LDSM.16.M88.4 R100, [R227+0x5900] ;  /* 0x00590000e364783b */ /* 0x000ee80000000200 */
[----:B------:R-:W4:Y:S03]  /*1d90*/  LDSM.16.M88.4 R96, [R227+0x5d00] ;  /* 0x005d0000e360783b */ /* 0x000f260000000200 */
        /* <DEDUP_REMOVED lines=10> */
[C---:B------:R-:W-:Y:S01]  /*1e40*/  HMMA.16816.F32.BF16 R88, R32.reuse, R54, R88 ;  /* 0x000000362058723c */ /* 0x040fe20000041858 */
[----:B------:R-:W-:Y:S07]  /*1e50*/  LDSM.16.M88.4 R52, [R224+0xb100] ;  /* 0x00b10000e034783b */ /* 0x000fee0000000200 */
[C---:B------:R-:W-:Y:S08]  /*1e60*/  HMMA.16816.F32.BF16 R84, R32.reuse, R48, R84 ;  /* 0x000000302054723c */ /* 0x040ff00000041854 */
[C---:B------:R-:W-:Y:S01]  /*1e70*/  HMMA.16816.F32.BF16 R80, R32.reuse, R50, R80 ;  /* 0x000000322050723c */ /* 0x040fe20000041850 */
[----:B------:R-:W5:Y:S07]  /*1e80*/  LDSM.16.M88.4 R48, [R226+0x2000] ;  /* 0x00200000e230783b */ /* 0x000f6e0000000200 */
[C---:B------:R-:W-:Y:S08]  /*1e90*/  HMMA.16816.F32.BF16 R76, R32.reuse, R44, R76 ;  /* 0x0000002c204c723c */ /* 0x040ff0000004184c */
[C---:B------:R-:W-:Y:S01]  /*1ea0*/  HMMA.16816.F32.BF16 R72, R32.reuse, R46, R72 ;  /* 0x0000002e2048723c */ /* 0x040fe20000041848 */
[----:B------:R-:W2:Y:S07]  /*1eb0*/  LDSM.16.M88.4 R44, [R226+0x2400] ;  /* 0x00240000e22c783b */ /* 0x000eae0000000200 */
[C---:B------:R-:W-:Y:S08]  /*1ec0*/  HMMA.16816.F32.BF16 R68, R32.reuse, R40, R68 ;  /* 0x000000282044723c */ /* 0x040ff00000041844 */
[----:B------:R-:W-:Y:S01]  /*1ed0*/  HMMA.16816.F32.BF16 R60, R32, R42, R60 ;  /* 0x0000002a203c723c */ /* 0x000fe2000004183c */
[----:B------:R-:W3:Y:S04]  /*1ee0*/  LDSM.16.M88.4 R40, [R226+0x2800] ;  /* 0x00280000e228783b */ /* 0x000ee80000000200 */
[----:B------:R-:W4:Y:S01]  /*1ef0*/  LDSM.16.M88.4 R32, [R226+0x2c00] ;  /* 0x002c0000e220783b */ /* 0x000f220000000200 */
[----:B------:R-:W-:-:S04]  /*1f00*/  DEPBAR.LE SB0, 0x0 ;  /* 0x000080000000791a */ /* 0x000fc80000000000 */
[C---:B-1----:R-:W-:Y:S08]  /*1f10*/  HMMA.16816.F32.BF16 R28, R112.reuse, R108, R28 ;  /* 0x0000006c701c723c */ /* 0x042ff0000004181c */
[C---:B------:R-:W-:Y:S08]  /*1f20*/  HMMA.16816.F32.BF16 R24, R112.reuse, R110, R24 ;  /* 0x0000006e7018723c */ /* 0x040ff00000041818 */
[C---:B--2---:R-:W-:Y:S08]  /*1f30*/  HMMA.16816.F32.BF16 R20, R112.reuse, R104, R20 ;  /* 0x000000687014723c */ /* 0x044ff00000041814 */
[C---:B------:R-:W-:Y:S08]  /*1f40*/  HMMA.16816.F32.BF16 R16, R112.reuse, R106, R16 ;  /* 0x0000006a7010723c */ /* 0x040ff00000041810 */
[C---:B---3--:R-:W-:Y:S08]  /*1f50*/  HMMA.16816.F32.BF16 R12, R112.reuse, R100, R12 ;  /* 0x00000064700c723c */ /* 0x048ff0000004180c */
[C---:B------:R-:W-:Y:S08]  /*1f60*/  HMMA.16816.F32.BF16 R8, R112.reuse, R102, R8 ;  /* 0x000000667008723c */ /* 0x040ff00000041808 */
[C---:B----4-:R-:W-:Y:S08]  /*1f70*/  HMMA.16816.F32.BF16 R4, R112.reuse, R96, R4 ;  /* 0x000000607004723c */ /* 0x050ff00000041804 */
[----:B------:R-:W-:Y:S08]  /*1f80*/  HMMA.16816.F32.BF16 R64, R112, R98, R64 ;  /* 0x000000627040723c */ /* 0x000ff00000041840 */
[C---:B------:R-:W-:Y:S08]  /*1f90*/  HMMA.16816.F32.BF16 R92, R116.reuse, R108, R92 ;  /* 0x0000006c745c723c */ /* 0x040ff0000004185c */
[C---:B------:R-:W-:Y:S08]  /*1fa0*/  HMMA.16816.F32.BF16 R88, R116.reuse, R110, R88 ;  /* 0x0000006e7458723c */ /* 0x040ff00000041858 */
[C---:B------:R-:W-:Y:S08]  /*1fb0*/  HMMA.16816.F32.BF16 R84, R116.reuse, R104, R84 ;  /* 0x000000687454723c */ /* 0x040ff00000041854 */
[C---:B------:R-:W-:Y:S08]  /*1fc0*/  HMMA.16816.F32.BF16 R80, R116.reuse, R106, R80 ;  /* 0x0000006a7450723c */ /* 0x040ff00000041850 */
[C---:B------:R-:W-:Y:S08]  /*1fd0*/  HMMA.16816.F32.BF16 R76, R116.reuse, R100, R76 ;  /* 0x00000064744c723c */ /* 0x040ff0000004184c */
[C---:B------:R-:W-:Y:S08]  /*1fe0*/  HMMA.16816.F32.BF16 R72, R116.reuse, R102, R72 ;  /* 0x000000667448723c */ /* 0x040ff00000041848 */
[C---:B------:R-:W-:Y:S08]  /*1ff0*/  HMMA.16816.F32.BF16 R68, R116.reuse, R96, R68 ;  /* 0x000000607444723c */ /* 0x040ff00000041844 */
[----:B------:R-:W-:Y:S08]  /*2000*/  HMMA.16816.F32.BF16 R60, R116, R98, R60 ;  /* 0x00000062743c723c */ /* 0x000ff0000004183c */
[C---:B-----5:R-:W-:Y:S08]  /*2010*/  HMMA.16816.F32.BF16 R28, R52.reuse, R48, R28 ;  /* 0x00000030341c723c */ /* 0x060ff0000004181c */
[C---:B------:R-:W-:Y:S08]  /*2020*/  HMMA.16816.F32.BF16 R24, R52.reuse, R50, R24 ;  /* 0x000000323418723c */ /* 0x040ff00000041818 */
[C---:B------:R-:W-:Y:S08]  /*2030*/  HMMA.16816.F32.BF16 R20, R52.reuse, R44, R20 ;  /* 0x0000002c3414723c */ /* 0x040ff00000041814 */
[C---:B------:R-:W-:Y:S08]  /*2040*/  HMMA.16816.F32.BF16 R16, R52.reuse, R46, R16 ;  /* 0x0000002e3410723c */ /* 0x040ff00000041810 */
[C---:B------:R-:W-:Y:S08]  /*2050*/  HMMA.16816.F32.BF16 R12, R52.reuse, R40, R12 ;  /* 0x00000028340c723c */ /* 0x040ff0000004180c */
[C---:B------:R-:W-:Y:S08]  /*2060*/  HMMA.16816.F32.BF16 R8, R52.reuse, R42, R8 ;  /* 0x0000002a3408723c */ /* 0x040ff00000041808 */
[C---:B------:R-:W-:Y:S08]  /*2070*/  HMMA.16816.F32.BF16 R4, R52.reuse, R32, R4 ;  /* 0x000000203404723c */ /* 0x040ff00000041804 */
        /* <DEDUP_REMOVED lines=9> */
[----:B------:R-:W-:Y:S06]  /*2110*/  BAR.SYNC.DEFER_BLOCKING 0x0 ;  /* 0x0000000000007b1d */ /* 0x000fec0000010000 */
[----:B------:R-:W-:Y:S05]  /*2120*/  @P0 BRA `(.L_x_1) ;  /* 0x0000047000000947 */ /* 0x000fea0003800000 */
[----:B------:R-:W-:Y:S01]  /*2130*/  ULEA UR4, UR7, UR10, 0x6 ;  /* 0x0000000a07047291 */ /* 0x000fe2000f8e303f */
[----:B------:R-:W-:Y:S01]  /*2140*/  ISETP.NE.AND P1, PT, R229, 0x1, PT ;  /* 0x00000001e500780c */ /* 0x000fe20003f25270 */
[----:B------:R-:W-:-:S04]  /*2150*/  IMAD.MOV.U32 R230, RZ, RZ, RZ ;  /* 0x000000ffffe67224 */ /* 0x000fc800078e00ff */
[----:B------:R-:W-:-:S05]  /*2160*/  IMAD.U32 R231, RZ, RZ, UR4 ;  /* 0x00000004ffe77e24 */ /* 0x000fca000f8e00ff */
[----:B------:R-:W-:-:S05]  /*2170*/  IADD3 R231, R231, -0x80, R235 ;  /* 0xffffff80e7e77810 */ /* 0x000fca0007ffe0eb */
[----:B------:R-:W-:-:S04]  /*2180*/  @P1 IMAD.HI.U32 R33, R231, c[0x0][0x2bc], RZ ;  /* 0x0000af00e7211a27 */ /* 0x000fc800078e00ff */
[----:B------:R-:W-:Y:S01]  /*2190*/  IMAD.MOV.U32 R32, RZ, RZ, R231 ;  /* 0x000000ffff207224 */ /* 0x000fe200078e00e7 */
[----:B------:R-:W-:-:S04]  /*21a0*/  @P1 SHF.R.U32.HI R32, RZ, c[0x0][0x2c0], R33 ;  /* 0x0000b000ff201a19 */ /* 0x000fc80000011621 */
[----:B------:R-:W-:-:S04]  /*21b0*/  @!P2 IADD3 R35, P0, R32, UR14, RZ ;  /* 0x0000000e2023ac10 */ /* 0x000fc8000ff1e0ff */
[----:B------:R-:W-:Y:S02]  /*21c0*/  @!P2 LEA.HI.X.SX32 R33, R32, UR11, 0x1, P0 ;  /* 0x0000000b2021ac11 */ /* 0x000fe400080f0eff */
[----:B------:R-:W-:-:S04]  /*21d0*/  @!P2 LEA R34, P0, R35, c[0x0][0x2a0], 0x2 ;  /* 0x0000a8002322aa11 */ /* 0x000fc800078010ff */
[----:B------:R-:W-:-:S05]  /*21e0*/  @!P2 LEA.HI.X R35, R35, c[0x0][0x2a4], R33, 0x2, P0 ;  /* 0x0000a9002323aa11 */ /* 0x000fca00000f1421 */
[----:B------:R1:W2:Y:S01]  /*21f0*/  @!P2 LDG.E R230, [R34.64] ;  /* 0x0000000c22e6a981 */ /* 0x0002a2000c1e1900 */
[----:B------:R-:W-:Y:S01]  /*2200*/  IMAD.MOV R32, RZ, RZ, -R32 ;  /* 0x000000ffff207224 */ /* 0x000fe200078e0a20 */
[----:B------:R-:W-:Y:S01]  /*2210*/  SHF.R.S32.HI R44, RZ, 0x1f, R237 ;  /* 0x0000001fff2c7819 */ /* 0x000fe200000114ed */
[----:B------:R-:W-:Y:S01]  /*2220*/  IMAD.WIDE R46, R37, 0x2, RZ ;  /* 0x00000002252e7825 */ /* 0x000fe200078e02ff */
[----:B------:R-:W-:Y:S02]  /*2230*/  SEL R41, RZ, 0x10, P3 ;  /* 0x00000010ff297807 */ /* 0x000fe40001800000 */
[----:B------:R-:W-:Y:S01]  /*2240*/  LEA.HI R44, R44, R237, RZ, 0x3 ;  /* 0x000000ed2c2c7211 */ /* 0x000fe200078f18ff */
[----:B------:R-:W-:Y:S01]  /*2250*/  IMAD R231, R32, c[0x0][0x2b8], R231 ;  /* 0x0000ae0020e77a24 */ /* 0x000fe200078e02e7 */
[----:B------:R-:W-:Y:S02]  /*2260*/  IADD3 R48, -R41, 0x10, RZ ;  /* 0x0000001029307810 */ /* 0x000fe40007ffe1ff */
[----:B------:R-:W-:-:S02]  /*2270*/  SEL R40, RZ, 0x10, P4 ;  /* 0x00000010ff287807 */ /* 0x000fc40002000000 */
[----:B------:R-:W-:Y:S02]  /*2280*/  SHF.R.S32.HI R32, RZ, 0x1f, R231 ;  /* 0x0000001fff207819 */ /* 0x000fe400000114e7 */
[----:B------:R-:W-:Y:S02]  /*2290*/  LOP3.LUT R44, R44, 0xfffffff8, RZ, 0xc0, !PT ;  /* 0xfffffff82c2c7812 */ /* 0x000fe400078ec0ff */
[----:B------:R-:W-:Y:S01]  /*22a0*/  LOP3.LUT R48, R48, 0xf, RZ, 0xc0, !PT ;  /* 0x0000000f30307812 */ /* 0x000fe200078ec0ff */
[----:B------:R-:W-:Y:S01]  /*22b0*/  IMAD R32, R32, c[0x0][0x1e0], RZ ;  /* 0x0000780020207a24 */ /* 0x000fe200078e02ff */
[----:B------:R-:W-:Y:S01]  /*22c0*/  IADD3 R33, -R38, 0x10, RZ ;  /* 0x0000001026217810 */ /* 0x000fe20007ffe1ff */
[----:B------:R-:W-:Y:S01]  /*22d0*/  IMAD.WIDE R44, R44, 0x2, RZ ;  /* 0x000000022c2c7825 */ /* 0x000fe200078e02ff */
[----:B------:R-:W-:Y:S02]  /*22e0*/  ISETP.NE.U32.AND P6, PT, R41, RZ, PT ;  /* 0x000000ff2900720c */ /* 0x000fe40003fc5070 */
[----:B------:R-:W-:Y:S01]  /*22f0*/  LOP3.LUT R33, R33, 0xf, RZ, 0xc0, !PT ;  /* 0x0000000f21217812 */ /* 0x000fe200078ec0ff */
[----:B------:R-:W-:-:S02]  /*2300*/  IMAD R32, R231, c[0x0][0x1e4], R32 ;  /* 0x00007900e7207a24 */ /* 0x000fc400078e0220 */
[----:B-1----:R-:W-:-:S04]  /*2310*/  IMAD.WIDE.U32 R34, R231, c[0x0][0x1e0], RZ ;  /* 0x00007800e7227a25 */ /* 0x002fc800078e00ff */
[----:B------:R-:W-:Y:S01]  /*2320*/  IMAD.IADD R35, R35, 0x1, R32 ;  /* 0x0000000123237824 */ /* 0x000fe200078e0220 */
[----:B--2---:R-:W-:-:S03]  /*2330*/  SHF.R.S32.HI R32, RZ, 0x1f, R230 ;  /* 0x0000001fff207819 */ /* 0x004fc600000114e6 */
[----:B------:R-:W-:-:S04]  /*2340*/  IMAD.WIDE.U32 R34, R230, c[0x0][0x1f0], R34 ;  /* 0x00007c00e6227a25 */ /* 0x000fc800078e0022 */
[----:B------:R-:W-:Y:S01]  /*2350*/  IMAD R32, R32, c[0x0][0x1f0], RZ ;  /* 0x00007c0020207a24 */ /* 0x000fe200078e02ff */
[----:B------:R-:W-:Y:S02]  /*2360*/  IADD3 R43, P0, R34, UR18, RZ ;  /* 0x00000012222b7c10 */ /* 0x000fe4000ff1e0ff */
[----:B------:R-:W-:Y:S01]  /*2370*/  IADD3 R34, -R40, 0x10, RZ ;  /* 0x0000001028227810 */ /* 0x000fe20007ffe1ff */
[----:B------:R-:W-:-:S03]  /*2380*/  IMAD R32, R230, c[0x0][0x1f4], R32 ;  /* 0x00007d00e6207a24 */ /* 0x000fc600078e0220 */
[----:B------:R-:W-:Y:S02]  /*2390*/  LOP3.LUT R34, R34, 0xf, RZ, 0xc0, !PT ;  /* 0x0000000f22227812 */ /* 0x000fe400078ec0ff */
[----:B------:R-:W-:Y:S02]  /*23a0*/  IADD3.X R32, R35, UR16, R32, P0, !PT ;  /* 0x0000001023207c10 */ /* 0x000fe400087fe420 */
[----:B------:R-:W-:-:S04]  /*23b0*/  LEA R42, P0, R43, c[0x0][0x1c8], 0x1 ;  /* 0x000072002b2a7a11 */ /* 0x000fc800078008ff */
[----:B------:R-:W-:Y:S01]  /*23c0*/  LEA.HI.X R43, R43, c[0x0][0x1cc], R32, 0x1, P0 ;  /* 0x000073002b2b7a11 */ /* 0x000fe200000f0c20 */
[----:B------:R-:W1:Y:S01]  /*23d0*/  SHFL.IDX PT, R35, R42, 0x1, 0x1c1f ;  /* 0x003c1f002a237f89 */ /* 0x000e6200000e0000 */
[----:B------:R-:W-:-:S03]  /*23e0*/  SHF.R.S32.HI R32, RZ, 0x1f, R236 ;  /* 0x0000001fff207819 */ /* 0x000fc600000114ec */
[----:B------:R-:W2:Y:S01]  /*23f0*/  SHFL.IDX PT, R39, R43, 0x1, 0x1c1f ;  /* 0x003c1f002b277f89 */ /* 0x000ea200000e0000 */
[----:B------:R-:W-:-:S03]  /*2400*/  LEA.HI R32, R32, R236, RZ, 0x3 ;  /* 0x000000ec20207211 */ /* 0x000fc600078f18ff */
[----:B------:R-:W3:Y:S01]  /*2410*/  SHFL.IDX PT, R42, R42, RZ, 0x1c1f ;  /* 0x001c1fff2a2a7589 */ /* 0x000ee200000e0000 */
[----:B------:R-:W-:-:S03]  /*2420*/  LOP3.LUT R32, R32, 0xfffffff8, RZ, 0xc0, !PT ;  /* 0xfffffff820207812 */ /* 0x000fc600078ec0ff */
[----:B------:R-:W4:Y:S02]  /*2430*/  SHFL.IDX PT, R43, R43, RZ, 0x1c1f ;  /* 0x001c1fff2b2b7589 */ /* 0x000f2400000e0000 */
[----:B------:R-:W-:Y:S01]  /*2440*/  IMAD.WIDE R50, R32, 0x2, RZ ;  /* 0x0000000220327825 */ /* 0x000fe200078e02ff */
[----:B-1----:R-:W-:-:S04]  /*2450*/  IADD3 R48, P1, P0, R48, R35, R46 ;  /* 0x0000002330307210 */ /* 0x002fc8000783e02e */
[----:B--2---:R-:W-:Y:S02]  /*2460*/  IADD3.X R49, RZ, R39, R47, P1, P0 ;  /* 0x00000027ff317210 */ /* 0x004fe40000fe042f */
[----:B------:R-:W-:Y:S01]  /*2470*/  IADD3 R52, P1, P0, R34, R35, R44 ;  /* 0x0000002322347210 */ /* 0x000fe2000783e02c */
[----:B------:R-:W-:-:S03]  /*2480*/  IMAD.SHL.U32 R34, R233, 0x2, RZ ;  /* 0x00000002e9227824 */ /* 0x000fc600078e00ff */
[----:B------:R-:W-:Y:S02]  /*2490*/  IADD3.X R53, RZ, R39, R45, P1, P0 ;  /* 0x00000027ff357210 */ /* 0x000fe40000fe042d */
[----:B------:R-:W-:-:S04]  /*24a0*/  IADD3 R32, P1, P0, R33, R35, R50 ;  /* 0x0000002321207210 */ /* 0x000fc8000783e032 */
[----:B------:R-:W-:Y:S02]  /*24b0*/  IADD3.X R33, RZ, R39, R51, P1, P0 ;  /* 0x00000027ff217210 */ /* 0x000fe40000fe0433 */
[-C--:B---3--:R-:W-:Y:S02]  /*24c0*/  IADD3 R44, P0, R44, R42.reuse, RZ ;  /* 0x0000002a2c2c7210 */ /* 0x088fe40007f1e0ff */
[----:B------:R-:W-:-:S03]  /*24d0*/  IADD3 R46, P1, R46, R42, RZ ;  /* 0x0000002a2e2e7210 */ /* 0x000fc60007f3e0ff */
[--C-:B----4-:R-:W-:Y:S01]  /*24e0*/  IMAD.X R45, R45, 0x1, R43.reuse, P0 ;  /* 0x000000012d2d7824 */ /* 0x110fe200000e062b */
[----:B------:R-:W-:Y:S01]  /*24f0*/  IADD3 R42, P0, R50, R42, RZ ;  /* 0x0000002a322a7210 */ /* 0x000fe20007f1e0ff */
[----:B------:R-:W-:Y:S01]  /*2500*/  IMAD.X R47, R47, 0x1, R43, P1 ;  /* 0x000000012f2f7824 */ /* 0x000fe200008e062b */
[----:B------:R-:W-:-:S03]  /*2510*/  ISETP.NE.U32.AND P1, PT, R40, RZ, PT ;  /* 0x000000ff2800720c */ /* 0x000fc60003f25070 */
[----:B------:R-:W-:Y:S01]  /*2520*/  IMAD.X R43, R51, 0x1, R43, P0 ;  /* 0x00000001332b7824 */ /* 0x000fe200000e062b */
[----:B------:R-:W-:Y:S01]  /*2530*/  ISETP.NE.U32.AND P0, PT, R38, RZ, PT ;  /* 0x000000ff2600720c */ /* 0x000fe20003f05070 */
[----:B------:R1:W-:Y:S04]  /*2540*/  LDGSTS.E.BYPASS.LTC128B.128 [R34+0x3100], [R46.64], !P3 ;  /* 0x031000002e227fae */ /* 0x0003e8000d901d4c */
[----:B------:R1:W-:Y:S04]  /*2550*/  LDGSTS.E.BYPASS.LTC128B.128 [R34+0x4100], [R44.64], !P4 ;  /* 0x041000002c227fae */ /* 0x0003e8000e101d4c */
[----:B------:R1:W-:Y:S04]  /*2560*/  LDGSTS.E.BYPASS.LTC128B.128 [R34+0x5100], [R42.64], !P5 ;  /* 0x051000002a227fae */ /* 0x0003e8000e901d4c */
[----:B------:R1:W-:Y:S04]  /*2570*/  LDGSTS.E.BYPASS.LTC128B.128.ZFILL [R34+0x3900], [R48.64], P6 ;  /* 0x0390000030227fae */ /* 0x0003e8000b141d4c */
[----:B------:R1:W-:Y:S04]  /*2580*/  LDGSTS.E.BYPASS.LTC128B.128.ZFILL [R34+0x4900], [R52.64], P1 ;  /* 0x0490000034227fae */ /* 0x0003e80008941d4c */
[----:B------:R1:W-:Y:S02]  /*2590*/  LDGSTS.E.BYPASS.LTC128B.128.ZFILL [R34+0x5900], [R32.64], P0 ;  /* 0x0590000020227fae */ /* 0x0003e40008141d4c */
.L_x_1:
[----:B------:R-:W-:Y:S01]  /*25a0*/  SHF.R.S32.HI R238, RZ, 0x1f, R3 ;  /* 0x0000001fffee7819 */ /* 0x000fe20000011403 */
[----:B-1----:R-:W-:Y:S01]  /*25b0*/  IMAD.U32 R45, RZ, RZ, UR17 ;  /* 0x00000011ff2d7e24 */ /* 0x002fe2000f8e00ff */
[----:B------:R-:W0:Y:S01]  /*25c0*/  LDGDEPBAR ;  /* 0x00000000000079af */ /* 0x000e220000000000 */
[----:B------:R-:W-:Y:S01]  /*25d0*/  IMAD.SHL.U32 R225, R2, 0x2, RZ ;  /* 0x0000000202e17824 */ /* 0x000fe200078e00ff */
[----:B------:R-:W-:-:S03]  /*25e0*/  LEA.HI R238, R238, R3, RZ, 0x2 ;  /* 0x00000003eeee7211 */ /* 0x000fc600078f10ff */
[----:B------:R-:W-:Y:S01]  /*25f0*/  IMAD R223, R0, 0x2, R225 ;  /* 0x0000000200df7824 */ /* 0x000fe200078e02e1 */
[----:B------:R-:W-:Y:S01]  /*2600*/  LOP3.LUT R32, R238, 0x7ffffffc, RZ, 0xc0, !PT ;  /* 0x7ffffffcee207812 */ /* 0x000fe200078ec0ff */
[----:B------:R-:W-:Y:S04]  /*2610*/  LDSM.16.MT88.4 R148, [R225+0x100] ;  /* 0x00010000e194783b */ /* 0x000fe80000004200 */
[----:B------:R-:W-:Y:S01]  /*2620*/  IMAD.IADD R32, R3, 0x1, -R32 ;  /* 0x0000000103207824 */ /* 0x000fe200078e0a20 */
[----:B------:R-:W-:Y:S03]  /*2630*/  LDSM.16.MT88.4 R104, [R223+0x1100] ;  /* 0x00110000df68783b */ /* 0x000fe60000004200 */
[----:B------:R-:W-:Y:S01]  /*2640*/  IMAD R45, R32, -0x2, R45 ;  /* 0xfffffffe202d7824 */ /* 0x000fe200078e022d */
[----:B------:R-:W-:Y:S04]  /*2650*/  LDSM.16.MT88.4 R116, [R225+0x2100] ;  /* 0x00210000e174783b */ /* 0x000fe80000004200 */
[----:B------:R-:W-:-:S02]  /*2660*/  ISETP.GT.AND P0, PT, R45, RZ, PT ;  /* 0x000000ff2d00720c */ /* 0x000fc40003f04270 */
[C---:B------:R-:W-:Y:S02]  /*2670*/  ISETP.GT.AND P1, PT, R45.reuse, 0x1, PT ;  /* 0x000000012d00780c */ /* 0x040fe40003f24270 */
[----:B------:R-:W-:Y:S02]  /*2680*/  FSEL R42, R30, -INF , P0 ;  /* 0xff8000001e2a7808 */ /* 0x000fe40000000000 */
[----:B------:R-:W-:Y:S02]  /*2690*/  FSEL R40, R28, -INF , P0 ;  /* 0xff8000001c287808 */ /* 0x000fe40000000000 */
[----:B------:R-:W-:Y:S02]  /*26a0*/  FSEL R35, R94, -INF , P0 ;  /* 0xff8000005e237808 */ /* 0x000fe40000000000 */
[----:B------:R-:W-:Y:S02]  /*26b0*/  FSEL R39, R92, -INF , P0 ;  /* 0xff8000005c277808 */ /* 0x000fe40000000000 */
[----:B------:R-:W-:-:S02]  /*26c0*/  ISETP.GT.AND P0, PT, R45, 0x8, PT ;  /* 0x000000082d00780c */ /* 0x000fc40003f04270 */
[----:B------:R-:W-:Y:S02]  /*26d0*/  FSEL R41, R31, -INF , P1 ;  /* 0xff8000001f297808 */ /* 0x000fe40000800000 */
        /* <DEDUP_REMOVED lines=13> */
[----:B------:R-:W-:Y:S01]  /*27b0*/  ISETP.GT.AND P1, PT, R45, 0x9, PT ;  /* 0x000000092d00780c */ /* 0x000fe20003f24270 */
[----:B------:R-:W-:Y:S01]  /*27c0*/  LDSM.16.MT88.4 R92, [R225+0x1100] ;  /* 0x00110000e15c783b */ /* 0x000fe20000004200 */
[----:B------:R-:W-:Y:S02]  /*27d0*/  FSEL R18, R18, -INF , P0 ;  /* 0xff80000012127808 */ /* 0x000fe40000000000 */
[----:B------:R-:W-:Y:S02]  /*27e0*/  FSEL R16, R16, -INF , P0 ;  /* 0xff80000010107808 */ /* 0x000fe40000000000 */
[----:B------:R-:W-:-:S02]  /*27f0*/  FSEL R201, R82, -INF , P0 ;  /* 0xff80000052c97808 */ /* 0x000fc40000000000 */
[----:B------:R-:W-:Y:S02]  /*2800*/  FSEL R204, R80, -INF , P0 ;  /* 0xff80000050cc7808 */ /* 0x000fe40000000000 */
[----:B------:R-:W-:Y:S02]  /*2810*/  ISETP.GT.AND P0, PT, R45, 0x20, PT ;  /* 0x000000202d00780c */ /* 0x000fe40003f04270 */
[----:B------:R-:W-:Y:S02]  /*2820*/  FSEL R27, R27, -INF , P1 ;  /* 0xff8000001b1b7808 */ /* 0x000fe40000800000 */
[----:B------:R-:W-:Y:S02]  /*2830*/  FSEL R25, R25, -INF , P1 ;  /* 0xff80000019197808 */ /* 0x000fe40000800000 */
[----:B------:R-:W-:Y:S02]  /*2840*/  FSEL R3, R91, -INF , P1 ;  /* 0xff8000005b037808 */ /* 0x000fe40000800000 */
[----:B------:R-:W-:-:S02]  /*2850*/  FSEL R89, R89, -INF , P1 ;  /* 0xff80000059597808 */ /* 0x000fc40000800000 */
[----:B------:R-:W-:Y:S02]  /*2860*/  ISETP.GT.AND P1, PT, R45, 0x11, PT ;  /* 0x000000112d00780c */ /* 0x000fe40003f24270 */
[----:B------:R-:W-:Y:S02]  /*2870*/  FSEL R175, R12, -INF , P0 ;  /* 0xff8000000caf7808 */ /* 0x000fe40000000000 */
[----:B------:R-:W-:Y:S02]  /*2880*/  FMNMX.FTZ R12, R40, R43, !PT ;  /* 0x0000002b280c7209 */ /* 0x000fe40007810000 */
[----:B------:R-:W-:Y:S02]  /*2890*/  FSEL R23, R23, -INF , P1 ;  /* 0xff80000017177808 */ /* 0x000fe40000800000 */
[----:B------:R-:W-:Y:S02]  /*28a0*/  FSEL R21, R21, -INF , P1 ;  /* 0xff80000015157808 */ /* 0x000fe40000800000 */
[----:B------:R-:W-:-:S02]  /*28b0*/  FSEL R185, R87, -INF , P1 ;  /* 0xff80000057b97808 */ /* 0x000fc40000800000 */
[----:B------:R-:W-:Y:S02]  /*28c0*/  FSEL R205, R85, -INF , P1 ;  /* 0xff80000055cd7808 */ /* 0x000fe40000800000 */
[----:B------:R-:W-:Y:S02]  /*28d0*/  ISETP.GT.AND P1, PT, R45, 0x19, PT ;  /* 0x000000192d00780c */ /* 0x000fe40003f24270 */
[----:B------:R-:W-:Y:S02]  /*28e0*/  FMNMX.FTZ R12, R44, R12, !PT ;  /* 0x0000000c2c0c7209 */ /* 0x000fe40007810000 */
[----:B------:R-:W-:Y:S02]  /*28f0*/  FSEL R33, R19, -INF , P1 ;  /* 0xff80000013217808 */ /* 0x000fe40000800000 */
[----:B------:R-:W-:Y:S02]  /*2900*/  FSEL R17, R17, -INF , P1 ;  /* 0xff80000011117808 */ /* 0x000fe40000800000 */
[----:B------:R-:W-:-:S02]  /*2910*/  FSEL R176, R83, -INF , P1 ;  /* 0xff80000053b07808 */ /* 0x000fc40000800000 */
[----:B------:R-:W-:Y:S02]  /*2920*/  FSEL R203, R81, -INF , P1 ;  /* 0xff80000051cb7808 */ /* 0x000fe40000800000 */
[----:B------:R-:W-:Y:S01]  /*2930*/  ISETP.GT.AND P1, PT, R45, 0x28, PT ;  /* 0x000000282d00780c */ /* 0x000fe20003f24270 */
[----:B------:R-:W-:Y:S01]  /*2940*/  LDSM.16.MT88.4 R80, [R223+0x100] ;  /* 0x00010000df50783b */ /* 0x000fe20000004200 */
[----:B------:R-:W-:Y:S02]  /*2950*/  FMNMX.FTZ R12, R25, R12, !PT ;  /* 0x0000000c190c7209 */ /* 0x000fe40007810000 */
[----:B------:R-:W-:Y:S02]  /*2960*/  FSEL R187, R10, -INF , P1 ;  /* 0xff8000000abb7808 */ /* 0x000fe40000800000 */
[----:B------:R-:W-:Y:S02]  /*2970*/  FMNMX.FTZ R10, R20, R12, !PT ;  /* 0x0000000c140a7209 */ /* 0x000fe40007810000 */
[----:B------:R-:W-:-:S02]  /*2980*/  FSEL R182, R8, -INF , P1 ;  /* 0xff80000008b67808 */ /* 0x000fc40000800000 */
[----:B------:R-:W-:Y:S02]  /*2990*/  FMNMX.FTZ R8, R21, R10, !PT ;  /* 0x0000000a15087209 */ /* 0x000fe40007810000 */
[----:B------:R-:W-:Y:S02]  /*29a0*/  FSEL R29, R14, -INF , P0 ;  /* 0xff8000000e1d7808 */ /* 0x000fe40000000000 */
[----:B------:R-:W-:Y:S02]  /*29b0*/  FSEL R195, R78, -INF , P0 ;  /* 0xff8000004ec37808 */ /* 0x000fe40000000000 */
[----:B------:R-:W-:Y:S02]  /*29c0*/  FSEL R191, R76, -INF , P0 ;  /* 0xff8000004cbf7808 */ /* 0x000fe40000000000 */
[----:B------:R-:W-:Y:S02]  /*29d0*/  ISETP.GT.AND P0, PT, R45, 0x29, PT ;  /* 0x000000292d00780c */ /* 0x000fe40003f04270 */
[----:B------:R-:W-:-:S02]  /*29e0*/  FMNMX.FTZ R8, R16, R8, !PT ;  /* 0x0000000810087209 */ /* 0x000fc40007810000 */
[----:B------:R-:W-:Y:S02]  /*29f0*/  FSEL R197, R74, -INF , P1 ;  /* 0xff8000004ac57808 */ /* 0x000fe40000800000 */
[----:B------:R-:W-:Y:S02]  /*2a00*/  FSEL R199, R72, -INF , P1 ;  /* 0xff80000048c77808 */ /* 0x000fe40000800000 */
[----:B------:R-:W-:Y:S02]  /*2a10*/  ISETP.GT.AND P6, PT, R45, 0x21, PT ;  /* 0x000000212d00780c */ /* 0x000fe40003fc4270 */
[----:B------:R-:W-:Y:S02]  /*2a20*/  FSEL R30, R9, -INF , P0 ;  /* 0xff800000091e7808 */ /* 0x000fe40000000000 */
[----:B------:R-:W-:Y:S02]  /*2a30*/  ISETP.GT.AND P1, PT, R45, 0x30, PT ;  /* 0x000000302d00780c */ /* 0x000fe40003f24270 */
[----:B------:R-:W-:-:S02]  /*2a40*/  FMNMX.FTZ R8, R17, R8, !PT ;  /* 0x0000000811087209 */ /* 0x000fc40007810000 */
[----:B------:R-:W-:Y:S02]  /*2a50*/  FMNMX.FTZ R9, R42, R41, !PT ;  /* 0x000000292a097209 */ /* 0x000fe40007810000 */
[----:B------:R-:W-:Y:S02]  /*2a60*/  FSEL R31, R13, -INF , P6 ;  /* 0xff8000000d1f7808 */ /* 0x000fe40003000000 */
[----:B------:R-:W-:Y:S02]  /*2a70*/  FSEL R184, R6, -INF , P1 ;  /* 0xff80000006b87808 */ /* 0x000fe40000800000 */
[----:B------:R-:W-:Y:S02]  /*2a80*/  FMNMX.FTZ R8, R175, R8, !PT ;  /* 0x00000008af087209 */ /* 0x000fe40007810000 */
[----:B------:R-:W-:Y:S02]  /*2a90*/  FMNMX.FTZ R6, R26, R9, !PT ;  /* 0x000000091a067209 */ /* 0x000fe40007810000 */
[----:B------:R-:W-:-:S02]  /*2aa0*/  FSEL R186, R11, -INF , P0 ;  /* 0xff8000000bba7808 */ /* 0x000fc40000000000 */
[----:B------:R-:W-:Y:S02]  /*2ab0*/  FSEL R198, R75, -INF , P0 ;  /* 0xff8000004bc67808 */ /* 0x000fe40000000000 */
[----:B------:R-:W-:Y:S02]  /*2ac0*/  FSEL R194, R73, -INF , P0 ;  /* 0xff80000049c27808 */ /* 0x000fe40000000000 */
[----:B------:R-:W-:Y:S02]  /*2ad0*/  FSEL R193, R4, -INF , P1 ;  /* 0xff80000004c17808 */ /* 0x000fe40000800000 */
[----:B------:R-:W-:Y:S02]  /*2ae0*/  ISETP.GT.AND P0, PT, R45, 0x31, PT ;  /* 0x000000312d00780c */ /* 0x000fe40003f04270 */
[----:B------:R-:W-:Y:S02]  /*2af0*/  FMNMX.FTZ R4, R31, R8, !PT ;  /* 0x000000081f047209 */ /* 0x000fe40007810000 */
[----:B------:R-:W-:-:S02]  /*2b00*/  FMNMX.FTZ R6, R27, R6, !PT ;  /* 0x000000061b067209 */ /* 0x000fc40007810000 */
[----:B------:R-:W-:Y:S02]  /*2b10*/  FSEL R192, R5, -INF , P0 ;  /* 0xff80000005c07808 */ /* 0x000fe40000000000 */
[----:B------:R-:W-:Y:S02]  /*2b20*/  FMNMX.FTZ R4, R182, R4, !PT ;  /* 0x00000004b6047209 */ /* 0x000fe40007810000 */
[----:B------:R-:W-:Y:S02]  /*2b30*/  FMNMX.FTZ R5, R22, R6, !PT ;  /* 0x0000000616057209 */ /* 0x000fe40007810000 */
[----:B------:R-:W-:Y:S02]  /*2b40*/  FMNMX.FTZ R4, R30, R4, !PT ;  /* 0x000000041e047209 */ /* 0x000fe40007810000 */
[----:B------:R-:W-:Y:S02]  /*2b50*/  FMNMX.FTZ R5, R23, R5, !PT ;  /* 0x0000000517057209 */ /* 0x000fe40007810000 */
[----:B------:R-:W-:-:S02]  /*2b60*/  FSEL R171, R70, -INF , P1 ;  /* 0xff80000046ab7808 */ /* 0x000fc40000800000 */
[----:B------:R-:W-:Y:S02]  /*2b70*/  FSEL R178, R68, -INF , P1 ;  /* 0xff80000044b27808 */ /* 0x000fe40000800000 */
[----:B------:R-:W-:Y:S02]  /*2b80*/  ISETP.GT.AND P1, PT, R45, 0x38, PT ;  /* 0x000000382d00780c */ /* 0x000fe40003f24270 */
[----:B------:R-:W-:Y:S02]  /*2b90*/  FMNMX.FTZ R4, R193, R4, !PT ;  /* 0x00000004c1047209 */ /* 0x000fe40007810000 */
[----:B------:R-:W-:Y:S02]  /*2ba0*/  FMNMX.FTZ R5, R18, R5, !PT ;  /* 0x0000000512057209 */ /* 0x000fe40007810000 */
[----:B------:R-:W-:Y:S02]  /*2bb0*/  FSEL R181, R7, -INF , P0 ;  /* 0xff80000007b57808 */ /* 0x000fe40000000000 */
[----:B------:R-:W-:-:S02]  /*2bc0*/  FSEL R170, R71, -INF , P0 ;  /* 0xff80000047aa7808 */ /* 0x000fc40000000000 */
[----:B------:R-:W-:Y:S02]  /*2bd0*/  FSEL R177, R69, -INF , P0 ;  /* 0xff80000045b17808 */ /* 0x000fe40000000000 */
[----:B------:R-:W-:Y:S02]  /*2be0*/  ISETP.GT.AND P0, PT, R45, 0x39, PT ;  /* 0x000000392d00780c */ /* 0x000fe40003f04270 */
[----:B------:R-:W-:Y:S02]  /*2bf0*/  FSEL R190, R64, -INF , P1 ;  /* 0xff80000040be7808 */ /* 0x000fe40000800000 */
[----:B------:R-:W-:Y:S02]  /*2c00*/  FMNMX.FTZ R4, R192, R4, !PT ;  /* 0x00000004c0047209 */ /* 0x000fe40007810000 */
[----:B------:R-:W-:Y:S02]  /*2c10*/  FMNMX.FTZ R5, R33, R5, !PT ;  /* 0x0000000521057209 */ /* 0x000fe40007810000 */
[----:B------:R-:W-:-:S02]  /*2c20*/  FSEL R188, R65, -INF , P0 ;  /* 0xff80000041bc7808 */ /* 0x000fc40000000000 */
[----:B------:R-:W-:Y:S02]  /*2c30*/  FMNMX.FTZ R4, R190, R4, !PT ;  /* 0x00000004be047209 */ /* 0x000fe40007810000 */
[----:B------:R-:W-:Y:S02]  /*2c40*/  FSEL R28, R15, -INF , P6 ;  /* 0xff8000000f1c7808 */ /* 0x000fe40003000000 */
[----:B------:R-:W-:Y:S01]  /*2c50*/  FMNMX.FTZ R7, R29, R5, !PT ;  /* 0x000000051d077209 */ /* 0x000fe20007810000 */
[----:B------:R-:W-:Y:S01]  /*2c60*/  LDSM.16.MT88.4 R12, [R223+0x1500] ;  /* 0x00150000df0c783b */ /* 0x000fe20000004200 */
[----:B------:R-:W-:Y:S02]  /*2c70*/  FMNMX.FTZ R6, R39, R38, !PT ;  /* 0x0000002627067209 */ /* 0x000fe40007810000 */
[----:B------:R-:W-:Y:S02]  /*2c80*/  FMNMX.FTZ R4, R188, R4, !PT ;  /* 0x00000004bc047209 */ /* 0x000fe40007810000 */
[----:B------:R-:W-:-:S02]  /*2c90*/  FMNMX.FTZ R7, R28, R7, !PT ;  /* 0x000000071c077209 */ /* 0x000fc40007810000 */
[----:B------:R-:W-:Y:S02]  /*2ca0*/  FMNMX.FTZ R5, R88, R6, !PT ;  /* 0x0000000658057209 */ /* 0x000fe40007810000 */
[----:B------:R-:W-:Y:S01]  /*2cb0*/  FMNMX.FTZ R7, R187, R7, !PT ;  /* 0x00000007bb077209 */ /* 0x000fe20007810000 */
[----:B------:R-:W1:Y:S01]  /*2cc0*/  SHFL.BFLY PT, R6, R4, 0x2, 0x1f ;  /* 0x0c401f0004067f89 */ /* 0x000e6200000e0000 */
[----:B------:R-:W-:Y:S02]  /*2cd0*/  FMNMX.FTZ R5, R89, R5, !PT ;  /* 0x0000000559057209 */ /* 0x000fe40007810000 */
[----:B------:R-:W-:Y:S02]  /*2ce0*/  FMNMX.FTZ R7, R186, R7, !PT ;  /* 0x00000007ba077209 */ /* 0x000fe40007810000 */
[----:B------:R-:W-:Y:S02]  /*2cf0*/  FMNMX.FTZ R5, R32, R5, !PT ;  /* 0x0000000520057209 */ /* 0x000fe40007810000 */
[----:B------:R-:W-:-:S02]  /*2d00*/  FMNMX.FTZ R7, R184, R7, !PT ;  /* 0x00000007b8077209 */ /* 0x000fc40007810000 */
[----:B------:R-:W-:Y:S02]  /*2d10*/  FMNMX.FTZ R5, R205, R5, !PT ;  /* 0x00000005cd057209 */ /* 0x000fe40007810000 */
[----:B------:R-:W-:Y:S02]  /*2d20*/  FSEL R183, R66, -INF , P1 ;  /* 0xff80000042b77808 */ /* 0x000fe40000800000 */
[----:B------:R-:W-:Y:S02]  /*2d30*/  FMNMX.FTZ R7, R181, R7, !PT ;  /* 0x00000007b5077209 */ /* 0x000fe40007810000 */
[----:B------:R-:W-:Y:S02]  /*2d40*/  FMNMX.FTZ R5, R204, R5, !PT ;  /* 0x00000005cc057209 */ /* 0x000fe40007810000 */
[----:B------:R-:W-:Y:S02]  /*2d50*/  FSEL R180, R67, -INF , P0 ;  /* 0xff80000043b47808 */ /* 0x000fe40000000000 */
[----:B------:R-:W-:-:S02]  /*2d60*/  FMNMX.FTZ R7, R183, R7, !PT ;  /* 0x00000007b7077209 */ /* 0x000fc40007810000 */
[----:B------:R-:W-:Y:S02]  /*2d70*/  FMNMX.FTZ R5, R203, R5, !PT ;  /* 0x00000005cb057209 */ /* 0x000fe40007810000 */
[----:B------:R-:W-:Y:S02]  /*2d80*/  FMNMX.FTZ R8, R35, R34, !PT ;  /* 0x0000002223087209 */ /* 0x000fe40007810000 */
[----:B------:R-:W-:Y:S02]  /*2d90*/  FMNMX.FTZ R7, R180, R7, !PT ;  /* 0x00000007b4077209 */ /* 0x000fe40007810000 */
[----:B------:R-:W-:Y:S02]  /*2da0*/  FSEL R200, R77, -INF , P6 ;  /* 0xff8000004dc87808 */ /* 0x000fe40003000000 */
[----:B------:R-:W-:Y:S02]  /*2db0*/  FMNMX.FTZ R5, R191, R5, !PT ;  /* 0x00000005bf057209 */ /* 0x000fe40007810000 */
[----:B------:R-:W-:-:S02]  /*2dc0*/  FMNMX.FTZ R8, R24, R8, !PT ;  /* 0x0000000818087209 */ /* 0x000fc40007810000 */
[----:B-1----:R-:W-:Y:S02]  /*2dd0*/  FMNMX.FTZ R6, R4, R6, !PT ;  /* 0x0000000604067209 */ /* 0x002fe40007810000 */
[----:B------:R-:W-:Y:S01]  /*2de0*/  FMNMX.FTZ R5, R200, R5, !PT ;  /* 0x00000005c8057209 */ /* 0x000fe20007810000 */
[----:B------:R-:W1:Y:S01]  /*2df0*/  SHFL.BFLY PT, R4, R7, 0x2, 0x1f ;  /* 0x0c401f0007047f89 */ /* 0x000e6200000e0000 */
[----:B------:R-:W-:Y:S02]  /*2e00*/  FMNMX.FTZ R8, R3, R8, !PT ;  /* 0x0000000803087209 */ /* 0x000fe40007810000 */
[----:B------:R-:W-:Y:S01]  /*2e10*/  FMNMX.FTZ R5, R199, R5, !PT ;  /* 0x00000005c7057209 */ /* 0x000fe20007810000 */
[----:B------:R-:W2:Y:S01]  /*2e20*/  SHFL.BFLY PT, R166, R6, 0x1, 0x1f ;  /* 0x0c201f0006a67f89 */ /* 0x000ea200000e0000 */
[----:B------:R-:W-:Y:S02]  /*2e30*/  FMNMX.FTZ R8, R202, R8, !PT ;  /* 0x00000008ca087209 */ /* 0x000fe40007810000 */
[----:B------:R-:W-:-:S02]  /*2e40*/  FMNMX.FTZ R5, R194, R5, !PT ;  /* 0x00000005c2057209 */ /* 0x000fc40007810000 */
[----:B------:R-:W-:Y:S02]  /*2e50*/  FMNMX.FTZ R8, R185, R8, !PT ;  /* 0x00000008b9087209 */ /* 0x000fe40007810000 */
[----:B------:R-:W-:Y:S02]  /*2e60*/  FMNMX.FTZ R5, R178, R5, !PT ;  /* 0x00000005b2057209 */ /* 0x000fe40007810000 */
[----:B------:R-:W-:Y:S02]  /*2e70*/  FMNMX.FTZ R8, R201, R8, !PT ;  /* 0x00000008c9087209 */ /* 0x000fe40007810000 */
[----:B------:R-:W-:Y:S02]  /*2e80*/  FSEL R174, R60, -INF , P1 ;  /* 0xff8000003cae7808 */ /* 0x000fe40000800000 */
[----:B------:R-:W-:Y:S02]  /*2e90*/  FMNMX.FTZ R5, R177, R5, !PT ;  /* 0x00000005b1057209 */ /* 0x000fe40007810000 */
[----:B------:R-:W-:-:S02]  /*2ea0*/  FMNMX.FTZ R8, R176, R8, !PT ;  /* 0x00000008b0087209 */ /* 0x000fc40007810000 */
[----:B------:R-:W-:Y:S02]  /*2eb0*/  FSEL R172, R61, -INF , P0 ;  /* 0xff8000003dac7808 */ /* 0x000fe40000000000 */
[----:B------:R-:W-:Y:S02]  /*2ec0*/  FMNMX.FTZ R5, R174, R5, !PT ;  /* 0x00000005ae057209 */ /* 0x000fe40007810000 */
[----:B------:R-:W-:Y:S02]  /*2ed0*/  FSEL R196, R79, -INF , P6 ;  /* 0xff8000004fc47808 */ /* 0x000fe40003000000 */
[----:B------:R-:W-:Y:S02]  /*2ee0*/  FMNMX.FTZ R8, R195, R8, !PT ;  /* 0x00000008c3087209 */ /* 0x000fe40007810000 */
[----:B------:R-:W-:Y:S02]  /*2ef0*/  FMNMX.FTZ R5, R172, R5, !PT ;  /* 0x00000005ac057209 */ /* 0x000fe40007810000 */
[----:B-1----:R-:W-:-:S02]  /*2f00*/  FMNMX.FTZ R4, R7, R4, !PT ;  /* 0x0000000407047209 */ /* 0x002fc40007810000 */
[----:B------:R-:W-:Y:S01]  /*2f10*/  FMNMX.FTZ R7, R196, R8, !PT ;  /* 0x00000008c4077209 */ /* 0x000fe20007810000 */
[----:B------:R-:W1:Y:S01]  /*2f20*/  SHFL.BFLY PT, R168, R5, 0x2, 0x1f ;  /* 0x0c401f0005a87f89 */ /* 0x000e6200000e0000 */
[----:B--2---:R-:W-:Y:S02]  /*2f30*/  FMNMX.FTZ R166, R6, R166, !PT ;  /* 0x000000a606a67209 */ /* 0x004fe40007810000 */
[----:B------:R-:W-:Y:S01]  /*2f40*/  FMNMX.FTZ R6, R197, R7, !PT ;  /* 0x00000007c5067209 */ /* 0x000fe20007810000 */
[----:B------:R-:W2:Y:S01]  /*2f50*/  SHFL.BFLY PT, R165, R4, 0x1, 0x1f ;  /* 0x0c201f0004a57f89 */ /* 0x000ea200000e0000 */
[----:B------:R-:W-:Y:S01]  /*2f60*/  FSEL R169, R62, -INF , P1 ;  /* 0xff8000003ea97808 */ /* 0x000fe20000800000 */
[----:B------:R-:W-:Y:S01]  /*2f70*/  FMUL.FTZ R189, R166, c[0x0][0x2d0] ;  /* 0x0000b400a6bd7a20 */ /* 0x000fe20000410000 */
[----:B------:R-:W-:Y:S01]  /*2f80*/  FMNMX.FTZ R6, R198, R6, !PT ;  /* 0x00000006c6067209 */ /* 0x000fe20007810000 */
[----:B------:R-:W-:Y:S01]  /*2f90*/  LDSM.16.MT88.4 R8, [R225+0x2500] ;  /* 0x00250000e108783b */ /* 0x000fe20000004200 */
[----:B------:R-:W-:-:S02]  /*2fa0*/  FSEL R67, R63, -INF , P0 ;  /* 0xff8000003f437808 */ /* 0x000fc40000000000 */
[----:B------:R-:W-:Y:S02]  /*2fb0*/  FMNMX.FTZ R6, R171, R6, !PT ;  /* 0x00000006ab067209 */ /* 0x000fe40007810000 */
[----:B------:R-:W-:Y:S02]  /*2fc0*/  FSETP.NEU.FTZ.AND P1, PT, R166, -INF , PT ;  /* 0xff800000a600780b */ /* 0x000fe40003f3d000 */
[----:B------:R-:W-:Y:S02]  /*2fd0*/  FMNMX.FTZ R6, R170, R6, !PT ;  /* 0x00000006aa067209 */ /* 0x000fe40007810000 */
[----:B------:R-:W-:Y:S02]  /*2fe0*/  FSEL R189, R189, RZ, P1 ;  /* 0x000000ffbdbd7208 */ /* 0x000fe40000800000 */
[----:B------:R-:W-:-:S03]  /*2ff0*/  FMNMX.FTZ R6, R169, R6, !PT ;  /* 0x00000006a9067209 */ /* 0x000fc60007810000 */
[--C-:B------:R-:W-:Y:S01]  /*3000*/  FFMA.FTZ R48, R40, c[0x0][0x2d0], -R189.reuse ;  /* 0x0000b40028307a23 */ /* 0x100fe200000108bd */
[----:B------:R-:W-:Y:S01]  /*3010*/  FMNMX.FTZ R167, R67, R6, !PT ;  /* 0x0000000643a77209 */ /* 0x000fe20007810000 */
[--C-:B------:R-:W-:Y:S01]  /*3020*/  FFMA.FTZ R47, R43, c[0x0][0x2d0], -R189.reuse ;  /* 0x0000b4002b2f7a23 */ /* 0x100fe200000108bd */
[----:B-1----:R-:W-:Y:S01]  /*3030*/  FMNMX.FTZ R168, R5, R168, !PT ;  /* 0x000000a805a87209 */ /* 0x002fe20007810000 */
[--C-:B------:R-:W-:Y:S02]  /*3040*/  FFMA.FTZ R46, R44, c[0x0][0x2d0], -R189.reuse ;  /* 0x0000b4002c2e7a23 */ /* 0x100fe400000108bd */
[----:B------:R-:W1:Y:S01]  /*3050*/  SHFL.BFLY PT, R5, R167, 0x2, 0x1f ;  /* 0x0c401f00a7057f89 */ /* 0x000e6200000e0000 */
[----:B--2---:R-:W-:Y:S01]  /*3060*/  FMNMX.FTZ R165, R4, R165, !PT ;  /* 0x000000a504a57209 */ /* 0x004fe20007810000 */
[----:B------:R-:W-:Y:S01]  /*3070*/  FFMA.FTZ R40, R25, c[0x0][0x2d0], -R189 ;  /* 0x0000b40019287a23 */ /* 0x000fe200000108bd */
[----:B------:R-:W-:Y:S01]  /*3080*/  MUFU.EX2 R48, R48 ;  /* 0x0000003000307308 */ /* 0x000fe20000000800 */
[----:B------:R-:W2:Y:S01]  /*3090*/  SHFL.BFLY PT, R4, R168, 0x1, 0x1f ;  /* 0x0c201f00a8047f89 */ /* 0x000ea200000e0000 */
[C---:B------:R-:W-:Y:S01]  /*30a0*/  FSETP.NEU.FTZ.AND P0, PT, R165.reuse, -INF , PT ;  /* 0xff800000a500780b */ /* 0x040fe20003f1d000 */
[----:B------:R-:W-:-:S02]  /*30b0*/  FMUL.FTZ R179, R165, c[0x0][0x2d0] ;  /* 0x0000b400a5b37a20 */ /* 0x000fc40000410000 */
[--C-:B------:R-:W-:Y:S02]  /*30c0*/  FFMA.FTZ R43, R20, c[0x0][0x2d0], -R189.reuse ;  /* 0x0000b400142b7a23 */ /* 0x100fe400000108bd */
[--C-:B------:R-:W-:Y:S01]  /*30d0*/  FFMA.FTZ R2, R17, c[0x0][0x2d0], -R189.reuse ;  /* 0x0000b40011027a23 */ /* 0x100fe200000108bd */
[----:B------:R-:W-:Y:S01]  /*30e0*/  FSEL R179, R179, RZ, P0 ;  /* 0x000000ffb3b37208 */ /* 0x000fe20000000000 */
[----:B------:R-:W3:Y:S01]  /*30f0*/  MUFU.EX2 R47, R47 ;  /* 0x0000002f002f7308 */ /* 0x000ee20000000800 */
[--C-:B------:R-:W-:Y:S02]  /*3100*/  FFMA.FTZ R175, R175, c[0x0][0x2d0], -R189.reuse ;  /* 0x0000b400afaf7a23 */ /* 0x100fe400000108bd */
[----:B------:R-:W-:Y:S02]  /*3110*/  FFMA.FTZ R193, R193, c[0x0][0x2d0], -R189 ;  /* 0x0000b400c1c17a23 */ /* 0x000fe400000108bd */
[--C-:B------:R-:W-:Y:S02]  /*3120*/  FFMA.FTZ R45, R42, c[0x0][0x2d0], -R179.reuse ;  /* 0x0000b4002a2d7a23 */ /* 0x100fe400000108b3 */
[--C-:B------:R-:W-:Y:S01]  /*3130*/  FFMA.FTZ R51, R41, c[0x0][0x2d0], -R179.reuse ;  /* 0x0000b40029337a23 */ /* 0x100fe200000108b3 */
[----:B------:R-:W-:Y:S01]  /*3140*/  MUFU.EX2 R46, R46 ;  /* 0x0000002e002e7308 */ /* 0x000fe20000000800 */
[----:B------:R-:W-:-:S02]  /*3150*/  FFMA.FTZ R50, R26, c[0x0][0x2d0], -R179 ;  /* 0x0000b4001a327a23 */ /* 0x000fc400000108b3 */
[--C-:B------:R-:W-:Y:S01]  /*3160*/  FFMA.FTZ R42, R27, c[0x0][0x2d0], -R179.reuse ;  /* 0x0000b4001b2a7a23 */ /* 0x100fe200000108b3 */
[----:B-1----:R-:W-:Y:S01]  /*3170*/  FMNMX.FTZ R167, R167, R5, !PT ;  /* 0x00000005a7a77209 */ /* 0x002fe20007810000 */
[--C-:B------:R-:W-:Y:S02]  /*3180*/  FFMA.FTZ R41, R22, c[0x0][0x2d0], -R179.reuse ;  /* 0x0000b40016297a23 */ /* 0x100fe400000108b3 */
[--C-:B------:R-:W-:Y:S01]  /*3190*/  FFMA.FTZ R49, R33, c[0x0][0x2d0], -R179.reuse ;  /* 0x0000b40021317a23 */ /* 0x100fe200000108b3 */
[----:B--2---:R-:W-:Y:S01]  /*31a0*/  FMNMX.FTZ R168, R168, R4, !PT ;  /* 0x00000004a8a87209 */ /* 0x004fe20007810000 */
[----:B------:R-:W1:Y:S01]  /*31b0*/  SHFL.BFLY PT, R0, R167, 0x1, 0x1f ;  /* 0x0c201f00a7007f89 */ /* 0x000e6200000e0000 */
[----:B------:R-:W2:Y:S01]  /*31c0*/  MUFU.EX2 R40, R40 ;  /* 0x0000002800287308 */ /* 0x000ea20000000800 */
[----:B---3--:R-:W-:Y:S01]  /*31d0*/  F2FP.BF16.PACK_AB R128, R47, R48 ;  /* 0x000000302f80723e */ /* 0x008fe200000010ff */
[--C-:B------:R-:W-:Y:S01]  /*31e0*/  FFMA.FTZ R187, R187, c[0x0][0x2d0], -R179.reuse ;  /* 0x0000b400bbbb7a23 */ /* 0x100fe200000108b3 */
[----:B------:R-:W3:Y:S01]  /*31f0*/  LDSM.16.MT88.4 R4, [R223+0x2100] ;  /* 0x00210000df04783b */ /* 0x000ee20000004200 */
[C---:B------:R-:W-:Y:S01]  /*3200*/  FMUL.FTZ R173, R168.reuse, c[0x0][0x2d0] ;  /* 0x0000b400a8ad7a20 */ /* 0x040fe20000410000 */
[----:B------:R-:W-:Y:S01]  /*3210*/  FSETP.NEU.FTZ.AND P0, PT, R168, -INF , PT ;  /* 0xff800000a800780b */ /* 0x000fe20003f1d000 */
[----:B------:R-:W-:-:S02]  /*3220*/  FFMA.FTZ R186, R186, c[0x0][0x2d0], -R179 ;  /* 0x0000b400baba7a23 */ /* 0x000fc400000108b3 */
[----:B------:R-:W-:Y:S01]  /*3230*/  MUFU.EX2 R45, R45 ;  /* 0x0000002d002d7308 */ /* 0x000fe20000000800 */
[----:B------:R-:W-:Y:S01]  /*3240*/  FSEL R173, R173, RZ, P0 ;  /* 0x000000ffadad7208 */ /* 0x000fe20000000000 */
[----:B------:R-:W-:Y:S02]  /*3250*/  FADD.FTZ R47, R48, R47 ;  /* 0x0000002f302f7221 */ /* 0x000fe40000010000 */
[----:B------:R-:W-:Y:S02]  /*3260*/  FFMA.FTZ R192, R192, c[0x0][0x2d0], -R189 ;  /* 0x0000b400c0c07a23 */ /* 0x000fe400000108bd */
[--C-:B------:R-:W-:Y:S02]  /*3270*/  FFMA.FTZ R58, R39, c[0x0][0x2d0], -R173.reuse ;  /* 0x0000b400273a7a23 */ /* 0x100fe400000108ad */
[----:B------:R-:W4:Y:S01]  /*3280*/  MUFU.EX2 R51, R51 ;  /* 0x0000003300337308 */ /* 0x000f220000000800 */
[--C-:B------:R-:W-:Y:S01]  /*3290*/  FFMA.FTZ R57, R38, c[0x0][0x2d0], -R173.reuse ;  /* 0x0000b40026397a23 */ /* 0x100fe200000108ad */
[----:B--2---:R-:W-:Y:S01]  /*32a0*/  F2FP.BF16.PACK_AB R130, R40, R46 ;  /* 0x0000002e2882723e */ /* 0x004fe200000010ff */
[----:B------:R-:W-:-:S02]  /*32b0*/  FFMA.FTZ R54, R88, c[0x0][0x2d0], -R173 ;  /* 0x0000b40058367a23 */ /* 0x000fc400000108ad */
[----:B------:R-:W-:Y:S01]  /*32c0*/  FFMA.FTZ R53, R89, c[0x0][0x2d0], -R173 ;  /* 0x0000b40059357a23 */ /* 0x000fe200000108ad */
[----:B-1----:R-:W-:Y:S02]  /*32d0*/  FMNMX.FTZ R167, R167, R0, !PT ;  /* 0x00000000a7a77209 */ /* 0x002fe40007810000 */
[----:B------:R-:W-:Y:S01]  /*32e0*/  MUFU.EX2 R50, R50 ;  /* 0x0000003200327308 */ /* 0x000fe20000000800 */
[----:B------:R-:W-:Y:S01]  /*32f0*/  FFMA.FTZ R38, R21, c[0x0][0x2d0], -R189 ;  /* 0x0000b40015267a23 */ /* 0x000fe200000108bd */
[C---:B------:R-:W-:Y:S01]  /*3300*/  FSETP.NEU.FTZ.AND P0, PT, R167.reuse, -INF , PT ;  /* 0xff800000a700780b */ /* 0x040fe20003f1d000 */
[----:B------:R-:W-:Y:S02]  /*3310*/  FMUL.FTZ R164, R167, c[0x0][0x2d0] ;  /* 0x0000b400a7a47a20 */ /* 0x000fe40000410000 */
[----:B------:R-:W-:-:S03]  /*3320*/  FFMA.FTZ R0, R23, c[0x0][0x2d0], -R179 ;  /* 0x0000b40017007a23 */ /* 0x000fc600000108b3 */
[----:B------:R-:W1:Y:S01]  /*3330*/  MUFU.EX2 R42, R42 ;  /* 0x0000002a002a7308 */ /* 0x000e620000000800 */
[----:B------:R-:W-:Y:S01]  /*3340*/  FSEL R164, R164, RZ, P0 ;  /* 0x000000ffa4a47208 */ /* 0x000fe20000000000 */
[----:B------:R-:W-:Y:S01]  /*3350*/  FFMA.FTZ R39, R18, c[0x0][0x2d0], -R179 ;  /* 0x0000b40012277a23 */ /* 0x000fe200000108b3 */
[----:B------:R-:W-:Y:S01]  /*3360*/  LDSM.16.MT88.4 R20, [R223+0x500] ;  /* 0x00050000df14783b */ /* 0x000fe20000004200 */
[----:B------:R-:W-:Y:S01]  /*3370*/  FFMA.FTZ R59, R32, c[0x0][0x2d0], -R173 ;  /* 0x0000b400203b7a23 */ /* 0x000fe200000108ad */
[----:B----4-:R-:W-:Y:S01]  /*3380*/  F2FP.BF16.PACK_AB R129, R51, R45 ;  /* 0x0000002d3381723e */ /* 0x010fe200000010ff */
[--C-:B------:R-:W-:Y:S01]  /*3390*/  FFMA.FTZ R56, R35, c[0x0][0x2d0], -R164.reuse ;  /* 0x0000b40023387a23 */ /* 0x100fe200000108a4 */
[----:B------:R-:W-:Y:S01]  /*33a0*/  PLOP3.LUT P0, PT, PT, PT, UP0, 0x40, 0x0 ;  /* 0x000000000000781c */ /* 0x000fe20003f0e808 */
[--C-:B------:R-:W-:Y:S01]  /*33b0*/  FFMA.FTZ R55, R34, c[0x0][0x2d0], -R164.reuse ;  /* 0x0000b40022377a23 */ /* 0x100fe200000108a4 */
[----:B------:R-:W-:Y:S01]  /*33c0*/  MUFU.EX2 R58, R58 ;  /* 0x0000003a003a7308 */ /* 0x000fe20000000800 */
[--C-:B------:R-:W-:Y:S01]  /*33d0*/  FFMA.FTZ R52, R24, c[0x0][0x2d0], -R164.reuse ;  /* 0x0000b40018347a23 */ /* 0x100fe200000108a4 */
[----:B------:R-:W-:Y:S01]  /*33e0*/  LDSM.16.MT88.4 R32, [R223+0x2500] ;  /* 0x00250000df20783b */ /* 0x000fe20000004200 */
[----:B------:R-:W-:-:S02]  /*33f0*/  FFMA.FTZ R44, R3, c[0x0][0x2d0], -R164 ;  /* 0x0000b400032c7a23 */ /* 0x000fc400000108a4 */
[----:B------:R-:W-:Y:S01]  /*3400*/  FFMA.FTZ R3, R16, c[0x0][0x2d0], -R189 ;  /* 0x0000b40010037a23 */ /* 0x000fe200000108bd */
[----:B------:R-:W2:Y:S01]  /*3410*/  LDSM.16.MT88.4 R24, [R225+0x500] ;  /* 0x00050000e118783b */ /* 0x000ea20000004200 */
[----:B-1----:R-:W-:Y:S01]  /*3420*/  F2FP.BF16.PACK_AB R131, R42, R50 ;  /* 0x000000322a83723e */ /* 0x002fe200000010ff */
[----:B------:R-:W1:Y:S01]  /*3430*/  MUFU.EX2 R57, R57 ;  /* 0x0000003900397308 */ /* 0x000e620000000800 */
[--C-:B------:R-:W-:Y:S01]  /*3440*/  FFMA.FTZ R60, R205, c[0x0][0x2d0], -R173.reuse ;  /* 0x0000b400cd3c7a23 */ /* 0x100fe200000108ad */
[----:B------:R-:W4:Y:S01]  /*3450*/  LDSM.16.MT88.4 R16, [R225+0x1500] ;  /* 0x00150000e110783b */ /* 0x000f220000004200 */
[--C-:B------:R-:W-:Y:S02]  /*3460*/  FFMA.FTZ R61, R204, c[0x0][0x2d0], -R173.reuse ;  /* 0x0000b400cc3d7a23 */ /* 0x100fe400000108ad */
[----:B------:R-:W-:Y:S01]  /*3470*/  FFMA.FTZ R62, R203, c[0x0][0x2d0], -R173 ;  /* 0x0000b400cb3e7a23 */ /* 0x000fe200000108ad */
[----:B------:R-:W-:Y:S01]  /*3480*/  HMMA.16816.F32.BF16 R156, R128, R148, RZ ;  /* 0x00000094809c723c */ /* 0x000fe200000418ff */
[--C-:B------:R-:W-:Y:S01]  /*3490*/  FFMA.FTZ R64, R202, c[0x0][0x2d0], -R164.reuse ;  /* 0x0000b400ca407a23 */ /* 0x100fe200000108a4 */
[----:B------:R-:W-:Y:S01]  /*34a0*/  MUFU.EX2 R54, R54 ;  /* 0x0000003600367308 */ /* 0x000fe20000000800 */
[----:B------:R-:W-:-:S02]  /*34b0*/  FFMA.FTZ R63, R185, c[0x0][0x2d0], -R164 ;  /* 0x0000b400b93f7a23 */ /* 0x000fc400000108a4 */
[--C-:B------:R-:W-:Y:S02]  /*34c0*/  FFMA.FTZ R65, R201, c[0x0][0x2d0], -R164.reuse ;  /* 0x0000b400c9417a23 */ /* 0x100fe400000108a4 */
[----:B------:R-:W-:Y:S01]  /*34d0*/  FFMA.FTZ R66, R176, c[0x0][0x2d0], -R164 ;  /* 0x0000b400b0427a23 */ /* 0x000fe200000108a4 */
[C---:B------:R-:W-:Y:S01]  /*34e0*/  HMMA.16816.F32.BF16 R72, R128.reuse, R80, RZ ;  /* 0x000000508048723c */ /* 0x040fe200000418ff */
[----:B------:R-:W-:Y:S01]  /*34f0*/  FFMA.FTZ R176, R31, c[0x0][0x2d0], -R189 ;  /* 0x0000b4001fb07a23 */ /* 0x000fe200000108bd */
[----:B------:R-:W5:Y:S01]  /*3500*/  MUFU.EX2 R53, R53 ;  /* 0x0000003500357308 */ /* 0x000f620000000800 */
[----:B-1----:R-:W-:Y:S01]  /*3510*/  F2FP.BF16.PACK_AB R132, R57, R58 ;  /* 0x0000003a3984723e */ /* 0x002fe200000010ff */
[----:B------:R-:W-:Y:S02]  /*3520*/  FFMA.FTZ R185, R28, c[0x0][0x2d0], -R179 ;  /* 0x0000b4001cb97a23 */ /* 0x000fe400000108b3 */
[----:B------:R-:W-:Y:S02]  /*3530*/  FADD.FTZ R57, R58, R57 ;  /* 0x000000393a397221 */ /* 0x000fe40000010000 */
[----:B------:R-:W-:Y:S01]  /*3540*/  HMMA.16816.F32.BF16 R88, R128, R92, RZ ;  /* 0x0000005c8058723c */ /* 0x000fe200000418ff */
[--C-:B------:R-:W-:Y:S01]  /*3550*/  FFMA.FTZ R191, R191, c[0x0][0x2d0], -R173.reuse ;  /* 0x0000b400bfbf7a23 */ /* 0x100fe200000108ad */
[----:B------:R-:W-:Y:S01]  /*3560*/  MUFU.EX2 R56, R56 ;  /* 0x0000003800387308 */ /* 0x000fe20000000800 */
[----:B------:R-:W-:-:S02]  /*3570*/  FFMA.FTZ R194, R194, c[0x0][0x2d0], -R173 ;  /* 0x0000b400c2c27a23 */ /* 0x000fc400000108ad */
[--C-:B------:R-:W-:Y:S02]  /*3580*/  FFMA.FTZ R195, R195, c[0x0][0x2d0], -R164.reuse ;  /* 0x0000b400c3c37a23 */ /* 0x100fe400000108a4 */
[--C-:B------:R-:W-:Y:S01]  /*3590*/  FFMA.FTZ R196, R196, c[0x0][0x2d0], -R164.reuse ;  /* 0x0000b400c4c47a23 */ /* 0x100fe200000108a4 */
[C---:B------:R-:W-:Y:S01]  /*35a0*/  HMMA.16816.F32.BF16 R100, R128.reuse, R104, RZ ;  /* 0x000000688064723c */ /* 0x040fe200000418ff */
[--C-:B------:R-:W-:Y:S01]  /*35b0*/  FFMA.FTZ R197, R197, c[0x0][0x2d0], -R164.reuse ;  /* 0x0000b400c5c57a23 */ /* 0x100fe200000108a4 */
[----:B------:R-:W1:Y:S01]  /*35c0*/  MUFU.EX2 R55, R55 ;  /* 0x0000003700377308 */ /* 0x000e620000000800 */
[----:B-----5:R-:W-:Y:S01]  /*35d0*/  F2FP.BF16.PACK_AB R134, R53, R54 ;  /* 0x000000363586723e */ /* 0x020fe200000010ff */
[----:B------:R-:W-:Y:S02]  /*35e0*/  FFMA.FTZ R198, R198, c[0x0][0x2d0], -R164 ;  /* 0x0000b400c6c67a23 */ /* 0x000fe400000108a4 */
[----:B------:R-:W-:Y:S02]  /*35f0*/  FFMA.FTZ R200, R200, c[0x0][0x2d0], -R173 ;  /* 0x0000b400c8c87a23 */ /* 0x000fe400000108ad */
[----:B------:R-:W-:Y:S01]  /*3600*/  HMMA.16816.F32.BF16 R112, R128, R116, RZ ;  /* 0x000000748070723c */ /* 0x000fe200000418ff */
[----:B------:R-:W-:Y:S01]  /*3610*/  FADD.FTZ R57, R54, R57 ;  /* 0x0000003936397221 */ /* 0x000fe20000010000 */
[----:B------:R-:W5:Y:S01]  /*3620*/  MUFU.EX2 R52, R52 ;  /* 0x0000003400347308 */ /* 0x000f620000000800 */
[----:B------:R-:W-:-:S02]  /*3630*/  FFMA.FTZ R178, R178, c[0x0][0x2d0], -R173 ;  /* 0x0000b400b2b27a23 */ /* 0x000fc400000108ad */
[----:B------:R-:W-:Y:S02]  /*3640*/  FADD.FTZ R57, R53, R57 ;  /* 0x0000003935397221 */ /* 0x000fe40000010000 */
[--C-:B------:R-:W-:Y:S01]  /*3650*/  FFMA.FTZ R171, R171, c[0x0][0x2d0], -R164.reuse ;  /* 0x0000b400abab7a23 */ /* 0x100fe200000108a4 */
[C---:B---3--:R-:W-:Y:S01]  /*3660*/  HMMA.16816.F32.BF16 R124, R128.reuse, R4, RZ ;  /* 0x00000004807c723c */ /* 0x048fe200000418ff */
[----:B------:R-:W-:Y:S01]  /*3670*/  FFMA.FTZ R177, R177, c[0x0][0x2d0], -R173 ;  /* 0x0000b400b1b17a23 */ /* 0x000fe200000108ad */
[----:B------:R-:W3:Y:S01]  /*3680*/  MUFU.EX2 R44, R44 ;  /* 0x0000002c002c7308 */ /* 0x000ee20000000800 */
[----:B-1----:R-:W-:Y:S01]  /*3690*/  F2FP.BF16.PACK_AB R133, R55, R56 ;  /* 0x000000383785723e */ /* 0x002fe200000010ff */
[----:B------:R-:W-:Y:S02]  /*36a0*/  FADD.FTZ R55, R56, R55 ;  /* 0x0000003738377221 */ /* 0x000fe40000010000 */
[----:B------:R-:W-:Y:S02]  /*36b0*/  FADD.FTZ R45, R45, R51 ;  /* 0x000000332d2d7221 */ /* 0x000fe40000010000 */
[----:B------:R-:W-:Y:S01]  /*36c0*/  HMMA.16816.F32.BF16 R152, R128, R150, RZ ;  /* 0x000000968098723c */ /* 0x000fe200000418ff */
[----:B------:R-:W-:Y:S01]  /*36d0*/  FFMA.FTZ R170, R170, c[0x0][0x2d0], -R164 ;  /* 0x0000b400aaaa7a23 */ /* 0x000fe200000108a4 */
[----:B------:R-:W1:Y:S01]  /*36e0*/  MUFU.EX2 R43, R43 ;  /* 0x0000002b002b7308 */ /* 0x000e620000000800 */
[----:B-----5:R-:W-:-:S02]  /*36f0*/  FADD.FTZ R55, R52, R55 ;  /* 0x0000003734377221 */ /* 0x020fc40000010000 */
[----:B------:R-:W-:Y:S02]  /*3700*/  FFMA.FTZ R174, R174, c[0x0][0x2d0], -R173 ;  /* 0x0000b400aeae7a23 */ /* 0x000fe400000108ad */
[----:B------:R-:W-:Y:S01]  /*3710*/  FADD.FTZ R47, R46, R47 ;  /* 0x0000002f2e2f7221 */ /* 0x000fe20000010000 */
[C---:B------:R-:W-:Y:S01]  /*3720*/  HMMA.16816.F32.BF16 R76, R128.reuse, R82, RZ ;  /* 0x00000052804c723c */ /* 0x040fe200000418ff */
[----:B------:R-:W-:Y:S01]  /*3730*/  FADD.FTZ R45, R50, R45 ;  /* 0x0000002d322d7221 */ /* 0x000fe20000010000 */
[C---:B---3--:R-:W-:Y:S01]  /*3740*/  F2FP.BF16.PACK_AB R135, R44.reuse, R52 ;  /* 0x000000342c87723e */ /* 0x048fe200000010ff */
[----:B------:R-:W3:Y:S01]  /*3750*/  MUFU.EX2 R38, R38 ;  /* 0x0000002600267308 */ /* 0x000ee20000000800 */
[----:B------:R-:W-:Y:S02]  /*3760*/  FADD.FTZ R55, R44, R55 ;  /* 0x000000372c377221 */ /* 0x000fe40000010000 */
[----:B------:R-:W-:Y:S02]  /*3770*/  FFMA.FTZ R169, R169, c[0x0][0x2d0], -R164 ;  /* 0x0000b400a9a97a23 */ /* 0x000fe400000108a4 */
[----:B------:R-:W-:Y:S01]  /*3780*/  HMMA.16816.F32.BF16 R144, R128, R94, RZ ;  /* 0x0000005e8090723c */ /* 0x000fe200000418ff */
[----:B------:R-:W-:-:S02]  /*3790*/  FFMA.FTZ R172, R172, c[0x0][0x2d0], -R173 ;  /* 0x0000b400acac7a23 */ /* 0x000fc400000108ad */
[----:B------:R-:W5:Y:S01]  /*37a0*/  MUFU.EX2 R3, R3 ;  /* 0x0000000300037308 */ /* 0x000f620000000800 */
[----:B------:R-:W-:Y:S02]  /*37b0*/  FADD.FTZ R47, R40, R47 ;  /* 0x0000002f282f7221 */ /* 0x000fe40000010000 */
[----:B------:R-:W-:Y:S02]  /*37c0*/  FADD.FTZ R45, R42, R45 ;  /* 0x0000002d2a2d7221 */ /* 0x000fe40000010000 */
[----:B------:R-:W-:Y:S01]  /*37d0*/  HMMA.16816.F32.BF16 R140, R128, R106, RZ ;  /* 0x0000006a808c723c */ /* 0x000fe200000418ff */
[----:B------:R-:W-:Y:S02]  /*37e0*/  FFMA.FTZ R67, R67, c[0x0][0x2d0], -R164 ;  /* 0x0000b40043437a23 */ /* 0x000fe400000108a4 */
[----:B------:R-:W-:Y:S01]  /*37f0*/  MUFU.EX2 R2, R2 ;  /* 0x0000000200027308 */ /* 0x000fe20000000800 */
[----:B-1----:R-:W-:Y:S02]  /*3800*/  FADD.FTZ R47, R43, R47 ;  /* 0x0000002f2b2f7221 */ /* 0x002fe40000010000 */
[----:B------:R-:W-:-:S02]  /*3810*/  FFMA.FTZ R190, R190, c[0x0][0x2d0], -R189 ;  /* 0x0000b400bebe7a23 */ /* 0x000fc400000108bd */
[C---:B------:R-:W-:Y:S01]  /*3820*/  HMMA.16816.F32.BF16 R136, R128.reuse, R118, RZ ;  /* 0x000000768088723c */ /* 0x040fe200000418ff */
[----:B------:R-:W-:Y:S02]  /*3830*/  FFMA.FTZ R252, R188, c[0x0][0x2d0], -R189 ;  /* 0x0000b400bcfc7a23 */ /* 0x000fe400000108bd */
[----:B------:R-:W1:Y:S01]  /*3840*/  MUFU.EX2 R41, R41 ;  /* 0x0000002900297308 */ /* 0x000e620000000800 */
[--C-:B------:R-:W-:Y:S02]  /*3850*/  FFMA.FTZ R184, R184, c[0x0][0x2d0], -R179.reuse ;  /* 0x0000b400b8b87a23 */ /* 0x100fe400000108b3 */
[--C-:B------:R-:W-:Y:S02]  /*3860*/  FFMA.FTZ R181, R181, c[0x0][0x2d0], -R179.reuse ;  /* 0x0000b400b5b57a23 */ /* 0x100fe400000108b3 */
[----:B------:R-:W-:Y:S01]  /*3870*/  HMMA.16816.F32.BF16 R128, R128, R6, RZ ;  /* 0x000000068080723c */ /* 0x000fe200000418ff */
[--C-:B------:R-:W-:Y:S02]  /*3880*/  FFMA.FTZ R183, R183, c[0x0][0x2d0], -R179.reuse ;  /* 0x0000b400b7b77a23 */ /* 0x100fe400000108b3 */
[----:B------:R-:W2:Y:S01]  /*3890*/  MUFU.EX2 R0, R0 ;  /* 0x0000000000007308 */ /* 0x000ea20000000800 */
[----:B------:R-:W-:-:S02]  /*38a0*/  FFMA.FTZ R249, R180, c[0x0][0x2d0], -R179 ;  /* 0x0000b400b4f97a23 */ /* 0x000fc400000108b3 */
[----:B---3--:R-:W-:Y:S02]  /*38b0*/  FADD.FTZ R47, R38, R47 ;  /* 0x0000002f262f7221 */ /* 0x008fe40000010000 */
[C---:B------:R-:W-:Y:S02]  /*38c0*/  HMMA.16816.F32.BF16 R120, R132.reuse, R4, RZ ;  /* 0x000000048478723c */ /* 0x040fe400000418ff */
[----:B-----5:R-:W-:Y:S01]  /*38d0*/  FADD.FTZ R47, R3, R47 ;  /* 0x0000002f032f7221 */ /* 0x020fe20000010000 */
[----:B------:R-:W3:Y:S01]  /*38e0*/  MUFU.EX2 R39, R39 ;  /* 0x0000002700277308 */ /* 0x000ee20000000800 */
[----:B-1----:R-:W-:Y:S02]  /*38f0*/  FADD.FTZ R45, R41, R45 ;  /* 0x0000002d292d7221 */ /* 0x002fe40000010000 */
[----:B------:R-:W-:Y:S01]  /*3900*/  FADD.FTZ R47, R2, R47 ;  /* 0x0000002f022f7221 */ /* 0x000fe20000010000 */
[----:B------:R-:W-:Y:S01]  /*3910*/  F2FP.BF16.PACK_AB R4, R38, R43 ;  /* 0x0000002b2604723e */ /* 0x000fe200000010ff */
[----:B------:R-:W-:Y:S03]  /*3920*/  HMMA.16816.F32.BF16 R160, R132, R148, RZ ;  /* 0x0000009484a0723c */ /* 0x000fe600000418ff */
[----:B------:R-:W1:Y:S01]  /*3930*/  MUFU.EX2 R49, R49 ;  /* 0x0000003100317308 */ /* 0x000e620000000800 */
[C---:B--2---:R-:W-:Y:S01]  /*3940*/  F2FP.BF16.PACK_AB R5, R0.reuse, R41 ;  /* 0x000000290005723e */ /* 0x044fe200000010ff */
[----:B------:R-:W-:-:S03]  /*3950*/  FADD.FTZ R45, R0, R45 ;  /* 0x0000002d002d7221 */ /* 0x000fc60000010000 */
[----:B------:R-:W-:Y:S03]  /*3960*/  HMMA.16816.F32.BF16 R68, R132, R80, RZ ;  /* 0x000000508444723c */ /* 0x000fe600000418ff */
[----:B------:R-:W2:Y:S01]  /*3970*/  MUFU.EX2 R59, R59 ;  /* 0x0000003b003b7308 */ /* 0x000ea20000000800 */
[----:B---3--:R-:W-:-:S04]  /*3980*/  FADD.FTZ R45, R39, R45 ;  /* 0x0000002d272d7221 */ /* 0x008fc80000010000 */
[----:B------:R-:W-:Y:S03]  /*3990*/  HMMA.16816.F32.BF16 R84, R132, R92, RZ ;  /* 0x0000005c8454723c */ /* 0x000fe600000418ff */
[----:B------:R-:W3:Y:S01]  /*39a0*/  MUFU.EX2 R60, R60 ;  /* 0x0000003c003c7308 */ /* 0x000ee20000000800 */
[----:B-1----:R-:W-:-:S04]  /*39b0*/  FADD.FTZ R45, R49, R45 ;  /* 0x0000002d312d7221 */ /* 0x002fc80000010000 */
[----:B------:R-:W-:Y:S03]  /*39c0*/  HMMA.16816.F32.BF16 R96, R132, R104, RZ ;  /* 0x000000688460723c */ /* 0x000fe600000418ff */
[----:B------:R-:W1:Y:S01]  /*39d0*/  MUFU.EX2 R61, R61 ;  /* 0x0000003d003d7308 */ /* 0x000e620000000800 */
[----:B--2---:R-:W-:-:S04]  /*39e0*/  FADD.FTZ R57, R59, R57 ;  /* 0x000000393b397221 */ /* 0x004fc80000010000 */
        /* <DEDUP_REMOVED lines=20> */
[----:B---3--:R-:W-:-:S03]  /*3b30*/  FADD.FTZ R55, R66, R55 ;  /* 0x0000003742377221 */ /* 0x008fc60000010000 */
[----:B------:R-:W-:Y:S02]  /*3b40*/  F2FP.BF16.PACK_AB R6, R2, R3 ;  /* 0x000000030206723e */ /* 0x000fe400000010ff */
[----:B------:R-:W-:Y:S02]  /*3b50*/  F2FP.BF16.PACK_AB R7, R49, R39 ;  /* 0x000000273107723e */ /* 0x000fe400000010ff */
[----:B------:R-:W-:Y:S01]  /*3b60*/  MUFU.EX2 R185, R185 ;  /* 0x000000b900b97308 */ /* 0x000fe20000000800 */
[----:B-1----:R-:W-:-:S04]  /*3b70*/  FADD.FTZ R47, R175, R47 ;  /* 0x0000002faf2f7221 */ /* 0x002fc80000010000 */
[----:B------:R-:W-:Y:S03]  /*3b80*/  HMMA.16816.F32.BF16 R156, R4, R24, R156 ;  /* 0x00000018049c723c */ /* 0x000fe6000004189c */
[----:B------:R-:W-:Y:S01]  /*3b90*/  MUFU.EX2 R187, R187 ;  /* 0x000000bb00bb7308 */ /* 0x000fe20000000800 */
[----:B--2---:R-:W-:-:S04]  /*3ba0*/  FADD.FTZ R47, R176, R47 ;  /* 0x0000002fb02f7221 */ /* 0x004fc80000010000 */
[C---:B------:R-:W-:Y:S03]  /*3bb0*/  HMMA.16816.F32.BF16 R72, R4.reuse, R20, R72 ;  /* 0x000000140448723c */ /* 0x040fe60000041848 */
[----:B------:R-:W-:Y:S05]  /*3bc0*/  MUFU.EX2 R186, R186 ;  /* 0x000000ba00ba7308 */ /* 0x000fea0000000800 */
[C---:B----4-:R-:W-:Y:S03]  /*3bd0*/  HMMA.16816.F32.BF16 R88, R4.reuse, R16, R88 ;  /* 0x000000100458723c */ /* 0x050fe60000041858 */
[----:B------:R-:W1:Y:S05]  /*3be0*/  MUFU.EX2 R191, R191 ;  /* 0x000000bf00bf7308 */ /* 0x000e6a0000000800 */
[C---:B------:R-:W-:Y:S03]  /*3bf0*/  HMMA.16816.F32.BF16 R100, R4.reuse, R12, R100 ;  /* 0x0000000c0464723c */ /* 0x040fe60000041864 */
[----:B------:R-:W-:Y:S05]  /*3c00*/  MUFU.EX2 R194, R194 ;  /* 0x000000c200c27308 */ /* 0x000fea0000000800 */
[----:B------:R-:W-:Y:S03]  /*3c10*/  HMMA.16816.F32.BF16 R112, R4, R8, R112 ;  /* 0x000000080470723c */ /* 0x000fe60000041870 */
[----:B------:R-:W2:Y:S01]  /*3c20*/  MUFU.EX2 R195, R195 ;  /* 0x000000c300c37308 */ /* 0x000ea20000000800 */
[----:B-1----:R-:W-:-:S04]  /*3c30*/  FADD.FTZ R57, R191, R57 ;  /* 0x00000039bf397221 */ /* 0x002fc80000010000 */
[C---:B------:R-:W-:Y:S03]  /*3c40*/  HMMA.16816.F32.BF16 R124, R4.reuse, R32, R124 ;  /* 0x00000020047c723c */ /* 0x040fe6000004187c */
[----:B------:R-:W1:Y:S05]  /*3c50*/  MUFU.EX2 R196, R196 ;  /* 0x000000c400c47308 */ /* 0x000e6a0000000800 */
[----:B------:R-:W-:Y:S03]  /*3c60*/  HMMA.16816.F32.BF16 R152, R4, R26, R152 ;  /* 0x0000001a0498723c */ /* 0x000fe60000041898 */
[----:B------:R-:W3:Y:S01]  /*3c70*/  MUFU.EX2 R197, R197 ;  /* 0x000000c500c57308 */ /* 0x000ee20000000800 */
[----:B--2---:R-:W-:-:S04]  /*3c80*/  FADD.FTZ R55, R195, R55 ;  /* 0x00000037c3377221 */ /* 0x004fc80000010000 */
[----:B------:R-:W-:Y:S03]  /*3c90*/  HMMA.16816.F32.BF16 R76, R4, R22, R76 ;  /* 0x00000016044c723c */ /* 0x000fe6000004184c */
[----:B------:R-:W2:Y:S01]  /*3ca0*/  MUFU.EX2 R198, R198 ;  /* 0x000000c600c67308 */ /* 0x000ea20000000800 */
[----:B-1----:R-:W-:-:S04]  /*3cb0*/  FADD.FTZ R55, R196, R55 ;  /* 0x00000037c4377221 */ /* 0x002fc80000010000 */
[----:B------:R-:W-:Y:S03]  /*3cc0*/  HMMA.16816.F32.BF16 R144, R4, R18, R144 ;  /* 0x000000120490723c */ /* 0x000fe60000041890 */
[----:B------:R-:W-:Y:S01]  /*3cd0*/  MUFU.EX2 R178, R178 ;  /* 0x000000b200b27308 */ /* 0x000fe20000000800 */
[----:B---3--:R-:W-:-:S04]  /*3ce0*/  FADD.FTZ R55, R197, R55 ;  /* 0x00000037c5377221 */ /* 0x008fc80000010000 */
[----:B------:R-:W-:Y:S03]  /*3cf0*/  HMMA.16816.F32.BF16 R140, R4, R14, R140 ;  /* 0x0000000e048c723c */ /* 0x000fe6000004188c */
[----:B------:R-:W1:Y:S01]  /*3d00*/  MUFU.EX2 R171, R171 ;  /* 0x000000ab00ab7308 */ /* 0x000e620000000800 */
[----:B--2---:R-:W-:-:S04]  /*3d10*/  FADD.FTZ R55, R198, R55 ;  /* 0x00000037c6377221 */ /* 0x004fc80000010000 */
[C---:B------:R-:W-:Y:S03]  /*3d20*/  HMMA.16816.F32.BF16 R136, R4.reuse, R10, R136 ;  /* 0x0000000a0488723c */ /* 0x040fe60000041888 */
[----:B------:R-:W-:Y:S05]  /*3d30*/  MUFU.EX2 R177, R177 ;  /* 0x000000b100b17308 */ /* 0x000fea0000000800 */
[----:B------:R-:W-:Y:S03]  /*3d40*/  HMMA.16816.F32.BF16 R128, R4, R34, R128 ;  /* 0x000000220480723c */ /* 0x000fe60000041880 */
[----:B------:R-:W2:Y:S01]  /*3d50*/  MUFU.EX2 R170, R170 ;  /* 0x000000aa00aa7308 */ /* 0x000ea20000000800 */
[----:B-1----:R-:W-:-:S03]  /*3d60*/  FADD.FTZ R55, R171, R55 ;  /* 0x00000037ab377221 */ /* 0x002fc60000010000 */
[----:B------:R-:W-:Y:S02]  /*3d70*/  F2FP.BF16.PACK_AB R4, R60, R59 ;  /* 0x0000003b3c04723e */ /* 0x000fe400000010ff */
[----:B------:R-:W-:Y:S02]  /*3d80*/  F2FP.BF16.PACK_AB R5, R63, R64 ;  /* 0x000000403f05723e */ /* 0x000fe400000010ff */
[----:B------:R-:W-:Y:S01]  /*3d90*/  F2FP.BF16.PACK_AB R6, R62, R61 ;  /* 0x0000003d3e06723e */ /* 0x000fe200000010ff */
[----:B------:R-:W-:Y:S01]  /*3da0*/  MUFU.EX2 R174, R174 ;  /* 0x000000ae00ae7308 */ /* 0x000fe20000000800 */
[----:B------:R-:W-:Y:S01]  /*3db0*/  F2FP.BF16.PACK_AB R7, R66, R65 ;  /* 0x000000414207723e */ /* 0x000fe200000010ff */
[----:B--2---:R-:W-:-:S06]  /*3dc0*/  FADD.FTZ R55, R170, R55 ;  /* 0x00000037aa377221 */ /* 0x004fcc0000010000 */
[C---:B------:R-:W-:Y:S01]  /*3dd0*/  HMMA.16816.F32.BF16 R120, R4.reuse, R32, R120 ;  /* 0x000000200478723c */ /* 0x040fe20000041878 */
[----:B------:R-:W1:Y:S06]  /*3de0*/  MUFU.EX2 R169, R169 ;  /* 0x000000a900a97308 */ /* 0x000e6c0000000800 */
[--C-:B------:R-:W-:Y:S01]  /*3df0*/  FFMA.FTZ R32, R182, c[0x0][0x2d0], -R189.reuse ;  /* 0x0000b400b6207a23 */ /* 0x100fe200000108bd */
[----:B------:R-:W-:Y:S01]  /*3e00*/  HMMA.16816.F32.BF16 R160, R4, R24, R160 ;  /* 0x0000001804a0723c */ /* 0x000fe200000418a0 */
[----:B------:R-:W-:Y:S01]  /*3e10*/  FFMA.FTZ R33, R30, c[0x0][0x2d0], -R189 ;  /* 0x0000b4001e217a23 */ /* 0x000fe200000108bd */
[----:B------:R-:W-:Y:S01]  /*3e20*/  MUFU.EX2 R172, R172 ;  /* 0x000000ac00ac7308 */ /* 0x000fe20000000800 */
[----:B------:R-:W-:-:S02]  /*3e30*/  FFMA.FTZ R182, R29, c[0x0][0x2d0], -R179 ;  /* 0x0000b4001db67a23 */ /* 0x000fc400000108b3 */
[----:B------:R-:W2:Y:S03]  /*3e40*/  LDSM.16.MT88.4 R28, [R225+0x900] ;  /* 0x00090000e11c783b */ /* 0x000ea60000004200 */
[C---:B------:R-:W-:Y:S01]  /*3e50*/  HMMA.16816.F32.BF16 R68, R4.reuse, R20, R68 ;  /* 0x000000140444723c */ /* 0x040fe20000041844 */
[----:B-1----:R-:W-:Y:S01]  /*3e60*/  FADD.FTZ R55, R169, R55 ;  /* 0x00000037a9377221 */ /* 0x002fe20000010000 */
[----:B------:R-:W1:Y:S06]  /*3e70*/  MUFU.EX2 R32, R32 ;  /* 0x0000002000207308 */ /* 0x000e6c0000000800 */
[C---:B------:R-:W-:Y:S02]  /*3e80*/  HMMA.16816.F32.BF16 R84, R4.reuse, R16, R84 ;  /* 0x000000100454723c */ /* 0x040fe40000041854 */
[----:B------:R-:W3:Y:S06]  /*3e90*/  MUFU.EX2 R33, R33 ;  /* 0x0000002100217308 */ /* 0x000eec0000000800 */
[----:B------:R-:W-:Y:S02]  /*3ea0*/  HMMA.16816.F32.BF16 R96, R4, R12, R96 ;  /* 0x0000000c0460723c */ /* 0x000fe40000041860 */
[----:B------:R-:W4:Y:S01]  /*3eb0*/  MUFU.EX2 R182, R182 ;  /* 0x000000b600b67308 */ /* 0x000f220000000800 */
[----:B-1----:R-:W-:-:S05]  /*3ec0*/  FADD.FTZ R47, R32, R47 ;  /* 0x0000002f202f7221 */ /* 0x002fca0000010000 */
[----:B------:R-:W-:Y:S02]  /*3ed0*/  HMMA.16816.F32.BF16 R108, R4, R8, R108 ;  /* 0x00000008046c723c */ /* 0x000fe4000004186c */
[----:B------:R-:W1:Y:S01]  /*3ee0*/  MUFU.EX2 R67, R67 ;  /* 0x0000004300437308 */ /* 0x000e620000000800 */
[----:B---3--:R-:W-:-:S05]  /*3ef0*/  FADD.FTZ R47, R33, R47 ;  /* 0x0000002f212f7221 */ /* 0x008fca0000010000 */
[----:B------:R-:W-:Y:S01]  /*3f00*/  HMMA.16816.F32.BF16 R148, R4, R26, R148 ;  /* 0x0000001a0494723c */ /* 0x000fe20000041894 */
[----:B------:R-:W3:Y:S01]  /*3f10*/  LDSM.16.MT88.4 R24, [R223+0x900] ;  /* 0x00090000df18783b */ /* 0x000ee20000004200 */
[----:B------:R-:W5:Y:S01]  /*3f20*/  MUFU.EX2 R193, R193 ;  /* 0x000000c100c17308 */ /* 0x000f620000000800 */
[----:B----4-:R-:W-:-:S04]  /*3f30*/  FADD.FTZ R45, R182, R45 ;  /* 0x0000002db62d7221 */ /* 0x010fc80000010000 */
[----:B------:R-:W-:Y:S01]  /*3f40*/  FADD.FTZ R45, R185, R45 ;  /* 0x0000002db92d7221 */ /* 0x000fe20000010000 */
[----:B------:R-:W-:Y:S01]  /*3f50*/  HMMA.16816.F32.BF16 R80, R4, R22, R80 ;  /* 0x000000160450723c */ /* 0x000fe20000041850 */
[----:B------:R-:W4:Y:S01]  /*3f60*/  LDSM.16.MT88.4 R20, [R225+0x1900] ;  /* 0x00190000e114783b */ /* 0x000f220000004200 */
[----:B------:R-:W2:Y:S01]  /*3f70*/  MUFU.EX2 R192, R192 ;  /* 0x000000c000c07308 */ /* 0x000ea20000000800 */
[----:B-1----:R-:W-:Y:S02]  /*3f80*/  FADD.FTZ R0, R67, R55 ;  /* 0x0000003743007221 */ /* 0x002fe40000010000 */
[----:B------:R-:W-:-:S03]  /*3f90*/  FADD.FTZ R45, R187, R45 ;  /* 0x0000002dbb2d7221 */ /* 0x000fc60000010000 */
[----:B------:R-:W-:Y:S01]  /*3fa0*/  HMMA.16816.F32.BF16 R92, R4, R18, R92 ;  /* 0x00000012045c723c */ /* 0x000fe2000004185c */
[----:B------:R-:W1:Y:S01]  /*3fb0*/  LDSM.16.MT88.4 R16, [R223+0x1900] ;  /* 0x00190000df10783b */ /* 0x000e620000004200 */
[----:B------:R-:W3:Y:S01]  /*3fc0*/  MUFU.EX2 R190, R190 ;  /* 0x000000be00be7308 */ /* 0x000ee20000000800 */
[----:B------:R-:W-:Y:S02]  /*3fd0*/  FADD.FTZ R45, R186, R45 ;  /* 0x0000002dba2d7221 */ /* 0x000fe40000010000 */
[----:B-----5:R-:W-:-:S03]  /*3fe0*/  FADD.FTZ R47, R193, R47 ;  /* 0x0000002fc12f7221 */ /* 0x020fc60000010000 */
[----:B------:R-:W-:Y:S01]  /*3ff0*/  HMMA.16816.F32.BF16 R104, R4, R14, R104 ;  /* 0x0000000e0468723c */ /* 0x000fe20000041868 */
[----:B------:R-:W5:Y:S01]  /*4000*/  LDSM.16.MT88.4 R12, [R225+0x2900] ;  /* 0x00290000e10c783b */ /* 0x000f620000004200 */
[----:B------:R-:W-:Y:S01]  /*4010*/  MUFU.EX2 R252, R252 ;  /* 0x000000fc00fc7308 */ /* 0x000fe20000000800 */
[----:B--2---:R-:W-:-:S05]  /*4020*/  FADD.FTZ R47, R192, R47 ;  /* 0x0000002fc02f7221 */ /* 0x004fca0000010000 */
[----:B------:R-:W-:Y:S01]  /*4030*/  HMMA.16816.F32.BF16 R116, R4, R10, R116 ;  /* 0x0000000a0474723c */ /* 0x000fe20000041874 */
[----:B------:R-:W2:Y:S01]  /*4040*/  LDSM.16.MT88.4 R8, [R223+0x2900] ;  /* 0x00290000df08783b */ /* 0x000ea20000004200 */
[----:B------:R-:W4:Y:S01]  /*4050*/  MUFU.EX2 R184, R184 ;  /* 0x000000b800b87308 */ /* 0x000f220000000800 */
[----:B---3--:R-:W-:-:S05]  /*4060*/  FADD.FTZ R47, R190, R47 ;  /* 0x0000002fbe2f7221 */ /* 0x008fca0000010000 */
[----:B------:R-:W-:Y:S02]  /*4070*/  HMMA.16816.F32.BF16 R132, R4, R34, R132 ;  /* 0x000000220484723c */ /* 0x000fe40000041884 */
[----:B------:R-:W3:Y:S05]  /*4080*/  MUFU.EX2 R34, R200 ;  /* 0x000000c800227308 */ /* 0x000eea0000000800 */
[----:B------:R-:W-:Y:S01]  /*4090*/  FFMA.FTZ R35, R199, c[0x0][0x2d0], -R173 ;  /* 0x0000b400c7237a23 */ /* 0x000fe200000108ad */
[----:B------:R-:W-:Y:S02]  /*40a0*/  F2FP.BF16.PACK_AB R4, R176, R175 ;  /* 0x000000afb004723e */ /* 0x000fe400000010ff */
[----:B------:R-:W-:Y:S01]  /*40b0*/  F2FP.BF16.PACK_AB R5, R185, R182 ;  /* 0x000000b6b905723e */ /* 0x000fe200000010ff */
[----:B------:R-:W1:Y:S01]  /*40c0*/  MUFU.EX2 R181, R181 ;  /* 0x000000b500b57308 */ /* 0x000e620000000800 */
[----:B------:R-:W-:Y:S01]  /*40d0*/  F2FP.BF16.PACK_AB R6, R33, R32 ;  /* 0x000000202106723e */ /* 0x000fe200000010ff */
[----:B----4-:R-:W-:Y:S01]  /*40e0*/  FADD.FTZ R45, R184, R45 ;  /* 0x0000002db82d7221 */ /* 0x010fe20000010000 */
[----:B------:R-:W-:Y:S01]  /*40f0*/  F2FP.BF16.PACK_AB R7, R186, R187 ;  /* 0x000000bbba07723e */ /* 0x000fe200000010ff */
[----:B---3--:R-:W-:-:S04]  /*4100*/  FADD.FTZ R57, R34, R57 ;  /* 0x0000003922397221 */ /* 0x008fc80000010000 */
[----:B------:R-:W3:Y:S02]  /*4110*/  MUFU.EX2 R35, R35 ;  /* 0x0000002300237308 */ /* 0x000ee40000000800 */
[C---:B------:R-:W-:Y:S06]  /*4120*/  HMMA.16816.F32.BF16 R156, R4.reuse, R28, R156 ;  /* 0x0000001c049c723c */ /* 0x040fec000004189c */
[----:B------:R-:W4:Y:S01]  /*4130*/  MUFU.EX2 R183, R183 ;  /* 0x000000b700b77308 */ /* 0x000f220000000800 */
[----:B-1----:R-:W-:Y:S01]  /*4140*/  FADD.FTZ R45, R181, R45 ;  /* 0x0000002db52d7221 */ /* 0x002fe20000010000 */
[----:B------:R-:W-:Y:S01]  /*4150*/  HMMA.16816.F32.BF16 R72, R4, R24, R72 ;  /* 0x000000180448723c */ /* 0x000fe20000041848 */
[----:B---3--:R-:W-:-:S05]  /*4160*/  FADD.FTZ R57, R35, R57 ;  /* 0x0000003923397221 */ /* 0x008fca0000010000 */
[----:B------:R-:W1:Y:S02]  /*4170*/  MUFU.EX2 R249, R249 ;  /* 0x000000f900f97308 */ /* 0x000e640000000800 */
[----:B------:R-:W-:Y:S01]  /*4180*/  HMMA.16816.F32.BF16 R88, R4, R20, R88 ;  /* 0x000000140458723c */ /* 0x000fe20000041858 */
[----:B------:R-:W-:-:S04]  /*4190*/  FADD.FTZ R57, R194, R57 ;  /* 0x00000039c2397221 */ /* 0x000fc80000010000 */
[----:B------:R-:W-:-:S03]  /*41a0*/  FADD.FTZ R57, R178, R57 ;  /* 0x00000039b2397221 */ /* 0x000fc60000010000 */
[----:B------:R-:W-:Y:S01]  /*41b0*/  HMMA.16816.F32.BF16 R100, R4, R16, R100 ;  /* 0x000000100464723c */ /* 0x000fe20000041864 */
[----:B----4-:R-:W-:Y:S02]  /*41c0*/  FADD.FTZ R45, R183, R45 ;  /* 0x0000002db72d7221 */ /* 0x010fe40000010000 */
[----:B------:R-:W-:-:S04]  /*41d0*/  FADD.FTZ R57, R177, R57 ;  /* 0x00000039b1397221 */ /* 0x000fc80000010000 */
[----:B------:R-:W-:Y:S01]  /*41e0*/  FADD.FTZ R57, R174, R57 ;  /* 0x00000039ae397221 */ /* 0x000fe20000010000 */
[----:B-----5:R-:W-:Y:S03]  /*41f0*/  HMMA.16816.F32.BF16 R112, R4, R12, R112 ;  /* 0x0000000c0470723c */ /* 0x020fe60000041870 */
[----:B------:R-:W-:-:S05]  /*4200*/  FADD.FTZ R2, R172, R57 ;  /* 0x00000039ac027221 */ /* 0x000fca0000010000 */
[C---:B--2---:R-:W-:Y:S01]  /*4210*/  HMMA.16816.F32.BF16 R124, R4.reuse, R8, R124 ;  /* 0x00000008047c723c */ /* 0x044fe2000004187c */
[----:B------:R-:W-:Y:S04]  /*4220*/  STL [R1+0x4], R2 ;  /* 0x0000040201007387 */ /* 0x000fe80000100800 */
[----:B------:R-:W-:Y:S03]  /*4230*/  STL [R1], R0 ;  /* 0x0000000001007387 */ /* 0x000fe60000100800 */
[C---:B------:R-:W-:Y:S08]  /*4240*/  HMMA.16816.F32.BF16 R152, R4.reuse, R30, R152 ;  /* 0x0000001e0498723c */ /* 0x040ff00000041898 */
[C---:B------:R-:W-:Y:S08]  /*4250*/  HMMA.16816.F32.BF16 R76, R4.reuse, R26, R76 ;  /* 0x0000001a044c723c */ /* 0x040ff0000004184c */
[C---:B------:R-:W-:Y:S08]  /*4260*/  HMMA.16816.F32.BF16 R144, R4.reuse, R22, R144 ;  /* 0x000000160490723c */ /* 0x040ff00000041890 */
[C---:B------:R-:W-:Y:S08]  /*4270*/  HMMA.16816.F32.BF16 R140, R4.reuse, R18, R140 ;  /* 0x00000012048c723c */ /* 0x040ff0000004188c */
[C---:B------:R-:W-:Y:S08]  /*4280*/  HMMA.16816.F32.BF16 R136, R4.reuse, R14, R136 ;  /* 0x0000000e0488723c */ /* 0x040ff00000041888 */
[----:B------:R-:W-:Y:S07]  /*4290*/  HMMA.16816.F32.BF16 R128, R4, R10, R128 ;  /* 0x0000000a0480723c */ /* 0x000fee0000041880 */
[----:B------:R-:W-:-:S02]  /*42a0*/  F2FP.BF16.PACK_AB R4, R34, R191 ;  /* 0x000000bf2204723e */ /* 0x000fc400000010ff */
[----:B------:R-:W-:Y:S02]  /*42b0*/  F2FP.BF16.PACK_AB R5, R196, R195 ;  /* 0x000000c3c405723e */ /* 0x000fe400000010ff */
[----:B------:R-:W-:Y:S02]  /*42c0*/  F2FP.BF16.PACK_AB R6, R194, R35 ;  /* 0x00000023c206723e */ /* 0x000fe400000010ff */
[----:B------:R-:W-:-:S07]  /*42d0*/  F2FP.BF16.PACK_AB R7, R198, R197 ;  /* 0x000000c5c607723e */ /* 0x000fce00000010ff */
[C---:B------:R-:W-:Y:S08]  /*42e0*/  HMMA.16816.F32.BF16 R160, R4.reuse, R28, R160 ;  /* 0x0000001c04a0723c */ /* 0x040ff000000418a0 */
[C---:B------:R-:W-:Y:S01]  /*42f0*/  HMMA.16816.F32.BF16 R148, R4.reuse, R30, R148 ;  /* 0x0000001e0494723c */ /* 0x040fe20000041894 */
[----:B------:R-:W2:Y:S07]  /*4300*/  LDSM.16.MT88.4 R28, [R225+0xd00] ;  /* 0x000d0000e11c783b */ /* 0x000eae0000004200 */
[C---:B------:R-:W-:Y:S08]  /*4310*/  HMMA.16816.F32.BF16 R68, R4.reuse, R24, R68 ;  /* 0x000000180444723c */ /* 0x040ff00000041844 */
[C---:B------:R-:W-:Y:S01]  /*4320*/  HMMA.16816.F32.BF16 R80, R4.reuse, R26, R80 ;  /* 0x0000001a0450723c */ /* 0x040fe20000041850 */
[----:B------:R-:W3:Y:S07]  /*4330*/  LDSM.16.MT88.4 R24, [R223+0xd00] ;  /* 0x000d0000df18783b */ /* 0x000eee0000004200 */
[C---:B------:R-:W-:Y:S08]  /*4340*/  HMMA.16816.F32.BF16 R84, R4.reuse, R20, R84 ;  /* 0x000000140454723c */ /* 0x040ff00000041854 */
[C---:B------:R-:W-:Y:S01]  /*4350*/  HMMA.16816.F32.BF16 R92, R4.reuse, R22, R92 ;  /* 0x00000016045c723c */ /* 0x040fe2000004185c */
[----:B------:R-:W4:Y:S07]  /*4360*/  LDSM.16.MT88.4 R20, [R225+0x1d00] ;  /* 0x001d0000e114783b */ /* 0x000f2e0000004200 */
[C---:B------:R-:W-:Y:S08]  /*4370*/  HMMA.16816.F32.BF16 R96, R4.reuse, R16, R96 ;  /* 0x000000100460723c */ /* 0x040ff00000041860 */
[C---:B------:R-:W-:Y:S01]  /*4380*/  HMMA.16816.F32.BF16 R104, R4.reuse, R18, R104 ;  /* 0x000000120468723c */ /* 0x040fe20000041868 */
[----:B------:R-:W5:Y:S07]  /*4390*/  LDSM.16.MT88.4 R16, [R223+0x1d00] ;  /* 0x001d0000df10783b */ /* 0x000f6e0000004200 */
[C---:B------:R-:W-:Y:S08]  /*43a0*/  HMMA.16816.F32.BF16 R108, R4.reuse, R12, R108 ;  /* 0x0000000c046c723c */ /* 0x040ff0000004186c */
[C---:B------:R-:W-:Y:S01]  /*43b0*/  HMMA.16816.F32.BF16 R116, R4.reuse, R14, R116 ;  /* 0x0000000e0474723c */ /* 0x040fe20000041874 */
[----:B------:R-:W3:Y:S07]  /*43c0*/  LDSM.16.MT88.4 R12, [R225+0x2d00] ;  /* 0x002d0000e10c783b */ /* 0x000eee0000004200 */
[C---:B------:R-:W-:Y:S08]  /*43d0*/  HMMA.16816.F32.BF16 R120, R4.reuse, R8, R120 ;  /* 0x000000080478723c */ /* 0x040ff00000041878 */
[----:B------:R-:W-:Y:S01]  /*43e0*/  HMMA.16816.F32.BF16 R132, R4, R10, R132 ;  /* 0x0000000a0484723c */ /* 0x000fe20000041884 */
[----:B------:R-:W4:Y:S06]  /*43f0*/  LDSM.16.MT88.4 R8, [R223+0x2d00] ;  /* 0x002d0000df08783b */ /* 0x000f2c0000004200 */
[----:B------:R-:W-:-:S02]  /*4400*/  F2FP.BF16.PACK_AB R4, R192, R193 ;  /* 0x000000c1c004723e */ /* 0x000fc400000010ff */
[----:B------:R-:W-:Y:S02]  /*4410*/  F2FP.BF16.PACK_AB R5, R181, R184 ;  /* 0x000000b8b505723e */ /* 0x000fe400000010ff */
[C---:B------:R-:W-:Y:S01]  /*4420*/  F2FP.BF16.PACK_AB R6, R252.reuse, R190 ;  /* 0x000000befc06723e */ /* 0x040fe200000010ff */
[----:B------:R-:W-:Y:S01]  /*4430*/  FADD.FTZ R252, R252, R47 ;  /* 0x0000002ffcfc7221 */ /* 0x000fe20000010000 */
[C---:B-1----:R-:W-:Y:S01]  /*4440*/  F2FP.BF16.PACK_AB R7, R249.reuse, R183 ;  /* 0x000000b7f907723e */ /* 0x042fe200000010ff */
[----:B------:R-:W-:-:S06]  /*4450*/  FADD.FTZ R249, R249, R45 ;  /* 0x0000002df9f97221 */ /* 0x000fcc0000010000 */
[C---:B--2---:R-:W-:Y:S08]  /*4460*/  HMMA.16816.F32.BF16 R156, R4.reuse, R28, R156 ;  /* 0x0000001c049c723c */ /* 0x044ff0000004189c */
[C---:B------:R-:W-:Y:S08]  /*4470*/  HMMA.16816.F32.BF16 R152, R4.reuse, R30, R152 ;  /* 0x0000001e0498723c */ /* 0x040ff00000041898 */
[C---:B---3--:R-:W-:Y:S08]  /*4480*/  HMMA.16816.F32.BF16 R72, R4.reuse, R24, R72 ;  /* 0x000000180448723c */ /* 0x048ff00000041848 */
[C---:B------:R-:W-:Y:S08]  /*4490*/  HMMA.16816.F32.BF16 R76, R4.reuse, R26, R76 ;  /* 0x0000001a044c723c */ /* 0x040ff0000004184c */
[C---:B----4-:R-:W-:Y:S08]  /*44a0*/  HMMA.16816.F32.BF16 R88, R4.reuse, R20, R88 ;  /* 0x000000140458723c */ /* 0x050ff00000041858 */
[C---:B------:R-:W-:Y:S08]  /*44b0*/  HMMA.16816.F32.BF16 R144, R4.reuse, R22, R144 ;  /* 0x000000160490723c */ /* 0x040ff00000041890 */
[C---:B-----5:R-:W-:Y:S08]  /*44c0*/  HMMA.16816.F32.BF16 R100, R4.reuse, R16, R100 ;  /* 0x000000100464723c */ /* 0x060ff00000041864 */
        /* <DEDUP_REMOVED lines=21> */
[----:B------:R-:W-:Y:S07]  /*4620*/  @P0 BRA `(.L_x_2) ;  /* 0x0000343000000947 */ /* 0x000fee0003800000 */
[----:B------:R-:W-:Y:S01]  /*4630*/  SHF.R.S32.HI R246, RZ, 0x1f, R237 ;  /* 0x0000001ffff67819 */ /* 0x000fe200000114ed */
[----:B------:R-:W-:Y:S01]  /*4640*/  IMAD.MOV.U32 R3, RZ, RZ, R167 ;  /* 0x000000ffff037224 */ /* 0x000fe200078e00a7 */
[----:B------:R-:W-:Y:S01]  /*4650*/  SHF.R.S32.HI R248, RZ, 0x1f, R236 ;  /* 0x0000001ffff87819 */ /* 0x000fe200000114ec */
[----:B------:R-:W-:Y:S01]  /*4660*/  IMAD.MOV.U32 R164, RZ, RZ, R168 ;  /* 0x000000ffffa47224 */ /* 0x000fe200078e00a8 */
[----:B------:R-:W-:Y:S01]  /*4670*/  LEA.HI R246, R246, R237, RZ, 0x3 ;  /* 0x000000edf6f67211 */ /* 0x000fe200078f18ff */
[----:B------:R-:W-:Y:S01]  /*4680*/  IMAD.MOV.U32 R0, RZ, RZ, R165 ;  /* 0x000000ffff007224 */ /* 0x000fe200078e00a5 */
[----:B------:R-:W-:Y:S01]  /*4690*/  LEA.HI R248, R248, R236, RZ, 0x3 ;  /* 0x000000ecf8f87211 */ /* 0x000fe200078f18ff */
[----:B------:R-:W-:Y:S01]  /*46a0*/  IMAD.MOV.U32 R2, RZ, RZ, R166 ;  /* 0x000000ffff027224 */ /* 0x000fe200078e00a6 */
[----:B------:R-:W-:Y:S01]  /*46b0*/  LOP3.LUT R246, R246, 0xfffffff8, RZ, 0xc0, !PT ;  /* 0xfffffff8f6f67812 */ /* 0x000fe200078ec0ff */
[----:B------:R-:W-:Y:S01]  /*46c0*/  IMAD.WIDE R250, R37, 0x2, RZ ;  /* 0x0000000225fa7825 */ /* 0x000fe200078e02ff */
[----:B------:R-:W-:Y:S01]  /*46d0*/  LOP3.LUT R248, R248, 0xfffffff8, RZ, 0xc0, !PT ;  /* 0xfffffff8f8f87812 */ /* 0x000fe200078ec0ff */
[----:B------:R-:W-:Y:S01]  /*46e0*/  UIADD3 UR7, UR7, -0x2, URZ ;  /* 0xfffffffe07077890 */ /* 0x000fe2000fffe03f */
[----:B------:R-:W-:-:S02]  /*46f0*/  SHF.R.S32.HI R245, RZ, 0x1f, R246 ;  /* 0x0000001ffff57819 */ /* 0x000fc400000114f6 */
[----:B------:R-:W-:Y:S02]  /*4700*/  SHF.R.S32.HI R247, RZ, 0x1f, R248 ;  /* 0x0000001ffff77819 */ /* 0x000fe400000114f8 */
[----:B------:R-:W-:Y:S01]  /*4710*/  SEL R243, RZ, 0x10, P3 ;  /* 0x00000010fff37807 */ /* 0x000fe20001800000 */
[----:B------:R-:W-:Y:S01]  /*4720*/  IMAD.SHL.U32 R244, R233, 0x2, RZ ;  /* 0x00000002e9f47824 */ /* 0x000fe200078e00ff */
[----:B------:R-:W-:Y:S02]  /*4730*/  SEL R242, RZ, 0x10, P4 ;  /* 0x00000010fff27807 */ /* 0x000fe40002000000 */
[----:B------:R-:W-:Y:S02]  /*4740*/  SEL R4, RZ, 0x10, P5 ;  /* 0x00000010ff047807 */ /* 0x000fe40002800000 */
[----:B------:R-:W-:Y:S02]  /*4750*/  IADD3 R241, -R243, 0x10, RZ ;  /* 0x00000010f3f17810 */ /* 0x000fe40007ffe1ff */
[----:B------:R-:W-:Y:S02]  /*4760*/  IADD3 R240, -R242, 0x10, RZ ;  /* 0x00000010f2f07810 */ /* 0x000fe40007ffe1ff */
[----:B------:R-:W-:-:S02]  /*4770*/  IADD3 R239, -R4, 0x10, RZ ;  /* 0x0000001004ef7810 */ /* 0x000fc40007ffe1ff */
[C---:B------:R-:W-:Y:S01]  /*4780*/  SHF.L.U64.HI R245, R246.reuse, 0x1, R245 ;  /* 0x00000001f6f57819 */ /* 0x040fe200000102f5 */
[----:B------:R-:W-:Y:S01]  /*4790*/  IMAD.SHL.U32 R246, R246, 0x2, RZ ;  /* 0x00000002f6f67824 */ /* 0x000fe200078e00ff */
[C---:B------:R-:W-:Y:S01]  /*47a0*/  SHF.L.U64.HI R247, R248.reuse, 0x1, R247 ;  /* 0x00000001f8f77819 */ /* 0x040fe200000102f7 */
[----:B------:R-:W-:Y:S01]  /*47b0*/  IMAD.SHL.U32 R248, R248, 0x2, RZ ;  /* 0x00000002f8f87824 */ /* 0x000fe200078e00ff */
[----:B------:R-:W-:Y:S02]  /*47c0*/  ISETP.NE.U32.AND P1, PT, R243, RZ, PT ;  /* 0x000000fff300720c */ /* 0x000fe40003f25070 */
[----:B------:R-:W-:Y:S02]  /*47d0*/  ISETP.NE.U32.AND P0, PT, R242, RZ, PT ;  /* 0x000000fff200720c */ /* 0x000fe40003f05070 */
[----:B------:R-:W-:Y:S02]  /*47e0*/  LOP3.LUT R241, R241, 0xf, RZ, 0xc0, !PT ;  /* 0x0000000ff1f17812 */ /* 0x000fe400078ec0ff */
[----:B------:R-:W-:-:S02]  /*47f0*/  LOP3.LUT R240, R240, 0xf, RZ, 0xc0, !PT ;  /* 0x0000000ff0f07812 */ /* 0x000fc400078ec0ff */
[----:B------:R-:W-:Y:S02]  /*4800*/  LOP3.LUT R239, R239, 0xf, RZ, 0xc0, !PT ;  /* 0x0000000fefef7812 */ /* 0x000fe400078ec0ff */
[----:B------:R-:W-:Y:S01]  /*4810*/  ISETP.NE.U32.AND P6, PT, R4, RZ, PT ;  /* 0x000000ff0400720c */ /* 0x000fe20003fc5070 */
[----:B------:R-:W-:Y:S05]  /*4820*/  BRA `(.L_x_3) ;  /* 0x0000033000007947 */ /* 0x000fea0003800000 */
.L_x_5:
[----:B------:R-:W-:Y:S01]  /*4830*/  ULEA UR4, UR7, UR10, 0x6 ;  /* 0x0000000a07047291 */ /* 0x000fe2000f8e303f */
[----:B------:R-:W-:Y:S01]  /*4840*/  ISETP.NE.AND P1, PT, R229, 0x1, PT ;  /* 0x00000001e500780c */ /* 0x000fe20003f25270 */
[----:B------:R-:W-:Y:S04]  /*4850*/  IMAD.MOV.U32 R230, RZ, RZ, RZ ;  /* 0x000000ffffe67224 */ /* 0x000fe800078e00ff */
[----:B------:R-:W-:Y:S05]  /*4860*/  IMAD.U32 R231, RZ, RZ, UR4 ;  /* 0x00000004ffe77e24 */ /* 0x000fea000f8e00ff */
[----:B------:R-:W-:Y:S05]  /*4870*/  IADD3 R231, R231, -0x40, R235 ;  /* 0xffffffc0e7e77810 */ /* 0x000fea0007ffe0eb */
[----:B------:R-:W-:Y:S04]  /*4880*/  @P1 IMAD.HI.U32 R166, R231, c[0x0][0x2bc], RZ ;  /* 0x0000af00e7a61a27 */ /* 0x000fe800078e00ff */
[----:B------:R-:W-:Y:S01]  /*4890*/  IMAD.MOV.U32 R165, RZ, RZ, R231 ;  /* 0x000000ffffa57224 */ /* 0x000fe200078e00e7 */
[----:B------:R-:W-:Y:S04]  /*48a0*/  @P1 SHF.R.U32.HI R165, RZ, c[0x0][0x2c0], R166 ;  /* 0x0000b000ffa51a19 */ /* 0x000fe800000116a6 */
[C---:B------:R-:W-:Y:S04]  /*48b0*/  @!P2 IADD3 R167, P0, R165.reuse, UR14, RZ ;  /* 0x0000000ea5a7ac10 */ /* 0x040fe8000ff1e0ff */
[----:B------:R-:W-:Y:S01]  /*48c0*/  @!P2 LEA.HI.X.SX32 R166, R165, UR11, 0x1, P0 ;  /* 0x0000000ba5a6ac11 */ /* 0x000fe200080f0eff */
[----:B------:R-:W-:Y:S01]  /*48d0*/  IMAD.MOV R165, RZ, RZ, -R165 ;  /* 0x000000ffffa57224 */ /* 0x000fe200078e0aa5 */
[----:B------:R-:W-:Y:S03]  /*48e0*/  @!P2 LEA R168, P0, R167, c[0x0][0x2a0], 0x2 ;  /* 0x0000a800a7a8aa11 */ /* 0x000fe600078010ff */
[----:B------:R-:W-:Y:S01]  /*48f0*/  IMAD R231, R165, c[0x0][0x2b8], R231 ;  /* 0x0000ae00a5e77a24 */ /* 0x000fe200078e02e7 */
[----:B------:R-:W-:Y:S04]  /*4900*/  @!P2 LEA.HI.X R169, R167, c[0x0][0x2a4], R166, 0x2, P0 ;  /* 0x0000a900a7a9aa11 */ /* 0x000fe800000f14a6 */
[----:B------:R-:W-:Y:S01]  /*4910*/  SHF.R.S32.HI R165, RZ, 0x1f, R231 ;  /* 0x0000001fffa57819 */ /* 0x000fe200000114e7 */
[----:B------:R1:W2:Y:S04]  /*4920*/  @!P2 LDG.E R230, [R168.64] ;  /* 0x0000000ca8e6a981 */ /* 0x0002a8000c1e1900 */
[----:B------:R-:W-:Y:S04]  /*4930*/  IMAD R165, R165, c[0x0][0x1e0], RZ ;  /* 0x00007800a5a57a24 */ /* 0x000fe800078e02ff */
[C---:B------:R-:W-:Y:S02]  /*4940*/  IMAD R165, R231.reuse, c[0x0][0x1e4], R165 ;  /* 0x00007900e7a57a24 */ /* 0x040fe400078e02a5 */
[----:B-1----:R-:W-:Y:S04]  /*4950*/  IMAD.WIDE.U32 R168, R231, c[0x0][0x1e0], RZ ;  /* 0x00007800e7a87a25 */ /* 0x002fe800078e00ff */
[----:B------:R-:W-:Y:S01]  /*4960*/  IMAD.IADD R169, R169, 0x1, R165 ;  /* 0x00000001a9a97824 */ /* 0x000fe200078e02a5 */
[----:B--2---:R-:W-:Y:S03]  /*4970*/  SHF.R.S32.HI R165, RZ, 0x1f, R230 ;  /* 0x0000001fffa57819 */ /* 0x004fe600000114e6 */
[----:B------:R-:W-:Y:S04]  /*4980*/  IMAD.WIDE.U32 R168, R230, c[0x0][0x1f0], R168 ;  /* 0x00007c00e6a87a25 */ /* 0x000fe800078e00a8 */
[----:B------:R-:W-:Y:S01]  /*4990*/  IMAD R165, R165, c[0x0][0x1f0], RZ ;  /* 0x00007c00a5a57a24 */ /* 0x000fe200078e02ff */
[----:B------:R-:W-:Y:S03]  /*49a0*/  IADD3 R167, P0, R168, UR18, RZ ;  /* 0x00000012a8a77c10 */ /* 0x000fe6000ff1e0ff */
[----:B------:R-:W-:Y:S05]  /*49b0*/  IMAD R165, R230, c[0x0][0x1f4], R165 ;  /* 0x00007d00e6a57a24 */ /* 0x000fea00078e02a5 */
[----:B------:R-:W-:Y:S02]  /*49c0*/  IADD3.X R165, R169, UR16, R165, P0, !PT ;  /* 0x00000010a9a57c10 */ /* 0x000fe400087fe4a5 */
[C---:B------:R-:W-:Y:S04]  /*49d0*/  LEA R166, P0, R167.reuse, c[0x0][0x1c8], 0x1 ;  /* 0x00007200a7a67a11 */ /* 0x040fe800078008ff */
[----:B------:R-:W-:Y:S02]  /*49e0*/  LEA.HI.X R165, R167, c[0x0][0x1cc], R165, 0x1, P0 ;  /* 0x00007300a7a57a11 */ /* 0x000fe400000f0ca5 */
[----:B------:R-:W1:Y:S04]  /*49f0*/  SHFL.IDX PT, R167, R166, RZ, 0x1c1f ;  /* 0x001c1fffa6a77589 */ /* 0x000e6800000e0000 */
[----:B------:R-:W2:Y:S04]  /*4a00*/  SHFL.IDX PT, R168, R165, RZ, 0x1c1f ;  /* 0x001c1fffa5a87589 */ /* 0x000ea800000e0000 */
[----:B------:R-:W3:Y:S04]  /*4a10*/  SHFL.IDX PT, R166, R166, 0x1, 0x1c1f ;  /* 0x003c1f00a6a67f89 */ /* 0x000ee800000e0000 */
[----:B------:R-:W4:Y:S01]  /*4a20*/  SHFL.IDX PT, R165, R165, 0x1, 0x1c1f ;  /* 0x003c1f00a5a57f89 */ /* 0x000f2200000e0000 */
[----:B-1----:R-:W-:Y:S05]  /*4a30*/  IADD3 R172, P0, R250, R167, RZ ;  /* 0x000000a7faac7210 */ /* 0x002fea0007f1e0ff */
[----:B--2---:R-:W-:Y:S01]  /*4a40*/  IMAD.X R173, R251, 0x1, R168, P0 ;  /* 0x00000001fbad7824 */ /* 0x004fe200000e06a8 */
[C---:B------:R-:W-:Y:S04]  /*4a50*/  IADD3 R170, P0, R167.reuse, R246, RZ ;  /* 0x000000f6a7aa7210 */ /* 0x040fe80007f1e0ff */
[----:B------:R1:W-:Y:S01]  /*4a60*/  LDGSTS.E.BYPASS.LTC128B.128 [R244+0x3100], [R172.64], !P3 ;  /* 0x03100000acf47fae */ /* 0x0003e2000d901d4c */
[C---:B------:R-:W-:Y:S01]  /*4a70*/  IMAD.X R171, R168.reuse, 0x1, R245, P0 ;  /* 0x00000001a8ab7824 */ /* 0x040fe200000e06f5 */
[----:B------:R-:W-:Y:S04]  /*4a80*/  IADD3 R174, P0, R167, R248, RZ ;  /* 0x000000f8a7ae7210 */ /* 0x000fe80007f1e0ff */
[----:B------:R1:W-:Y:S01]  /*4a90*/  LDGSTS.E.BYPASS.LTC128B.128 [R244+0x4100], [R170.64], !P4 ;  /* 0x04100000aaf47fae */ /* 0x0003e2000e101d4c */
[----:B------:R-:W-:Y:S01]  /*4aa0*/  IMAD.X R175, R168, 0x1, R247, P0 ;  /* 0x00000001a8af7824 */ /* 0x000fe200000e06f7 */
[----:B---3--:R-:W-:Y:S04]  /*4ab0*/  IADD3 R176, P0, R250, R166, RZ ;  /* 0x000000a6fab07210 */ /* 0x008fe80007f1e0ff */
[----:B------:R1:W-:Y:S01]  /*4ac0*/  LDGSTS.E.BYPASS.LTC128B.128 [R244+0x5100], [R174.64], !P5 ;  /* 0x05100000aef47fae */ /* 0x0003e2000e901d4c */
[----:B----4-:R-:W-:Y:S01]  /*4ad0*/  IMAD.X R177, R251, 0x1, R165, P0 ;  /* 0x00000001fbb17824 */ /* 0x010fe200000e06a5 */
[C---:B------:R-:W-:Y:S04]  /*4ae0*/  IADD3 R168, P0, R166.reuse, R246, RZ ;  /* 0x000000f6a6a87210 */ /* 0x040fe80007f1e0ff */
[----:B------:R1:W-:Y:S01]  /*4af0*/  LDGSTS.E.BYPASS.LTC128B.128 [R244+0x3900], [R176.64], !P3 ;  /* 0x03900000b0f47fae */ /* 0x0003e2000d901d4c */
[C---:B------:R-:W-:Y:S01]  /*4b00*/  IMAD.X R169, R165.reuse, 0x1, R245, P0 ;  /* 0x00000001a5a97824 */ /* 0x040fe200000e06f5 */
[----:B------:R-:W-:Y:S04]  /*4b10*/  IADD3 R166, P0, R166, R248, RZ ;  /* 0x000000f8a6a67210 */ /* 0x000fe80007f1e0ff */
[----:B------:R1:W-:Y:S01]  /*4b20*/  LDGSTS.E.BYPASS.LTC128B.128 [R244+0x4900], [R168.64], !P4 ;  /* 0x04900000a8f47fae */ /* 0x0003e2000e101d4c */
[----:B------:R-:W-:Y:S05]  /*4b30*/  IMAD.X R167, R165, 0x1, R247, P0 ;  /* 0x00000001a5a77824 */ /* 0x000fea00000e06f7 */
[----:B------:R1:W-:Y:S01]  /*4b40*/  LDGSTS.E.BYPASS.LTC128B.128 [R244+0x5900], [R166.64], !P5 ;  /* 0x05900000a6f47fae */ /* 0x0003e2000e901d4c */
[----:B------:R-:W-:-:S05]  /*4b50*/  BRA `(.L_x_4) ;  /* 0x00000b4000007947 */ /* 0x000fca0003800000 */
.L_x_3:
[----:B------:R-:W-:Y:S01]  /*4b60*/  SHF.R.S32.HI R4, RZ, 0x1f, R231 ;  /* 0x0000001fff047819 */ /* 0x000fe200000114e7 */
[----:B------:R-:W-:Y:S01]  /*4b70*/  IMAD.WIDE.U32 R6, R231, c[0x0][0x208], RZ ;  /* 0x00008200e7067a25 */ /* 0x000fe200078e00ff */
[----:B------:R-:W-:Y:S01]  /*4b80*/  SHF.R.S32.HI R5, RZ, 0x1f, R230 ;  /* 0x0000001fff057819 */ /* 0x000fe200000114e6 */
[----:B------:R-:W-:Y:S04]  /*4b90*/  DEPBAR.LE SB0, 0x0 ;  /* 0x000080000000791a */ /* 0x000fe80000000000 */
[----:B------:R-:W-:Y:S01]  /*4ba0*/  IMAD R4, R4, c[0x0][0x208], RZ ;  /* 0x0000820004047a24 */ /* 0x000fe200078e02ff */
[----:B------:R-:W-:Y:S01]  /*4bb0*/  BAR.SYNC.DEFER_BLOCKING 0x0 ;  /* 0x0000000000007b1d */ /* 0x000fe20000010000 */
[----:B------:R-:W-:Y:S01]  /*4bc0*/  IMAD R5, R5, c[0x0][0x218], RZ ;  /* 0x0000860005057a24 */ /* 0x000fe200078e02ff */
[----:B------:R-:W-:Y:S01]  /*4bd0*/  UISETP.GE.AND UP0, UPT, UR7, 0x1, UPT ;  /* 0x000000010700788c */ /* 0x000fe2000bf06270 */
[----:B------:R-:W-:Y:S02]  /*4be0*/  IMAD R4, R231, c[0x0][0x20c], R4 ;  /* 0x00008300e7047a24 */ /* 0x000fe400078e0204 */
[C---:B------:R-:W-:Y:S02]  /*4bf0*/  IMAD R5, R230.reuse, c[0x0][0x21c], R5 ;  /* 0x00008700e6057a24 */ /* 0x040fe400078e0205 */
[----:B------:R-:W-:Y:S04]  /*4c00*/  IMAD.IADD R7, R7, 0x1, R4 ;  /* 0x0000000107077824 */ /* 0x000fe800078e0204 */
[----:B------:R-:W-:Y:S05]  /*4c10*/  IMAD.WIDE.U32 R6, R230, c[0x0][0x218], R6 ;  /* 0x00008600e6067a25 */ /* 0x000fea00078e0006 */
[----:B------:R-:W-:Y:S04]  /*4c20*/  IADD3 R4, P0, R6, UR20, RZ ;  /* 0x0000001406047c10 */ /* 0x000fe8000ff1e0ff */
[----:B------:R-:W-:Y:S02]  /*4c30*/  IADD3.X R5, R7, UR5, R5, P0, !PT ;  /* 0x0000000507057c10 */ /* 0x000fe400087fe405 */
[C---:B------:R-:W-:Y:S01]  /*4c40*/  LEA R196, P0, R4.reuse, c[0x0][0x1f8], 0x1 ;  /* 0x00007e0004c47a11 */ /* 0x040fe200078008ff */
[----:B------:R-:W-:Y:S03]  /*4c50*/  LDSM.16.M88.4 R64, [R228+0x6100] ;  /* 0x00610000e440783b */ /* 0x000fe60000000200 */
[----:B------:R-:W-:Y:S04]  /*4c60*/  LEA.HI.X R4, R4, c[0x0][0x1fc], R5, 0x1, P0 ;  /* 0x00007f0004047a11 */ /* 0x000fe800000f0c05 */
[----:B------:R-:W1:Y:S07]  /*4c70*/  SHFL.IDX PT, R166, R196, 0x1, 0x1c1f ;  /* 0x003c1f00c4a67f89 */ /* 0x000e6e00000e0000 */
[----:B------:R-:W2:Y:S07]  /*4c80*/  SHFL.IDX PT, R5, R4, 0x1, 0x1c1f ;  /* 0x003c1f0004057f89 */ /* 0x000eae00000e0000 */
[----:B------:R-:W3:Y:S07]  /*4c90*/  SHFL.IDX PT, R196, R196, RZ, 0x1c1f ;  /* 0x001c1fffc4c47589 */ /* 0x000eee00000e0000 */
[----:B------:R-:W-:Y:S07]  /*4ca0*/  LDSM.16.M88.4 R16, [R227+0x3100] ;  /* 0x00310000e310783b */ /* 0x000fee0000000200 */
[----:B------:R-:W4:Y:S07]  /*4cb0*/  SHFL.IDX PT, R4, R4, RZ, 0x1c1f ;  /* 0x001c1fff04047589 */ /* 0x000f2e00000e0000 */
[----:B------:R-:W5:Y:S07]  /*4cc0*/  LDSM.16.M88.4 R60, [R228+0x7100] ;  /* 0x00710000e43c783b */ /* 0x000f6e0000000200 */
[----:B------:R-:W1:Y:S07]  /*4cd0*/  LDSM.16.M88.4 R32, [R227+0x3500] ;  /* 0x00350000e320783b */ /* 0x000e6e0000000200 */
[----:B------:R-:W1:Y:S07]  /*4ce0*/  LDSM.16.M88.4 R48, [R227+0x3900] ;  /* 0x00390000e330783b */ /* 0x000e6e0000000200 */
[----:B------:R-:W2:Y:S07]  /*4cf0*/  LDSM.16.M88.4 R168, [R227+0x3d00] ;  /* 0x003d0000e3a8783b */ /* 0x000eae0000000200 */
[----:B------:R-:W-:Y:S07]  /*4d00*/  LDSM.16.M88.4 R172, [R224+0x6100] ;  /* 0x00610000e0ac783b */ /* 0x000fee0000000200 */
[----:B------:R-:W3:Y:S07]  /*4d10*/  LDSM.16.M88.4 R176, [R226] ;  /* 0x00000000e2b0783b */ /* 0x000eee0000000200 */
[----:B------:R-:W5:Y:S07]  /*4d20*/  LDSM.16.M88.4 R180, [R224+0x7100] ;  /* 0x00710000e0b4783b */ /* 0x000f6e0000000200 */
[----:B------:R-:W-:Y:S07]  /*4d30*/  LDSM.16.M88.4 R184, [R221] ;  /* 0x00000000ddb8783b */ /* 0x000fee0000000200 */
[----:B------:R-:W-:Y:S01]  /*4d40*/  LDSM.16.M88.4 R188, [R220] ;  /* 0x00000000dcbc783b */ /* 0x000fe20000000200 */
[-C--:B-1----:R-:W-:Y:S04]  /*4d50*/  IADD3 R194, P1, P0, R241, R166.reuse, R250 ;  /* 0x000000a6f1c27210 */ /* 0x082fe8000783e0fa */
[-C--:B--2---:R-:W-:Y:S02]  /*4d60*/  IADD3.X R195, RZ, R5.reuse, R251, P1, P0 ;  /* 0x00000005ffc37210 */ /* 0x084fe40000fe04fb */
[-C--:B------:R-:W-:Y:S04]  /*4d70*/  IADD3 R192, P1, P0, R240, R166.reuse, R246 ;  /* 0x000000a6f0c07210 */ /* 0x080fe8000783e0f6 */
[-C--:B------:R-:W-:Y:S02]  /*4d80*/  IADD3.X R193, RZ, R5.reuse, R245, P1, P0 ;  /* 0x00000005ffc17210 */ /* 0x080fe40000fe04f5 */
[----:B------:R-:W-:Y:S04]  /*4d90*/  IADD3 R166, P1, P0, R239, R166, R248 ;  /* 0x000000a6efa67210 */ /* 0x000fe8000783e0f8 */
[----:B------:R-:W-:Y:S02]  /*4da0*/  IADD3.X R167, RZ, R5, R247, P1, P0 ;  /* 0x00000005ffa77210 */ /* 0x000fe40000fe04f7 */
[----:B---3--:R-:W-:Y:S02]  /*4db0*/  IADD3 R200, P0, R250, R196, RZ ;  /* 0x000000c4fac87210 */ /* 0x008fe40007f1e0ff */
[----:B------:R-:W-:Y:S03]  /*4dc0*/  ISETP.NE.U32.AND P1, PT, R242, RZ, PT ;  /* 0x000000fff200720c */ /* 0x000fe60003f25070 */
[----:B----4-:R-:W-:Y:S01]  /*4dd0*/  IMAD.X R201, R251, 0x1, R4, P0 ;  /* 0x00000001fbc97824 */ /* 0x010fe200000e0604 */
[----:B------:R-:W-:Y:S05]  /*4de0*/  IADD3 R198, P0, R196, R246, RZ ;  /* 0x000000f6c4c67210 */ /* 0x000fea0007f1e0ff */
[----:B------:R-:W-:Y:S01]  /*4df0*/  IMAD.X R199, R4, 0x1, R245, P0 ;  /* 0x0000000104c77824 */ /* 0x000fe200000e06f5 */
[----:B------:R-:W-:Y:S05]  /*4e00*/  IADD3 R196, P0, R196, R248, RZ ;  /* 0x000000f8c4c47210 */ /* 0x000fea0007f1e0ff */
[----:B------:R-:W-:Y:S01]  /*4e10*/  IMAD.X R197, R4, 0x1, R247, P0 ;  /* 0x0000000104c57824 */ /* 0x000fe200000e06f7 */
[----:B------:R-:W-:Y:S01]  /*4e20*/  ISETP.NE.U32.AND P0, PT, R243, RZ, PT ;  /* 0x000000fff300720c */ /* 0x000fe20003f05070 */
[-C--:B------:R-:W-:Y:S08]  /*4e30*/  HMMA.16816.F32.BF16 R4, R64, R16.reuse, RZ ;  /* 0x000000104004723c */ /* 0x080ff000000418ff */
[C---:B-----5:R-:W-:Y:S08]  /*4e40*/  HMMA.16816.F32.BF16 R8, R60.reuse, R16, RZ ;  /* 0x000000103c08723c */ /* 0x060ff000000418ff */
[-C--:B------:R-:W-:Y:S08]  /*4e50*/  HMMA.16816.F32.BF16 R12, R60, R18.reuse, RZ ;  /* 0x000000123c0c723c */ /* 0x080ff000000418ff */
[C---:B------:R-:W-:Y:S08]  /*4e60*/  HMMA.16816.F32.BF16 R16, R64.reuse, R18, RZ ;  /* 0x000000124010723c */ /* 0x040ff000000418ff */
        /* <DEDUP_REMOVED lines=11> */
[----:B------:R-:W-:Y:S01]  /*4f20*/  HMMA.16816.F32.BF16 R64, R64, R170, RZ ;  /* 0x000000aa4040723c */ /* 0x000fe200000418ff */
[----:B------:R-:W1:Y:S07]  /*4f30*/  LDSM.16.M88.4 R168, [R222] ;  /* 0x00000000dea8783b */ /* 0x000e6e0000000200 */
[-C--:B------:R-:W-:Y:S01]  /*4f40*/  HMMA.16816.F32.BF16 R4, R172, R176.reuse, R4 ;  /* 0x000000b0ac04723c */ /* 0x080fe20000041804 */
[----:B------:R-:W-:Y:S01]  /*4f50*/  @!PT LDS RZ, [RZ] ;  /* 0x00000000fffff984 */ /* 0x000fe20000000800 */
[----:B------:R-:W-:Y:S01]  /*4f60*/  @!PT LDS RZ, [RZ] ;  /* 0x00000000fffff984 */ /* 0x000fe20000000800 */
[----:B------:R-:W-:Y:S01]  /*4f70*/  @!PT LDS RZ, [RZ] ;  /* 0x00000000fffff984 */ /* 0x000fe20000000800 */
[----:B------:R2:W-:Y:S07]  /*4f80*/  LDGSTS.E.BYPASS.LTC128B.128 [R244+0x100], [R200.64], !P3 ;  /* 0x00100000c8f47fae */ /* 0x0005ee000d901d4c */
[C---:B------:R-:W-:Y:S01]  /*4f90*/  HMMA.16816.F32.BF16 R8, R180.reuse, R176, R8 ;  /* 0x000000b0b408723c */ /* 0x040fe20000041808 */
[----:B------:R3:W-:Y:S07]  /*4fa0*/  LDGSTS.E.BYPASS.LTC128B.128 [R244+0x1100], [R198.64], !P4 ;  /* 0x01100000c6f47fae */ /* 0x0007ee000e101d4c */
[-C--:B------:R-:W-:Y:S01]  /*4fb0*/  HMMA.16816.F32.BF16 R12, R180, R178.reuse, R12 ;  /* 0x000000b2b40c723c */ /* 0x080fe2000004180c */
[----:B------:R3:W-:Y:S07]  /*4fc0*/  LDGSTS.E.BYPASS.LTC128B.128 [R244+0x2100], [R196.64], !P5 ;  /* 0x02100000c4f47fae */ /* 0x0007ee000e901d4c */
[C---:B------:R-:W-:Y:S01]  /*4fd0*/  HMMA.16816.F32.BF16 R16, R172.reuse, R178, R16 ;  /* 0x000000b2ac10723c */ /* 0x040fe20000041810 */
[----:B------:R4:W-:Y:S01]  /*4fe0*/  LDGSTS.E.BYPASS.LTC128B.128.ZFILL [R244+0x900], [R194.64], P0 ;  /* 0x00900000c2f47fae */ /* 0x0009e20008141d4c */
[----:B------:R-:W-:Y:S06]  /*4ff0*/  PLOP3.LUT P0, PT, PT, PT, UP0, 0x80, 0x0 ;  /* 0x000000000000781c */ /* 0x000fec0003f0f008 */
[----:B------:R4:W-:Y:S01]  /*5000*/  LDGSTS.E.BYPASS.LTC128B.128.ZFILL [R244+0x1900], [R192.64], P1 ;  /* 0x01900000c0f47fae */ /* 0x0009e20008941d4c */
[-C--:B-1----:R-:W-:Y:S06]  /*5010*/  HMMA.16816.F32.BF16 R20, R172, R168.reuse, R20 ;  /* 0x000000a8ac14723c */ /* 0x082fec0000041814 */
[----:B------:R1:W-:Y:S02]  /*5020*/  LDGSTS.E.BYPASS.LTC128B.128.ZFILL [R244+0x2900], [R166.64], P6 ;  /* 0x02900000a6f47fae */ /* 0x0003e4000b141d4c */
[C---:B------:R-:W-:Y:S05]  /*5030*/  HMMA.16816.F32.BF16 R24, R180.reuse, R168, R24 ;  /* 0x000000a8b418723c */ /* 0x040fea0000041818 */
[----:B---3--:R-:W-:Y:S03]  /*5040*/  LDSM.16.M88.4 R196, [R227+0x4100] ;  /* 0x00410000e3c4783b */ /* 0x008fe60000000200 */
[-C--:B------:R-:W-:Y:S04]  /*5050*/  HMMA.16816.F32.BF16 R28, R180, R170.reuse, R28 ;  /* 0x000000aab41c723c */ /* 0x080fe8000004181c */
[----:B------:R-:W0:Y:S04]  /*5060*/  LDGDEPBAR ;  /* 0x00000000000079af */ /* 0x000e280000000000 */
[C---:B------:R-:W-:Y:S03]  /*5070*/  HMMA.16816.F32.BF16 R32, R172.reuse, R170, R32 ;  /* 0x000000aaac20723c */ /* 0x040fe60000041820 */
[----:B----4-:R-:W3:Y:S05]  /*5080*/  LDSM.16.M88.4 R192, [R228+0x8100] ;  /* 0x00810000e4c0783b */ /* 0x010eea0000000200 */
[-C--:B------:R-:W-:Y:S02]  /*5090*/  HMMA.16816.F32.BF16 R36, R172, R184.reuse, R36 ;  /* 0x000000b8ac24723c */ /* 0x080fe40000041824 */
[----:B--2---:R-:W2:Y:S06]  /*50a0*/  LDSM.16.M88.4 R200, [R228+0x9100] ;  /* 0x00910000e4c8783b */ /* 0x004eac0000000200 */
[C---:B------:R-:W-:Y:S01]  /*50b0*/  HMMA.16816.F32.BF16 R40, R180.reuse, R184, R40 ;  /* 0x000000b8b428723c */ /* 0x040fe20000041828 */
[----:B------:R-:W4:Y:S07]  /*50c0*/  LDSM.16.M88.4 R176, [R227+0x4500] ;  /* 0x00450000e3b0783b */ /* 0x000f2e0000000200 */
[-C--:B------:R-:W-:Y:S01]  /*50d0*/  HMMA.16816.F32.BF16 R44, R180, R186.reuse, R44 ;  /* 0x000000bab42c723c */ /* 0x080fe2000004182c */
[----:B------:R-:W5:Y:S07]  /*50e0*/  LDSM.16.M88.4 R168, [R227+0x4900] ;  /* 0x00490000e3a8783b */ /* 0x000f6e0000000200 */
[C---:B------:R-:W-:Y:S01]  /*50f0*/  HMMA.16816.F32.BF16 R48, R172.reuse, R186, R48 ;  /* 0x000000baac30723c */ /* 0x040fe20000041830 */
[----:B------:R-:W-:Y:S07]  /*5100*/  LDSM.16.M88.4 R184, [R219] ;  /* 0x00000000dbb8783b */ /* 0x000fee0000000200 */
[-C--:B------:R-:W-:Y:S01]  /*5110*/  HMMA.16816.F32.BF16 R52, R172, R188.reuse, R52 ;  /* 0x000000bcac34723c */ /* 0x080fe20000041834 */
[----:B------:R-:W-:Y:S07]  /*5120*/  LDSM.16.M88.4 R204, [R217] ;  /* 0x00000000d9cc783b */ /* 0x000fee0000000200 */
[C---:B------:R-:W-:Y:S01]  /*5130*/  HMMA.16816.F32.BF16 R56, R180.reuse, R188, R56 ;  /* 0x000000bcb438723c */ /* 0x040fe20000041838 */
[----:B------:R-:W-:Y:S07]  /*5140*/  LDSM.16.M88.4 R208, [R216] ;  /* 0x00000000d8d0783b */ /* 0x000fee0000000200 */
[-C--:B------:R-:W-:Y:S01]  /*5150*/  HMMA.16816.F32.BF16 R60, R180, R190.reuse, R60 ;  /* 0x000000beb43c723c */ /* 0x080fe2000004183c */
[----:B------:R-:W1:Y:S07]  /*5160*/  LDSM.16.M88.4 R180, [R227+0x4d00] ;  /* 0x004d0000e3b4783b */ /* 0x000e6e0000000200 */
[----:B------:R-:W-:Y:S01]  /*5170*/  HMMA.16816.F32.BF16 R64, R172, R190, R64 ;  /* 0x000000beac40723c */ /* 0x000fe20000041840 */
[----:B------:R-:W1:Y:S07]  /*5180*/  LDSM.16.M88.4 R172, [R224+0x8100] ;  /* 0x00810000e0ac783b */ /* 0x000e6e0000000200 */
[-C--:B---3--:R-:W-:Y:S01]  /*5190*/  HMMA.16816.F32.BF16 R4, R192, R196.reuse, R4 ;  /* 0x000000c4c004723c */ /* 0x088fe20000041804 */
[----:B------:R-:W3:Y:S07]  /*51a0*/  LDSM.16.M88.4 R188, [R224+0x9100] ;  /* 0x00910000e0bc783b */ /* 0x000eee0000000200 */
[C---:B--2---:R-:W-:Y:S08]  /*51b0*/  HMMA.16816.F32.BF16 R8, R200.reuse, R196, R8 ;  /* 0x000000c4c808723c */ /* 0x044ff00000041808 */
[-C--:B------:R-:W-:Y:S08]  /*51c0*/  HMMA.16816.F32.BF16 R12, R200, R198.reuse, R12 ;  /* 0x000000c6c80c723c */ /* 0x080ff0000004180c */
[C---:B------:R-:W-:Y:S01]  /*51d0*/  HMMA.16816.F32.BF16 R16, R192.reuse, R198, R16 ;  /* 0x000000c6c010723c */ /* 0x040fe20000041810 */
[----:B------:R-:W2:Y:S07]  /*51e0*/  LDSM.16.M88.4 R196, [R218] ;  /* 0x00000000dac4783b */ /* 0x000eae0000000200 */
[-C--:B----4-:R-:W-:Y:S08]  /*51f0*/  HMMA.16816.F32.BF16 R20, R192, R176.reuse, R20 ;  /* 0x000000b0c014723c */ /* 0x090ff00000041814 */
[C---:B------:R-:W-:Y:S08]  /*5200*/  HMMA.16816.F32.BF16 R24, R200.reuse, R176, R24 ;  /* 0x000000b0c818723c */ /* 0x040ff00000041818 */
[-C--:B------:R-:W-:Y:S08]  /*5210*/  HMMA.16816.F32.BF16 R28, R200, R178.reuse, R28 ;  /* 0x000000b2c81c723c */ /* 0x080ff0000004181c */
[C---:B------:R-:W-:Y:S01]  /*5220*/  HMMA.16816.F32.BF16 R32, R192.reuse, R178, R32 ;  /* 0x000000b2c020723c */ /* 0x040fe20000041820 */
[----:B------:R-:W-:Y:S07]  /*5230*/  LDSM.16.M88.4 R176, [R227+0x5100] ;  /* 0x00510000e3b0783b */ /* 0x000fee0000000200 */
[-C--:B-----5:R-:W-:Y:S08]  /*5240*/  HMMA.16816.F32.BF16 R36, R192, R168.reuse, R36 ;  /* 0x000000a8c024723c */ /* 0x0a0ff00000041824 */
[C---:B------:R-:W-:Y:S08]  /*5250*/  HMMA.16816.F32.BF16 R40, R200.reuse, R168, R40 ;  /* 0x000000a8c828723c */ /* 0x040ff00000041828 */
[-C--:B------:R-:W-:Y:S08]  /*5260*/  HMMA.16816.F32.BF16 R44, R200, R170.reuse, R44 ;  /* 0x000000aac82c723c */ /* 0x080ff0000004182c */
[C---:B------:R-:W-:Y:S01]  /*5270*/  HMMA.16816.F32.BF16 R48, R192.reuse, R170, R48 ;  /* 0x000000aac030723c */ /* 0x040fe20000041830 */
[----:B------:R-:W4:Y:S07]  /*5280*/  LDSM.16.M88.4 R168, [R228+0xa100] ;  /* 0x00a10000e4a8783b */ /* 0x000f2e0000000200 */
[-C--:B-1----:R-:W-:Y:S08]  /*5290*/  HMMA.16816.F32.BF16 R52, R192, R180.reuse, R52 ;  /* 0x000000b4c034723c */ /* 0x082ff00000041834 */
[C---:B------:R-:W-:Y:S08]  /*52a0*/  HMMA.16816.F32.BF16 R56, R200.reuse, R180, R56 ;  /* 0x000000b4c838723c */ /* 0x040ff00000041838 */
[-C--:B------:R-:W-:Y:S01]  /*52b0*/  HMMA.16816.F32.BF16 R60, R200, R182.reuse, R60 ;  /* 0x000000b6c83c723c */ /* 0x080fe2000004183c */
[----:B------:R-:W-:Y:S07]  /*52c0*/  LDSM.16.M88.4 R200, [R224+0xb100] ;  /* 0x00b10000e0c8783b */ /* 0x000fee0000000200 */
[----:B------:R-:W-:Y:S01]  /*52d0*/  HMMA.16816.F32.BF16 R64, R192, R182, R64 ;  /* 0x000000b6c040723c */ /* 0x000fe20000041840 */
[----:B------:R-:W1:Y:S07]  /*52e0*/  LDSM.16.M88.4 R180, [R228+0xb100] ;  /* 0x00b10000e4b4783b */ /* 0x000e6e0000000200 */
[-C--:B------:R-:W-:Y:S01]  /*52f0*/  HMMA.16816.F32.BF16 R4, R172, R184.reuse, R4 ;  /* 0x000000b8ac04723c */ /* 0x080fe20000041804 */
[----:B------:R-:W-:Y:S07]  /*5300*/  LDSM.16.M88.4 R192, [R227+0x5d00] ;  /* 0x005d0000e3c0783b */ /* 0x000fee0000000200 */
[C---:B---3--:R-:W-:Y:S08]  /*5310*/  HMMA.16816.F32.BF16 R8, R188.reuse, R184, R8 ;  /* 0x000000b8bc08723c */ /* 0x048ff00000041808 */
[-C--:B------:R-:W-:Y:S08]  /*5320*/  HMMA.16816.F32.BF16 R12, R188, R186.reuse, R12 ;  /* 0x000000babc0c723c */ /* 0x080ff0000004180c */
[C---:B------:R-:W-:Y:S01]  /*5330*/  HMMA.16816.F32.BF16 R16, R172.reuse, R186, R16 ;  /* 0x000000baac10723c */ /* 0x040fe20000041810 */
[----:B------:R-:W3:Y:S07]  /*5340*/  LDSM.16.M88.4 R184, [R227+0x5500] ;  /* 0x00550000e3b8783b */ /* 0x000eee0000000200 */
[-C--:B--2---:R-:W-:Y:S08]  /*5350*/  HMMA.16816.F32.BF16 R20, R172, R196.reuse, R20 ;  /* 0x000000c4ac14723c */ /* 0x084ff00000041814 */
[C---:B------:R-:W-:Y:S08]  /*5360*/  HMMA.16816.F32.BF16 R24, R188.reuse, R196, R24 ;  /* 0x000000c4bc18723c */ /* 0x040ff00000041818 */
[-C--:B------:R-:W-:Y:S08]  /*5370*/  HMMA.16816.F32.BF16 R28, R188, R198.reuse, R28 ;  /* 0x000000c6bc1c723c */ /* 0x080ff0000004181c */
[C---:B------:R-:W-:Y:S01]  /*5380*/  HMMA.16816.F32.BF16 R32, R172.reuse, R198, R32 ;  /* 0x000000c6ac20723c */ /* 0x040fe20000041820 */
[----:B------:R-:W-:Y:S07]  /*5390*/  LDSM.16.M88.4 R196, [R215] ;  /* 0x00000000d7c4783b */ /* 0x000fee0000000200 */
[-C--:B------:R-:W-:Y:S08]  /*53a0*/  HMMA.16816.F32.BF16 R36, R172, R204.reuse, R36 ;  /* 0x000000ccac24723c */ /* 0x080ff00000041824 */
[C---:B------:R-:W-:Y:S08]  /*53b0*/  HMMA.16816.F32.BF16 R40, R188.reuse, R204, R40 ;  /* 0x000000ccbc28723c */ /* 0x040ff00000041828 */
[-C--:B------:R-:W-:Y:S08]  /*53c0*/  HMMA.16816.F32.BF16 R44, R188, R206.reuse, R44 ;  /* 0x000000cebc2c723c */ /* 0x080ff0000004182c */
[C---:B------:R-:W-:Y:S01]  /*53d0*/  HMMA.16816.F32.BF16 R48, R172.reuse, R206, R48 ;  /* 0x000000ceac30723c */ /* 0x040fe20000041830 */
[----:B------:R-:W-:Y:S07]  /*53e0*/  LDSM.16.M88.4 R204, [R214] ;  /* 0x00000000d6cc783b */ /* 0x000fee0000000200 */
[-C--:B------:R-:W-:Y:S08]  /*53f0*/  HMMA.16816.F32.BF16 R52, R172, R208.reuse, R52 ;  /* 0x000000d0ac34723c */ /* 0x080ff00000041834 */
[C---:B------:R-:W-:Y:S08]  /*5400*/  HMMA.16816.F32.BF16 R56, R188.reuse, R208, R56 ;  /* 0x000000d0bc38723c */ /* 0x040ff00000041838 */
[-C--:B------:R-:W-:Y:S01]  /*5410*/  HMMA.16816.F32.BF16 R60, R188, R210.reuse, R60 ;  /* 0x000000d2bc3c723c */ /* 0x080fe2000004183c */
[----:B------:R-:W2:Y:S07]  /*5420*/  LDSM.16.M88.4 R188, [R227+0x5900] ;  /* 0x00590000e3bc783b */ /* 0x000eae0000000200 */
[----:B------:R-:W-:Y:S01]  /*5430*/  HMMA.16816.F32.BF16 R64, R172, R210, R64 ;  /* 0x000000d2ac40723c */ /* 0x000fe20000041840 */
[----:B------:R-:W5:Y:S07]  /*5440*/  LDSM.16.M88.4 R172, [R224+0xa100] ;  /* 0x00a10000e0ac783b */ /* 0x000f6e0000000200 */
[-C--:B----4-:R-:W-:Y:S01]  /*5450*/  HMMA.16816.F32.BF16 R4, R168, R176.reuse, R4 ;  /* 0x000000b0a804723c */ /* 0x090fe20000041804 */
[----:B------:R-:W4:Y:S07]  /*5460*/  LDSM.16.M88.4 R208, [R213] ;  /* 0x00000000d5d0783b */ /* 0x000f2e0000000200 */
[C---:B-1----:R-:W-:Y:S08]  /*5470*/  HMMA.16816.F32.BF16 R8, R180.reuse, R176, R8 ;  /* 0x000000b0b408723c */ /* 0x042ff00000041808 */
[-C--:B------:R-:W-:Y:S08]  /*5480*/  HMMA.16816.F32.BF16 R12, R180, R178.reuse, R12 ;  /* 0x000000b2b40c723c */ /* 0x080ff0000004180c */
[C---:B------:R-:W-:Y:S01]  /*5490*/  HMMA.16816.F32.BF16 R16, R168.reuse, R178, R16 ;  /* 0x000000b2a810723c */ /* 0x040fe20000041810 */
[----:B------:R-:W1:Y:S01]  /*54a0*/  LDSM.16.M88.4 R176, [R212] ;  /* 0x00000000d4b0783b */ /* 0x000e620000000200 */
[----:B------:R-:W-:Y:S06]  /*54b0*/  DEPBAR.LE SB0, 0x0 ;  /* 0x000080000000791a */ /* 0x000fec0000000000 */
[-C--:B---3--:R-:W-:Y:S01]  /*54c0*/  HMMA.16816.F32.BF16 R20, R168, R184.reuse, R20 ;  /* 0x000000b8a814723c */ /* 0x088fe20000041814 */
[----:B------:R-:W-:Y:S07]  /*54d0*/  BAR.SYNC.DEFER_BLOCKING 0x0 ;  /* 0x0000000000007b1d */ /* 0x000fee0000010000 */
[C---:B------:R-:W-:Y:S08]  /*54e0*/  HMMA.16816.F32.BF16 R24, R180.reuse, R184, R24 ;  /* 0x000000b8b418723c */ /* 0x040ff00000041818 */
[-C--:B------:R-:W-:Y:S08]  /*54f0*/  HMMA.16816.F32.BF16 R28, R180, R186.reuse, R28 ;  /* 0x000000bab41c723c */ /* 0x080ff0000004181c */
[C---:B------:R-:W-:Y:S08]  /*5500*/  HMMA.16816.F32.BF16 R32, R168.reuse, R186, R32 ;  /* 0x000000baa820723c */ /* 0x040ff00000041820 */
[-C--:B--2---:R-:W-:Y:S08]  /*5510*/  HMMA.16816.F32.BF16 R36, R168, R188.reuse, R36 ;  /* 0x000000bca824723c */ /* 0x084ff00000041824 */
[C---:B------:R-:W-:Y:S08]  /*5520*/  HMMA.16816.F32.BF16 R40, R180.reuse, R188, R40 ;  /* 0x000000bcb428723c */ /* 0x040ff00000041828 */
[-C--:B------:R-:W-:Y:S08]  /*5530*/  HMMA.16816.F32.BF16 R44, R180, R190.reuse, R44 ;  /* 0x000000beb42c723c */ /* 0x080ff0000004182c */
[C---:B------:R-:W-:Y:S08]  /*5540*/  HMMA.16816.F32.BF16 R48, R168.reuse, R190, R48 ;  /* 0x000000bea830723c */ /* 0x040ff00000041830 */
[-C--:B------:R-:W-:Y:S08]  /*5550*/  HMMA.16816.F32.BF16 R52, R168, R192.reuse, R52 ;  /* 0x000000c0a834723c */ /* 0x080ff00000041834 */
[C---:B------:R-:W-:Y:S08]  /*5560*/  HMMA.16816.F32.BF16 R56, R180.reuse, R192, R56 ;  /* 0x000000c0b438723c */ /* 0x040ff00000041838 */
[-C--:B------:R-:W-:Y:S08]  /*5570*/  HMMA.16816.F32.BF16 R60, R180, R194.reuse, R60 ;  /* 0x000000c2b43c723c */ /* 0x080ff0000004183c */
[----:B------:R-:W-:Y:S08]  /*5580*/  HMMA.16816.F32.BF16 R64, R168, R194, R64 ;  /* 0x000000c2a840723c */ /* 0x000ff00000041840 */
[-C--:B-----5:R-:W-:Y:S08]  /*5590*/  HMMA.16816.F32.BF16 R4, R172, R196.reuse, R4 ;  /* 0x000000c4ac04723c */ /* 0x0a0ff00000041804 */
[C---:B------:R-:W-:Y:S08]  /*55a0*/  HMMA.16816.F32.BF16 R8, R200.reuse, R196, R8 ;  /* 0x000000c4c808723c */ /* 0x040ff00000041808 */
[-C--:B------:R-:W-:Y:S08]  /*55b0*/  HMMA.16816.F32.BF16 R12, R200, R198.reuse, R12 ;  /* 0x000000c6c80c723c */ /* 0x080ff0000004180c */
[C---:B------:R-:W-:Y:S08]  /*55c0*/  HMMA.16816.F32.BF16 R16, R172.reuse, R198, R16 ;  /* 0x000000c6ac10723c */ /* 0x040ff00000041810 */
[-C--:B------:R-:W-:Y:S08]  /*55d0*/  HMMA.16816.F32.BF16 R20, R172, R204.reuse, R20 ;  /* 0x000000ccac14723c */ /* 0x080ff00000041814 */
[C---:B------:R-:W-:Y:S08]  /*55e0*/  HMMA.16816.F32.BF16 R24, R200.reuse, R204, R24 ;  /* 0x000000ccc818723c */ /* 0x040ff00000041818 */
[-C--:B------:R-:W-:Y:S08]  /*55f0*/  HMMA.16816.F32.BF16 R28, R200, R206.reuse, R28 ;  /* 0x000000cec81c723c */ /* 0x080ff0000004181c */
[C---:B------:R-:W-:Y:S08]  /*5600*/  HMMA.16816.F32.BF16 R32, R172.reuse, R206, R32 ;  /* 0x000000ceac20723c */ /* 0x040ff00000041820 */
[-C--:B----4-:R-:W-:Y:S08]  /*5610*/  HMMA.16816.F32.BF16 R36, R172, R208.reuse, R36 ;  /* 0x000000d0ac24723c */ /* 0x090ff00000041824 */
[C---:B------:R-:W-:Y:S08]  /*5620*/  HMMA.16816.F32.BF16 R40, R200.reuse, R208, R40 ;  /* 0x000000d0c828723c */ /* 0x040ff00000041828 */
[-C--:B------:R-:W-:Y:S08]  /*5630*/  HMMA.16816.F32.BF16 R44, R200, R210.reuse, R44 ;  /* 0x000000d2c82c723c */ /* 0x080ff0000004182c */
[C---:B------:R-:W-:Y:S08]  /*5640*/  HMMA.16816.F32.BF16 R48, R172.reuse, R210, R48 ;  /* 0x000000d2ac30723c */ /* 0x040ff00000041830 */
[-C--:B-1----:R-:W-:Y:S08]  /*5650*/  HMMA.16816.F32.BF16 R52, R172, R176.reuse, R52 ;  /* 0x000000b0ac34723c */ /* 0x082ff00000041834 */
[C---:B------:R-:W-:Y:S08]  /*5660*/  HMMA.16816.F32.BF16 R56, R200.reuse, R176, R56 ;  /* 0x000000b0c838723c */ /* 0x040ff00000041838 */
[-C--:B------:R-:W-:Y:S08]  /*5670*/  HMMA.16816.F32.BF16 R60, R200, R178.reuse, R60 ;  /* 0x000000b2c83c723c */ /* 0x080ff0000004183c */
[----:B------:R-:W-:Y:S01]  /*5680*/  HMMA.16816.F32.BF16 R64, R172, R178, R64 ;  /* 0x000000b2ac40723c */ /* 0x000fe20000041840 */
[----:B------:R-:W-:-:S07]  /*5690*/  @P0 BRA `(.L_x_5) ;  /* 0xfffff19000000947 */ /* 0x000fce000383ffff */
.L_x_4:
[----:B-1----:R-:W-:Y:S01]  /*56a0*/  FMNMX.FTZ R169, R8, R2, !PT ;  /* 0x0000000208a97209 */ /* 0x002fe20007810000 */
[----:B------:R-:W-:Y:S01]  /*56b0*/  LDSM.16.MT88.4 R172, [R225+0x100] ;  /* 0x00010000e1ac783b */ /* 0x000fe20000004200 */
[----:B------:R-:W-:Y:S01]  /*56c0*/  FMNMX.FTZ R168, R4, R164, !PT ;  /* 0x000000a404a87209 */ /* 0x000fe20007810000 */
[----:B------:R-:W-:Y:S01]  /*56d0*/  UIADD3 UR4, UR7, -0x1, URZ ;  /* 0xffffffff07047890 */ /* 0x000fe2000fffe03f */
[----:B------:R-:W-:Y:S02]  /*56e0*/  FMNMX.FTZ R169, R9, R169, !PT ;  /* 0x000000a909a97209 */ /* 0x000fe40007810000 */
[----:B------:R-:W-:Y:S02]  /*56f0*/  FMNMX.FTZ R167, R6, R3, !PT ;  /* 0x0000000306a77209 */ /* 0x000fe40007810000 */
[----:B------:R-:W-:Y:S01]  /*5700*/  FMNMX.FTZ R169, R12, R169, !PT ;  /* 0x000000a90ca97209 */ /* 0x000fe20007810000 */
[----:B------:R-:W-:Y:S01]  /*5710*/  LDSM.16.MT88.4 R176, [R223+0x100] ;  /* 0x00010000dfb0783b */ /* 0x000fe20000004200 */
[----:B------:R-:W-:Y:S02]  /*5720*/  FMNMX.FTZ R168, R5, R168, !PT ;  /* 0x000000a805a87209 */ /* 0x000fe40007810000 */
[----:B------:R-:W-:Y:S02]  /*5730*/  FMNMX.FTZ R169, R13, R169, !PT ;  /* 0x000000a90da97209 */ /* 0x000fe40007810000 */
[----:B------:R-:W-:Y:S02]  /*5740*/  FMNMX.FTZ R167, R7, R167, !PT ;  /* 0x000000a707a77209 */ /* 0x000fe40007810000 */
[----:B------:R-:W-:Y:S01]  /*5750*/  FMNMX.FTZ R169, R24, R169, !PT ;  /* 0x000000a918a97209 */ /* 0x000fe20007810000 */
[----:B------:R-:W0:Y:S01]  /*5760*/  LDGDEPBAR ;  /* 0x00000000000079af */ /* 0x000e220000000000 */
[----:B------:R-:W-:Y:S02]  /*5770*/  FMNMX.FTZ R168, R16, R168, !PT ;  /* 0x000000a810a87209 */ /* 0x000fe40007810000 */
        /* <DEDUP_REMOVED lines=22> */
[----:B------:R-:W-:Y:S01]  /*58e0*/  FMNMX.FTZ R168, R32, R168, !PT ;  /* 0x000000a820a87209 */ /* 0x000fe20007810000 */
[----:B------:R-:W1:Y:S01]  /*58f0*/  SHFL.BFLY PT, R165, R169, 0x2, 0x1f ;  /* 0x0c401f00a9a57f89 */ /* 0x000e6200000e0000 */
        /* <DEDUP_REMOVED lines=14> */
[----:B-1----:R-:W-:Y:S02]  /*59e0*/  FMNMX.FTZ R165, R169, R165, !PT ;  /* 0x000000a5a9a57209 */ /* 0x002fe40007810000 */
[----:B------:R-:W-:Y:S02]  /*59f0*/  FMNMX.FTZ R168, R49, R168, !PT ;  /* 0x000000a831a87209 */ /* 0x000fe40007810000 */
[----:B------:R-:W-:Y:S02]  /*5a00*/  FMNMX.FTZ R167, R51, R167, !PT ;  /* 0x000000a733a77209 */ /* 0x000fe40007810000 */
[----:B------:R-:W-:Y:S02]  /*5a10*/  FMNMX.FTZ R169, R43, R166, !PT ;  /* 0x000000a62ba97209 */ /* 0x000fe40007810000 */
        /* <DEDUP_REMOVED lines=13> */
[----:B------:R-:W2:Y:S01]  /*5af0*/  SHFL.BFLY PT, R170, R167, 0x2, 0x1f ;  /* 0x0c401f00a7aa7f89 */ /* 0x000ea200000e0000 */
[----:B------:R-:W-:Y:S02]  /*5b00*/  FMNMX.FTZ R169, R62, R169, !PT ;  /* 0x000000a93ea97209 */ /* 0x000fe40007810000 */
[----:B-1----:R-:W-:Y:S02]  /*5b10*/  FMNMX.FTZ R166, R165, R166, !PT ;  /* 0x000000a6a5a67209 */ /* 0x002fe40007810000 */
[----:B------:R-:W-:Y:S02]  /*5b20*/  FMNMX.FTZ R169, R63, R169, !PT ;  /* 0x000000a93fa97209 */ /* 0x000fe40007810000 */
[----:B------:R-:W-:Y:S01]  /*5b30*/  ISETP.LT.AND P0, PT, RZ, UR7, PT ;  /* 0x00000007ff007c0c */ /* 0x000fe2000bf01270 */
[----:B------:R-:W1:Y:S01]  /*5b40*/  SHFL.BFLY PT, R171, R168, 0x2, 0x1f ;  /* 0x0c401f00a8ab7f89 */ /* 0x000e6200000e0000 */
[C---:B------:R-:W-:Y:S01]  /*5b50*/  FMUL.FTZ R194, R166.reuse, c[0x0][0x2d0] ;  /* 0x0000b400a6c27a20 */ /* 0x040fe20000410000 */
[----:B------:R-:W-:Y:S01]  /*5b60*/  UMOV UR7, UR4 ;  /* 0x0000000400077c82 */ /* 0x000fe20008000000 */
[----:B------:R-:W-:Y:S02]  /*5b70*/  FADD.FTZ R2, -R166, R2 ;  /* 0x00000002a6027221 */ /* 0x000fe40000010100 */
[--C-:B------:R-:W-:Y:S02]  /*5b80*/  FFMA.FTZ R186, R12, c[0x0][0x2d0], -R194.reuse ;  /* 0x0000b4000cba7a23 */ /* 0x100fe400000108c2 */
[--C-:B------:R-:W-:Y:S01]  /*5b90*/  FFMA.FTZ R187, R13, c[0x0][0x2d0], -R194.reuse ;  /* 0x0000b4000dbb7a23 */ /* 0x100fe200000108c2 */
[----:B------:R-:W3:Y:S01]  /*5ba0*/  SHFL.BFLY PT, R165, R169, 0x2, 0x1f ;  /* 0x0c401f00a9a57f89 */ /* 0x000ee200000e0000 */
[----:B------:R-:W-:Y:S02]  /*5bb0*/  FMUL.FTZ R2, R2, c[0x0][0x2d0] ;  /* 0x0000b40002027a20 */ /* 0x000fe40000410000 */
[--C-:B------:R-:W-:Y:S01]  /*5bc0*/  FFMA.FTZ R188, R8, c[0x0][0x2d0], -R194.reuse ;  /* 0x0000b40008bc7a23 */ /* 0x100fe200000108c2 */
[----:B------:R-:W-:Y:S01]  /*5bd0*/  MUFU.EX2 R186, R186 ;  /* 0x000000ba00ba7308 */ /* 0x000fe20000000800 */
[--C-:B------:R-:W-:Y:S02]  /*5be0*/  FFMA.FTZ R185, R9, c[0x0][0x2d0], -R194.reuse ;  /* 0x0000b40009b97a23 */ /* 0x100fe400000108c2 */
[--C-:B------:R-:W-:Y:S01]  /*5bf0*/  FFMA.FTZ R195, R24, c[0x0][0x2d0], -R194.reuse ;  /* 0x0000b40018c37a23 */ /* 0x100fe200000108c2 */
[----:B--2---:R-:W-:Y:S01]  /*5c00*/  FMNMX.FTZ R170, R167, R170, !PT ;  /* 0x000000aaa7aa7209 */ /* 0x004fe20007810000 */
[--C-:B------:R-:W-:Y:S02]  /*5c10*/  FFMA.FTZ R198, R25, c[0x0][0x2d0], -R194.reuse ;  /* 0x0000b40019c67a23 */ /* 0x100fe400000108c2 */
[--C-:B------:R-:W-:Y:S02]  /*5c20*/  FFMA.FTZ R201, R28, c[0x0][0x2d0], -R194.reuse ;  /* 0x0000b4001cc97a23 */ /* 0x100fe400000108c2 */
[----:B------:R-:W2:Y:S01]  /*5c30*/  SHFL.BFLY PT, R167, R170, 0x1, 0x1f ;  /* 0x0c201f00aaa77f89 */ /* 0x000ea200000e0000 */
[----:B------:R-:W4:Y:S01]  /*5c40*/  MUFU.EX2 R2, R2 ;  /* 0x0000000200027308 */ /* 0x000f220000000800 */
[--C-:B------:R-:W-:Y:S01]  /*5c50*/  FFMA.FTZ R202, R29, c[0x0][0x2d0], -R194.reuse ;  /* 0x0000b4001dca7a23 */ /* 0x100fe200000108c2 */
[----:B-1----:R-:W-:Y:S01]  /*5c60*/  FMNMX.FTZ R171, R168, R171, !PT ;  /* 0x000000aba8ab7209 */ /* 0x002fe20007810000 */
[--C-:B------:R-:W-:Y:S02]  /*5c70*/  FFMA.FTZ R40, R40, c[0x0][0x2d0], -R194.reuse ;  /* 0x0000b40028287a23 */ /* 0x100fe400000108c2 */
[--C-:B------:R-:W-:Y:S02]  /*5c80*/  FFMA.FTZ R41, R41, c[0x0][0x2d0], -R194.reuse ;  /* 0x0000b40029297a23 */ /* 0x100fe400000108c2 */
[----:B------:R-:W1:Y:S01]  /*5c90*/  SHFL.BFLY PT, R168, R171, 0x1, 0x1f ;  /* 0x0c201f00aba87f89 */ /* 0x000e6200000e0000 */
[--C-:B------:R-:W-:Y:S01]  /*5ca0*/  FFMA.FTZ R44, R44, c[0x0][0x2d0], -R194.reuse ;  /* 0x0000b4002c2c7a23 */ /* 0x100fe200000108c2 */
[----:B---3--:R-:W-:Y:S01]  /*5cb0*/  FMNMX.FTZ R169, R169, R165, !PT ;  /* 0x000000a5a9a97209 */ /* 0x008fe20007810000 */
[----:B------:R-:W-:Y:S01]  /*5cc0*/  MUFU.EX2 R188, R188 ;  /* 0x000000bc00bc7308 */ /* 0x000fe20000000800 */
[--C-:B------:R-:W-:Y:S02]  /*5cd0*/  FFMA.FTZ R45, R45, c[0x0][0x2d0], -R194.reuse ;  /* 0x0000b4002d2d7a23 */ /* 0x100fe400000108c2 */
[----:B------:R-:W-:Y:S02]  /*5ce0*/  FFMA.FTZ R60, R60, c[0x0][0x2d0], -R194 ;  /* 0x0000b4003c3c7a23 */ /* 0x000fe400000108c2 */
[----:B------:R-:W3:Y:S05]  /*5cf0*/  SHFL.BFLY PT, R165, R169, 0x1, 0x1f ;  /* 0x0c201f00a9a57f89 */ /* 0x000eea00000e0000 */
[----:B------:R-:W5:Y:S01]  /*5d00*/  MUFU.EX2 R185, R185 ;  /* 0x000000b900b97308 */ /* 0x000f620000000800 */
[----:B--2---:R-:W-:Y:S01]  /*5d10*/  FMNMX.FTZ R167, R170, R167, !PT ;  /* 0x000000a7aaa77209 */ /* 0x004fe20007810000 */
[C---:B----4-:R-:W-:Y:S02]  /*5d20*/  FMUL.FTZ R8, R2.reuse, R156 ;  /* 0x0000009c02087220 */ /* 0x050fe40000410000 */
[----:B------:R-:W-:Y:S02]  /*5d30*/  FMUL.FTZ R9, R2, R157 ;  /* 0x0000009d02097220 */ /* 0x000fe40000410000 */
[C---:B------:R-:W-:Y:S02]  /*5d40*/  FMUL.FTZ R196, R167.reuse, c[0x0][0x2d0] ;  /* 0x0000b400a7c47a20 */ /* 0x040fe40000410000 */
[----:B------:R-:W-:Y:S01]  /*5d50*/  FADD.FTZ R3, -R167, R3 ;  /* 0x00000003a7037221 */ /* 0x000fe20000010100 */
[----:B-1----:R-:W-:Y:S01]  /*5d60*/  FMNMX.FTZ R168, R171, R168, !PT ;  /* 0x000000a8aba87209 */ /* 0x002fe20007810000 */
[----:B------:R-:W-:Y:S01]  /*5d70*/  FFMA.FTZ R183, R18, c[0x0][0x2d0], -R196 ;  /* 0x0000b40012b77a23 */ /* 0x000fe200000108c4 */
[----:B------:R-:W-:Y:S01]  /*5d80*/  MUFU.EX2 R187, R187 ;  /* 0x000000bb00bb7308 */ /* 0x000fe20000000800 */
[----:B------:R-:W-:Y:S02]  /*5d90*/  FMUL.FTZ R3, R3, c[0x0][0x2d0] ;  /* 0x0000b40003037a20 */ /* 0x000fe40000410000 */
[C---:B------:R-:W-:Y:S02]  /*5da0*/  FMUL.FTZ R197, R168.reuse, c[0x0][0x2d0] ;  /* 0x0000b400a8c57a20 */ /* 0x040fe40000410000 */
[----:B------:R-:W-:Y:S01]  /*5db0*/  FADD.FTZ R164, -R168, R164 ;  /* 0x000000a4a8a47221 */ /* 0x000fe20000010100 */
[----:B---3--:R-:W-:Y:S01]  /*5dc0*/  FMNMX.FTZ R165, R169, R165, !PT ;  /* 0x000000a5a9a57209 */ /* 0x008fe20007810000 */
[--C-:B------:R-:W-:Y:S02]  /*5dd0*/  FFMA.FTZ R171, R16, c[0x0][0x2d0], -R197.reuse ;  /* 0x0000b40010ab7a23 */ /* 0x100fe400000108c5 */
[--C-:B------:R-:W-:Y:S01]  /*5de0*/  FFMA.FTZ R181, R17, c[0x0][0x2d0], -R197.reuse ;  /* 0x0000b40011b57a23 */ /* 0x100fe200000108c5 */
[----:B------:R-:W1:Y:S01]  /*5df0*/  MUFU.EX2 R3, R3 ;  /* 0x0000000300037308 */ /* 0x000e620000000800 */
[--C-:B------:R-:W-:Y:S01]  /*5e00*/  FFMA.FTZ R169, R19, c[0x0][0x2d0], -R196.reuse ;  /* 0x0000b40013a97a23 */ /* 0x100fe200000108c4 */
[----:B-----5:R-:W-:Y:S01]  /*5e10*/  F2FP.BF16.PACK_AB R156, R185, R188 ;  /* 0x000000bcb99c723e */ /* 0x020fe200000010ff */
[----:B------:R-:W-:Y:S02]  /*5e20*/  FMUL.FTZ R164, R164, c[0x0][0x2d0] ;  /* 0x0000b400a4a47a20 */ /* 0x000fe40000410000 */
[--C-:B------:R-:W-:Y:S02]  /*5e30*/  FFMA.FTZ R184, R6, c[0x0][0x2d0], -R196.reuse ;  /* 0x0000b40006b87a23 */ /* 0x100fe400000108c4 */
[----:B------:R-:W-:Y:S02]  /*5e40*/  FFMA.FTZ R182, R7, c[0x0][0x2d0], -R196 ;  /* 0x0000b40007b67a23 */ /* 0x000fe400000108c4 */
[--C-:B------:R-:W-:Y:S01]  /*5e50*/  FFMA.FTZ R180, R4, c[0x0][0x2d0], -R197.reuse ;  /* 0x0000b40004b47a23 */ /* 0x100fe200000108c5 */
[----:B------:R-:W2:Y:S01]  /*5e60*/  MUFU.EX2 R164, R164 ;  /* 0x000000a400a47308 */ /* 0x000ea20000000800 */
[----:B------:R-:W-:Y:S02]  /*5e70*/  FFMA.FTZ R170, R5, c[0x0][0x2d0], -R197 ;  /* 0x0000b40005aa7a23 */ /* 0x000fe400000108c5 */
[C---:B------:R-:W-:Y:S02]  /*5e80*/  FMUL.FTZ R193, R165.reuse, c[0x0][0x2d0] ;  /* 0x0000b400a5c17a20 */ /* 0x040fe40000410000 */
[----:B------:R-:W-:Y:S02]  /*5e90*/  FADD.FTZ R0, -R165, R0 ;  /* 0x00000000a5007221 */ /* 0x000fe40000010100 */
[--C-:B------:R-:W-:Y:S02]  /*5ea0*/  FFMA.FTZ R190, R14, c[0x0][0x2d0], -R193.reuse ;  /* 0x0000b4000ebe7a23 */ /* 0x100fe400000108c1 */
[--C-:B------:R-:W-:Y:S01]  /*5eb0*/  FFMA.FTZ R191, R15, c[0x0][0x2d0], -R193.reuse ;  /* 0x0000b4000fbf7a23 */ /* 0x100fe200000108c1 */
[----:B------:R-:W-:Y:S01]  /*5ec0*/  MUFU.EX2 R180, R180 ;  /* 0x000000b400b47308 */ /* 0x000fe20000000800 */
[----:B------:R-:W-:Y:S02]  /*5ed0*/  FMUL.FTZ R0, R0, c[0x0][0x2d0] ;  /* 0x0000b40000007a20 */ /* 0x000fe40000410000 */
[--C-:B------:R-:W-:Y:S02]  /*5ee0*/  FFMA.FTZ R192, R10, c[0x0][0x2d0], -R193.reuse ;  /* 0x0000b4000ac07a23 */ /* 0x100fe400000108c1 */
[----:B------:R-:W-:Y:S02]  /*5ef0*/  FFMA.FTZ R189, R11, c[0x0][0x2d0], -R193 ;  /* 0x0000b4000bbd7a23 */ /* 0x000fe400000108c1 */
[C---:B-1----:R-:W-:Y:S02]  /*5f00*/  FMUL.FTZ R6, R3.reuse, R162 ;  /* 0x000000a203067220 */ /* 0x042fe40000410000 */
[C---:B------:R-:W-:Y:S01]  /*5f10*/  FMUL.FTZ R7, R3.reuse, R163 ;  /* 0x000000a303077220 */ /* 0x040fe20000410000 */
[----:B------:R-:W1:Y:S01]  /*5f20*/  MUFU.EX2 R170, R170 ;  /* 0x000000aa00aa7308 */ /* 0x000e620000000800 */
[C---:B------:R-:W-:Y:S02]  /*5f30*/  FMUL.FTZ R12, R2.reuse, R152 ;  /* 0x00000098020c7220 */ /* 0x040fe40000410000 */
[----:B------:R-:W-:Y:S02]  /*5f40*/  FMUL.FTZ R13, R2, R153 ;  /* 0x00000099020d7220 */ /* 0x000fe40000410000 */
[C---:B--2---:R-:W-:Y:S02]  /*5f50*/  FMUL.FTZ R4, R164.reuse, R160 ;  /* 0x000000a0a4047220 */ /* 0x044fe40000410000 */
[C---:B------:R-:W-:Y:S02]  /*5f60*/  FMUL.FTZ R5, R164.reuse, R161 ;  /* 0x000000a1a4057220 */ /* 0x040fe40000410000 */
[C---:B------:R-:W-:Y:S01]  /*5f70*/  FMUL.FTZ R16, R164.reuse, R148 ;  /* 0x00000094a4107220 */ /* 0x040fe20000410000 */
[----:B------:R-:W-:Y:S01]  /*5f80*/  MUFU.EX2 R171, R171 ;  /* 0x000000ab00ab7308 */ /* 0x000fe20000000800 */
[C---:B------:R-:W-:Y:S02]  /*5f90*/  FMUL.FTZ R17, R164.reuse, R149 ;  /* 0x00000095a4117220 */ /* 0x040fe40000410000 */
[C---:B------:R-:W-:Y:S02]  /*5fa0*/  FMUL.FTZ R18, R3.reuse, R150 ;  /* 0x0000009603127220 */ /* 0x040fe40000410000 */
[C---:B------:R-:W-:Y:S02]  /*5fb0*/  FMUL.FTZ R19, R3.reuse, R151 ;  /* 0x0000009703137220 */ /* 0x040fe40000410000 */
[----:B------:R-:W2:Y:S01]  /*5fc0*/  LDSM.16.MT88.4 R148, [R225+0x1100] ;  /* 0x00110000e194783b */ /* 0x000ea20000004200 */
[C---:B------:R-:W-:Y:S02]  /*5fd0*/  FMUL.FTZ R68, R164.reuse, R68 ;  /* 0x00000044a4447220 */ /* 0x040fe40000410000 */
[----:B------:R-:W3:Y:S01]  /*5fe0*/  MUFU.EX2 R181, R181 ;  /* 0x000000b500b57308 */ /* 0x000ee20000000800 */
[----:B------:R-:W-:Y:S02]  /*5ff0*/  FMUL.FTZ R69, R164, R69 ;  /* 0x00000045a4457220 */ /* 0x000fe40000410000 */
[C---:B------:R-:W-:Y:S01]  /*6000*/  FMUL.FTZ R70, R3.reuse, R70 ;  /* 0x0000004603467220 */ /* 0x040fe20000410000 */
[----:B-1----:R-:W-:Y:S01]  /*6010*/  F2FP.BF16.PACK_AB R160, R170, R180 ;  /* 0x000000b4aaa0723e */ /* 0x002fe200000010ff */
[C---:B------:R-:W-:Y:S02]  /*6020*/  FMUL.FTZ R71, R3.reuse, R71 ;  /* 0x0000004703477220 */ /* 0x040fe40000410000 */
[C---:B------:R-:W-:Y:S02]  /*6030*/  FMUL.FTZ R72, R2.reuse, R72 ;  /* 0x0000004802487220 */ /* 0x040fe40000410000 */
[C---:B------:R-:W-:Y:S01]  /*6040*/  FMUL.FTZ R73, R2.reuse, R73 ;  /* 0x0000004902497220 */ /* 0x040fe20000410000 */
[----:B------:R-:W-:Y:S01]  /*6050*/  MUFU.EX2 R184, R184 ;  /* 0x000000b800b87308 */ /* 0x000fe20000000800 */
[C---:B------:R-:W-:Y:S02]  /*6060*/  FMUL.FTZ R76, R2.reuse, R76 ;  /* 0x0000004c024c7220 */ /* 0x040fe40000410000 */
[----:B------:R-:W-:Y:S02]  /*6070*/  FMUL.FTZ R77, R2, R77 ;  /* 0x0000004d024d7220 */ /* 0x000fe40000410000 */
[C---:B------:R-:W-:Y:S02]  /*6080*/  FMUL.FTZ R80, R164.reuse, R80 ;  /* 0x00000050a4507220 */ /* 0x040fe40000410000 */
[C---:B------:R-:W-:Y:S02]  /*6090*/  FMUL.FTZ R81, R164.reuse, R81 ;  /* 0x00000051a4517220 */ /* 0x040fe40000410000 */
[C---:B------:R-:W-:Y:S01]  /*60a0*/  FMUL.FTZ R82, R3.reuse, R82 ;  /* 0x0000005203527220 */ /* 0x040fe20000410000 */
[----:B------:R-:W1:Y:S01]  /*60b0*/  MUFU.EX2 R182, R182 ;  /* 0x000000b600b67308 */ /* 0x000e620000000800 */
[----:B------:R-:W-:Y:S02]  /*60c0*/  FMUL.FTZ R83, R3, R83 ;  /* 0x0000005303537220 */ /* 0x000fe40000410000 */
[C---:B------:R-:W-:Y:S01]  /*60d0*/  FMUL.FTZ R84, R164.reuse, R84 ;  /* 0x00000054a4547220 */ /* 0x040fe20000410000 */
[----:B---3--:R-:W-:Y:S01]  /*60e0*/  F2FP.BF16.PACK_AB R162, R181, R171 ;  /* 0x000000abb5a2723e */ /* 0x008fe200000010ff */
[----:B------:R-:W-:Y:S02]  /*60f0*/  FMUL.FTZ R85, R164, R85 ;  /* 0x00000055a4557220 */ /* 0x000fe40000410000 */
        /* <DEDUP_REMOVED lines=8> */
[----:B------:R-:W3:Y:S01]  /*6180*/  MUFU.EX2 R169, R169 ;  /* 0x000000a900a97308 */ /* 0x000ee20000000800 */
[C---:B------:R-:W-:Y:S02]  /*6190*/  FMUL.FTZ R95, R3.reuse, R95 ;  /* 0x0000005f035f7220 */ /* 0x040fe40000410000 */
[----:B------:R-:W-:Y:S01]  /*61a0*/  FMUL.FTZ R96, R164, R96 ;  /* 0x00000060a4607220 */ /* 0x000fe20000410000 */
[----:B-1----:R-:W-:Y:S01]  /*61b0*/  F2FP.BF16.PACK_AB R161, R182, R184 ;  /* 0x000000b8b6a1723e */ /* 0x002fe200000010ff */
[----:B------:R-:W-:Y:S02]  /*61c0*/  FMUL.FTZ R97, R164, R97 ;  /* 0x00000061a4617220 */ /* 0x000fe40000410000 */
[C---:B------:R-:W-:Y:S02]  /*61d0*/  FMUL.FTZ R98, R3.reuse, R98 ;  /* 0x0000006203627220 */ /* 0x040fe40000410000 */
[C---:B------:R-:W-:Y:S01]  /*61e0*/  FMUL.FTZ R99, R3.reuse, R99 ;  /* 0x0000006303637220 */ /* 0x040fe20000410000 */
[----:B------:R-:W1:Y:S01]  /*61f0*/  MUFU.EX2 R0, R0 ;  /* 0x0000000000007308 */ /* 0x000e620000000800 */
[C---:B------:R-:W-:Y:S02]  /*6200*/  FMUL.FTZ R100, R2.reuse, R100 ;  /* 0x0000006402647220 */ /* 0x040fe40000410000 */
[----:B------:R-:W-:Y:S02]  /*6210*/  FMUL.FTZ R101, R2, R101 ;  /* 0x0000006502657220 */ /* 0x000fe40000410000 */
[C---:B------:R-:W-:Y:S02]  /*6220*/  FMUL.FTZ R104, R164.reuse, R104 ;  /* 0x00000068a4687220 */ /* 0x040fe40000410000 */
[C---:B------:R-:W-:Y:S02]  /*6230*/  FMUL.FTZ R105, R164.reuse, R105 ;  /* 0x00000069a4697220 */ /* 0x040fe40000410000 */
[C---:B------:R-:W-:Y:S01]  /*6240*/  FMUL.FTZ R106, R3.reuse, R106 ;  /* 0x0000006a036a7220 */ /* 0x040fe20000410000 */
[----:B------:R-:W-:Y:S01]  /*6250*/  MUFU.EX2 R192, R192 ;  /* 0x000000c000c07308 */ /* 0x000fe20000000800 */
[----:B------:R-:W-:Y:S02]  /*6260*/  FMUL.FTZ R107, R3, R107 ;  /* 0x0000006b036b7220 */ /* 0x000fe40000410000 */
[----:B------:R-:W-:Y:S01]  /*6270*/  FMUL.FTZ R108, R164, R108 ;  /* 0x0000006ca46c7220 */ /* 0x000fe20000410000 */
[----:B---3--:R-:W-:Y:S01]  /*6280*/  F2FP.BF16.PACK_AB R163, R169, R183 ;  /* 0x000000b7a9a3723e */ /* 0x008fe200000010ff */
[C---:B------:R-:W-:Y:S02]  /*6290*/  FMUL.FTZ R24, R2.reuse, R136 ;  /* 0x0000008802187220 */ /* 0x040fe40000410000 */
[----:B------:R-:W-:Y:S02]  /*62a0*/  FMUL.FTZ R25, R2, R137 ;  /* 0x0000008902197220 */ /* 0x000fe40000410000 */
[--C-:B------:R-:W-:Y:S01]  /*62b0*/  FFMA.FTZ R205, R36, c[0x0][0x2d0], -R197.reuse ;  /* 0x0000b40024cd7a23 */ /* 0x100fe200000108c5 */
[----:B------:R-:W3:Y:S01]  /*62c0*/  MUFU.EX2 R189, R189 ;  /* 0x000000bd00bd7308 */ /* 0x000ee20000000800 */
[-C--:B------:R-:W-:Y:S05]  /*62d0*/  HMMA.16816.F32.BF16 R4, R160, R172.reuse, R4 ;  /* 0x000000aca004723c */ /* 0x080fea0000041804 */
[C---:B-1----:R-:W-:Y:S01]  /*62e0*/  FMUL.FTZ R10, R0.reuse, R158 ;  /* 0x0000009e000a7220 */ /* 0x042fe20000410000 */
[----:B------:R-:W-:Y:S01]  /*62f0*/  F2FP.BF16.PACK_AB R158, R187, R186 ;  /* 0x000000babb9e723e */ /* 0x000fe200000010ff */
[C---:B------:R-:W-:Y:S02]  /*6300*/  FMUL.FTZ R11, R0.reuse, R159 ;  /* 0x0000009f000b7220 */ /* 0x040fe40000410000 */
[----:B------:R-:W-:Y:S03]  /*6310*/  MUFU.EX2 R190, R190 ;  /* 0x000000be00be7308 */ /* 0x000fe60000000800 */
[C---:B------:R-:W-:Y:S02]  /*6320*/  FMUL.FTZ R14, R0.reuse, R154 ;  /* 0x0000009a000e7220 */ /* 0x040fe40000410000 */
[C---:B------:R-:W-:Y:S02]  /*6330*/  FMUL.FTZ R15, R0.reuse, R155 ;  /* 0x0000009b000f7220 */ /* 0x040fe40000410000 */
[C---:B------:R-:W-:Y:S01]  /*6340*/  FMUL.FTZ R74, R0.reuse, R74 ;  /* 0x0000004a004a7220 */ /* 0x040fe20000410000 */
[----:B------:R-:W1:Y:S01]  /*6350*/  LDSM.16.MT88.4 R152, [R223+0x1100] ;  /* 0x00110000df98783b */ /* 0x000e620000004200 */
[C---:B------:R-:W-:Y:S01]  /*6360*/  FMUL.FTZ R75, R0.reuse, R75 ;  /* 0x0000004b004b7220 */ /* 0x040fe20000410000 */
[----:B------:R-:W4:Y:S01]  /*6370*/  MUFU.EX2 R191, R191 ;  /* 0x000000bf00bf7308 */ /* 0x000f220000000800 */
[C---:B------:R-:W-:Y:S02]  /*6380*/  FMUL.FTZ R78, R0.reuse, R78 ;  /* 0x0000004e004e7220 */ /* 0x040fe40000410000 */
[C---:B------:R-:W-:Y:S01]  /*6390*/  FMUL.FTZ R79, R0.reuse, R79 ;  /* 0x0000004f004f7220 */ /* 0x040fe20000410000 */
[----:B---3--:R-:W-:Y:S01]  /*63a0*/  F2FP.BF16.PACK_AB R157, R189, R192 ;  /* 0x000000c0bd9d723e */ /* 0x008fe200000010ff */
[C---:B------:R-:W-:Y:S02]  /*63b0*/  FMUL.FTZ R90, R0.reuse, R90 ;  /* 0x0000005a005a7220 */ /* 0x040fe40000410000 */
[C---:B------:R-:W-:Y:S02]  /*63c0*/  FMUL.FTZ R91, R0.reuse, R91 ;  /* 0x0000005b005b7220 */ /* 0x040fe40000410000 */
[C---:B------:R-:W-:Y:S01]  /*63d0*/  FMUL.FTZ R102, R0.reuse, R102 ;  /* 0x0000006600667220 */ /* 0x040fe20000410000 */
[----:B------:R-:W-:Y:S01]  /*63e0*/  MUFU.EX2 R195, R195 ;  /* 0x000000c300c37308 */ /* 0x000fe20000000800 */
[----:B------:R-:W-:Y:S02]  /*63f0*/  FMUL.FTZ R103, R0, R103 ;  /* 0x0000006700677220 */ /* 0x000fe40000410000 */
[----:B------:R-:W-:Y:S02]  /*6400*/  FMUL.FTZ R109, R164, R109 ;  /* 0x0000006da46d7220 */ /* 0x000fe40000410000 */
[C---:B------:R-:W-:Y:S02]  /*6410*/  FMUL.FTZ R110, R3.reuse, R110 ;  /* 0x0000006e036e7220 */ /* 0x040fe40000410000 */
[----:B------:R-:W-:Y:S02]  /*6420*/  FMUL.FTZ R111, R3, R111 ;  /* 0x0000006f036f7220 */ /* 0x000fe40000410000 */
[C---:B------:R-:W-:Y:S01]  /*6430*/  FMUL.FTZ R112, R2.reuse, R112 ;  /* 0x0000007002707220 */ /* 0x040fe20000410000 */
[----:B------:R-:W3:Y:S01]  /*6440*/  MUFU.EX2 R198, R198 ;  /* 0x000000c600c67308 */ /* 0x000ee20000000800 */
[----:B------:R-:W-:Y:S02]  /*6450*/  FMUL.FTZ R113, R2, R113 ;  /* 0x0000007102717220 */ /* 0x000fe40000410000 */
[----:B------:R-:W-:Y:S01]  /*6460*/  FMUL.FTZ R114, R0, R114 ;  /* 0x0000007200727220 */ /* 0x000fe20000410000 */
[----:B----4-:R-:W-:Y:S01]  /*6470*/  F2FP.BF16.PACK_AB R159, R191, R190 ;  /* 0x000000bebf9f723e */ /* 0x010fe200000010ff */
[--C-:B------:R-:W-:Y:S02]  /*6480*/  FFMA.FTZ R206, R37, c[0x0][0x2d0], -R197.reuse ;  /* 0x0000b40025ce7a23 */ /* 0x100fe400000108c5 */
[--C-:B------:R-:W-:Y:S02]  /*6490*/  FFMA.FTZ R207, R38, c[0x0][0x2d0], -R196.reuse ;  /* 0x0000b40026cf7a23 */ /* 0x100fe400000108c4 */
[--C-:B------:R-:W-:Y:S01]  /*64a0*/  FFMA.FTZ R208, R39, c[0x0][0x2d0], -R196.reuse ;  /* 0x0000b40027d07a23 */ /* 0x100fe200000108c4 */
[----:B------:R-:W-:Y:S01]  /*64b0*/  MUFU.EX2 R201, R201 ;  /* 0x000000c900c97308 */ /* 0x000fe20000000800 */
[C---:B------:R-:W-:Y:S01]  /*64c0*/  HMMA.16816.F32.BF16 R8, R156.reuse, R172, R8 ;  /* 0x000000ac9c08723c */ /* 0x040fe20000041808 */
[----:B------:R-:W-:Y:S03]  /*64d0*/  LDSM.16.MT88.4 R36, [R225+0x2500] ;  /* 0x00250000e124783b */ /* 0x000fe60000004200 */
[--C-:B------:R-:W-:Y:S02]  /*64e0*/  FFMA.FTZ R51, R51, c[0x0][0x2d0], -R196.reuse ;  /* 0x0000b40033337a23 */ /* 0x100fe400000108c4 */
[--C-:B------:R-:W-:Y:S02]  /*64f0*/  FFMA.FTZ R209, R48, c[0x0][0x2d0], -R197.reuse ;  /* 0x0000b40030d17a23 */ /* 0x100fe400000108c5 */
[-C--:B------:R-:W-:Y:S01]  /*6500*/  HMMA.16816.F32.BF16 R12, R156, R174.reuse, R12 ;  /* 0x000000ae9c0c723c */ /* 0x080fe2000004180c */
[----:B------:R-:W-:Y:S03]  /*6510*/  MUFU.EX2 R202, R202 ;  /* 0x000000ca00ca7308 */ /* 0x000fe60000000800 */
[----:B------:R-:W-:Y:S02]  /*6520*/  FFMA.FTZ R210, R49, c[0x0][0x2d0], -R197 ;  /* 0x0000b40031d27a23 */ /* 0x000fe400000108c5 */
[--C-:B------:R-:W-:Y:S02]  /*6530*/  FFMA.FTZ R211, R50, c[0x0][0x2d0], -R196.reuse ;  /* 0x0000b40032d37a23 */ /* 0x100fe400000108c4 */
[C---:B------:R-:W-:Y:S03]  /*6540*/  HMMA.16816.F32.BF16 R16, R160.reuse, R174, R16 ;  /* 0x000000aea010723c */ /* 0x040fe60000041810 */
[----:B------:R-:W-:Y:S01]  /*6550*/  MUFU.EX2 R205, R205 ;  /* 0x000000cd00cd7308 */ /* 0x000fe20000000800 */
[--C-:B------:R-:W-:Y:S02]  /*6560*/  FFMA.FTZ R42, R42, c[0x0][0x2d0], -R193.reuse ;  /* 0x0000b4002a2a7a23 */ /* 0x100fe400000108c1 */
[----:B------:R-:W-:Y:S02]  /*6570*/  FFMA.FTZ R43, R43, c[0x0][0x2d0], -R193 ;  /* 0x0000b4002b2b7a23 */ /* 0x000fe400000108c1 */
[-C--:B------:R-:W-:Y:S04]  /*6580*/  HMMA.16816.F32.BF16 R68, R160, R176.reuse, R68 ;  /* 0x000000b0a044723c */ /* 0x080fe80000041844 */
[--C-:B------:R-:W-:Y:S01]  /*6590*/  FFMA.FTZ R52, R52, c[0x0][0x2d0], -R197.reuse ;  /* 0x0000b40034347a23 */ /* 0x100fe200000108c5 */
[----:B------:R-:W-:Y:S01]  /*65a0*/  MUFU.EX2 R206, R206 ;  /* 0x000000ce00ce7308 */ /* 0x000fe20000000800 */
[----:B------:R-:W-:Y:S02]  /*65b0*/  FFMA.FTZ R53, R53, c[0x0][0x2d0], -R197 ;  /* 0x0000b40035357a23 */ /* 0x000fe400000108c5 */
[C---:B------:R-:W-:Y:S04]  /*65c0*/  HMMA.16816.F32.BF16 R72, R156.reuse, R176, R72 ;  /* 0x000000b09c48723c */ /* 0x040fe80000041848 */
[--C-:B------:R-:W-:Y:S02]  /*65d0*/  FFMA.FTZ R54, R54, c[0x0][0x2d0], -R196.reuse ;  /* 0x0000b40036367a23 */ /* 0x100fe400000108c4 */
[--C-:B------:R-:W-:Y:S01]  /*65e0*/  FFMA.FTZ R55, R55, c[0x0][0x2d0], -R196.reuse ;  /* 0x0000b40037377a23 */ /* 0x100fe200000108c4 */
[----:B------:R-:W-:Y:S01]  /*65f0*/  MUFU.EX2 R207, R207 ;  /* 0x000000cf00cf7308 */ /* 0x000fe20000000800 */
[-C--:B------:R-:W-:Y:S04]  /*6600*/  HMMA.16816.F32.BF16 R76, R156, R178.reuse, R76 ;  /* 0x000000b29c4c723c */ /* 0x080fe8000004184c */
[--C-:B------:R-:W-:Y:S02]  /*6610*/  FFMA.FTZ R58, R58, c[0x0][0x2d0], -R193.reuse ;  /* 0x0000b4003a3a7a23 */ /* 0x100fe400000108c1 */
[----:B------:R-:W-:Y:S02]  /*6620*/  FFMA.FTZ R59, R59, c[0x0][0x2d0], -R193 ;  /* 0x0000b4003b3b7a23 */ /* 0x000fe400000108c1 */
[C---:B------:R-:W-:Y:S01]  /*6630*/  HMMA.16816.F32.BF16 R80, R160.reuse, R178, R80 ;  /* 0x000000b2a050723c */ /* 0x040fe20000041850 */
[----:B------:R-:W-:Y:S03]  /*6640*/  MUFU.EX2 R208, R208 ;  /* 0x000000d000d07308 */ /* 0x000fe60000000800 */
[--C-:B------:R-:W-:Y:S02]  /*6650*/  FFMA.FTZ R172, R20, c[0x0][0x2d0], -R197.reuse ;  /* 0x0000b40014ac7a23 */ /* 0x100fe400000108c5 */
[C---:B------:R-:W-:Y:S02]  /*6660*/  FMUL.FTZ R20, R2.reuse, R144 ;  /* 0x0000009002147220 */ /* 0x040fe40000410000 */
[-C--:B--2---:R-:W-:Y:S03]  /*6670*/  HMMA.16816.F32.BF16 R84, R160, R148.reuse, R84 ;  /* 0x00000094a054723c */ /* 0x084fe60000041854 */
[----:B------:R-:W-:Y:S01]  /*6680*/  MUFU.EX2 R172, R172 ;  /* 0x000000ac00ac7308 */ /* 0x000fe20000000800 */
[--C-:B------:R-:W-:Y:S02]  /*6690*/  FFMA.FTZ R173, R21, c[0x0][0x2d0], -R197.reuse ;  /* 0x0000b40015ad7a23 */ /* 0x100fe400000108c5 */
[----:B------:R-:W-:Y:S02]  /*66a0*/  FMUL.FTZ R21, R2, R145 ;  /* 0x0000009102157220 */ /* 0x000fe40000410000 */
[C---:B------:R-:W-:Y:S04]  /*66b0*/  HMMA.16816.F32.BF16 R88, R156.reuse, R148, R88 ;  /* 0x000000949c58723c */ /* 0x040fe80000041858 */
[--C-:B------:R-:W-:Y:S01]  /*66c0*/  FFMA.FTZ R174, R22, c[0x0][0x2d0], -R196.reuse ;  /* 0x0000b40016ae7a23 */ /* 0x100fe200000108c4 */
[----:B------:R-:W2:Y:S01]  /*66d0*/  MUFU.EX2 R173, R173 ;  /* 0x000000ad00ad7308 */ /* 0x000ea20000000800 */
[C---:B------:R-:W-:Y:S02]  /*66e0*/  FMUL.FTZ R22, R0.reuse, R146 ;  /* 0x0000009200167220 */ /* 0x040fe40000410000 */
[--C-:B------:R-:W-:Y:S04]  /*66f0*/  FFMA.FTZ R175, R23, c[0x0][0x2d0], -R196.reuse ;  /* 0x0000b40017af7a23 */ /* 0x100fe800000108c4 */
[----:B------:R-:W-:Y:S02]  /*6700*/  FMUL.FTZ R23, R0, R147 ;  /* 0x0000009300177220 */ /* 0x000fe40000410000 */
[----:B------:R-:W4:Y:S01]  /*6710*/  LDSM.16.MT88.4 R144, [R225+0x2100] ;  /* 0x00210000e190783b */ /* 0x000f220000004200 */
[--C-:B------:R-:W-:Y:S01]  /*6720*/  FFMA.FTZ R176, R32, c[0x0][0x2d0], -R197.reuse ;  /* 0x0000b40020b07a23 */ /* 0x100fe200000108c5 */
[----:B------:R-:W-:Y:S01]  /*6730*/  MUFU.EX2 R174, R174 ;  /* 0x000000ae00ae7308 */ /* 0x000fe20000000800 */
[C---:B------:R-:W-:Y:S02]  /*6740*/  FMUL.FTZ R32, R2.reuse, R140 ;  /* 0x0000008c02207220 */ /* 0x040fe40000410000 */
[-C--:B------:R-:W-:Y:S03]  /*6750*/  HMMA.16816.F32.BF16 R20, R156, R150.reuse, R20 ;  /* 0x000000969c14723c */ /* 0x080fe60000041814 */
[----:B------:R-:W-:Y:S02]  /*6760*/  FFMA.FTZ R177, R33, c[0x0][0x2d0], -R197 ;  /* 0x0000b40021b17a23 */ /* 0x000fe400000108c5 */
[----:B------:R-:W-:Y:S02]  /*6770*/  FMUL.FTZ R33, R2, R141 ;  /* 0x0000008d02217220 */ /* 0x000fe40000410000 */
[--C-:B------:R-:W-:Y:S01]  /*6780*/  FFMA.FTZ R178, R34, c[0x0][0x2d0], -R196.reuse ;  /* 0x0000b40022b27a23 */ /* 0x100fe200000108c4 */
[C---:B------:R-:W-:Y:S01]  /*6790*/  HMMA.16816.F32.BF16 R92, R160.reuse, R150, R92 ;  /* 0x00000096a05c723c */ /* 0x040fe2000004185c */
[----:B------:R-:W-:Y:S01]  /*67a0*/  LDSM.16.MT88.4 R148, [R225+0x1500] ;  /* 0x00150000e194783b */ /* 0x000fe20000004200 */
[----:B------:R-:W5:Y:S02]  /*67b0*/  MUFU.EX2 R175, R175 ;  /* 0x000000af00af7308 */ /* 0x000f640000000800 */
[C---:B------:R-:W-:Y:S02]  /*67c0*/  FMUL.FTZ R34, R0.reuse, R142 ;  /* 0x0000008e00227220 */ /* 0x040fe40000410000 */
[----:B------:R-:W-:Y:S02]  /*67d0*/  FFMA.FTZ R179, R35, c[0x0][0x2d0], -R196 ;  /* 0x0000b40023b37a23 */ /* 0x000fe400000108c4 */
[-C--:B-1----:R-:W-:Y:S04]  /*67e0*/  HMMA.16816.F32.BF16 R96, R160, R152.reuse, R96 ;  /* 0x00000098a060723c */ /* 0x082fe80000041860 */
[C---:B------:R-:W-:Y:S01]  /*67f0*/  FMUL.FTZ R35, R0.reuse, R143 ;  /* 0x0000008f00237220 */ /* 0x040fe20000410000 */
[----:B------:R-:W-:Y:S01]  /*6800*/  MUFU.EX2 R176, R176 ;  /* 0x000000b000b07308 */ /* 0x000fe20000000800 */
[----:B------:R-:W1:Y:S01]  /*6810*/  LDSM.16.MT88.4 R140, [R223+0x2100] ;  /* 0x00210000df8c783b */ /* 0x000e620000004200 */
[----:B------:R-:W-:Y:S01]  /*6820*/  FMUL.FTZ R115, R0, R115 ;  /* 0x0000007300737220 */ /* 0x000fe20000410000 */
[C---:B------:R-:W-:Y:S04]  /*6830*/  HMMA.16816.F32.BF16 R100, R156.reuse, R152, R100 ;  /* 0x000000989c64723c */ /* 0x040fe80000041864 */
[--C-:B------:R-:W-:Y:S02]  /*6840*/  FFMA.FTZ R199, R26, c[0x0][0x2d0], -R193.reuse ;  /* 0x0000b4001ac77a23 */ /* 0x100fe400000108c1 */
[C---:B------:R-:W-:Y:S01]  /*6850*/  FMUL.FTZ R26, R0.reuse, R138 ;  /* 0x0000008a001a7220 */ /* 0x040fe20000410000 */
[----:B------:R-:W-:Y:S01]  /*6860*/  MUFU.EX2 R152, R44 ;  /* 0x0000002c00987308 */ /* 0x000fe20000000800 */
[-C--:B------:R-:W-:Y:S04]  /*6870*/  HMMA.16816.F32.BF16 R32, R156, R154.reuse, R32 ;  /* 0x0000009a9c20723c */ /* 0x080fe80000041820 */
[--C-:B------:R-:W-:Y:S02]  /*6880*/  FFMA.FTZ R200, R27, c[0x0][0x2d0], -R193.reuse ;  /* 0x0000b4001bc87a23 */ /* 0x100fe400000108c1 */
[----:B------:R-:W-:Y:S02]  /*6890*/  FMUL.FTZ R27, R0, R139 ;  /* 0x0000008b001b7220 */ /* 0x000fe40000410000 */
[C---:B------:R-:W-:Y:S01]  /*68a0*/  HMMA.16816.F32.BF16 R104, R160.reuse, R154, R104 ;  /* 0x0000009aa068723c */ /* 0x040fe20000041868 */
[----:B------:R-:W1:Y:S01]  /*68b0*/  LDSM.16.MT88.4 R136, [R225+0x500] ;  /* 0x00050000e188783b */ /* 0x000e620000004200 */
[----:B------:R2:W-:Y:S02]  /*68c0*/  MUFU.EX2 R154, R51 ;  /* 0x00000033009a7308 */ /* 0x0005e40000000800 */
[C---:B------:R-:W-:Y:S02]  /*68d0*/  FMUL.FTZ R116, R164.reuse, R116 ;  /* 0x00000074a4747220 */ /* 0x040fe40000410000 */
[----:B------:R-:W-:Y:S02]  /*68e0*/  FMUL.FTZ R117, R164, R117 ;  /* 0x00000075a4757220 */ /* 0x000fe40000410000 */
[-C--:B----4-:R-:W-:Y:S04]  /*68f0*/  HMMA.16816.F32.BF16 R108, R160, R144.reuse, R108 ;  /* 0x00000090a06c723c */ /* 0x090fe8000004186c */
[C---:B------:R-:W-:Y:S01]  /*6900*/  FMUL.FTZ R118, R3.reuse, R118 ;  /* 0x0000007603767220 */ /* 0x040fe20000410000 */
[----:B------:R-:W4:Y:S01]  /*6910*/  MUFU.EX2 R177, R177 ;  /* 0x000000b100b17308 */ /* 0x000f220000000800 */
[C---:B------:R-:W-:Y:S02]  /*6920*/  FMUL.FTZ R119, R3.reuse, R119 ;  /* 0x0000007703777220 */ /* 0x040fe40000410000 */
[C---:B------:R-:W-:Y:S04]  /*6930*/  HMMA.16816.F32.BF16 R112, R156.reuse, R144, R112 ;  /* 0x000000909c70723c */ /* 0x040fe80000041870 */
[C---:B------:R-:W-:Y:S02]  /*6940*/  FMUL.FTZ R124, R2.reuse, R124 ;  /* 0x0000007c027c7220 */ /* 0x040fe40000410000 */
[----:B------:R-:W-:Y:S01]  /*6950*/  FMUL.FTZ R125, R2, R125 ;  /* 0x0000007d027d7220 */ /* 0x000fe20000410000 */
[----:B------:R-:W-:Y:S01]  /*6960*/  MUFU.EX2 R178, R178 ;  /* 0x000000b200b27308 */ /* 0x000fe20000000800 */
[-C--:B------:R-:W-:Y:S01]  /*6970*/  HMMA.16816.F32.BF16 R24, R156, R146.reuse, R24 ;  /* 0x000000929c18723c */ /* 0x080fe20000041818 */
[----:B--2---:R-:W-:Y:S03]  /*6980*/  LDSM.16.MT88.4 R48, [R223+0x2500] ;  /* 0x00250000df30783b */ /* 0x004fe60000004200 */
[C---:B------:R-:W-:Y:S02]  /*6990*/  FMUL.FTZ R126, R0.reuse, R126 ;  /* 0x0000007e007e7220 */ /* 0x040fe40000410000 */
[----:B------:R-:W-:Y:S02]  /*69a0*/  FMUL.FTZ R127, R0, R127 ;  /* 0x0000007f007f7220 */ /* 0x000fe40000410000 */
[C---:B------:R-:W-:Y:S01]  /*69b0*/  HMMA.16816.F32.BF16 R116, R160.reuse, R146, R116 ;  /* 0x00000092a074723c */ /* 0x040fe20000041874 */
[----:B------:R-:W2:Y:S01]  /*69c0*/  MUFU.EX2 R179, R179 ;  /* 0x000000b300b37308 */ /* 0x000ea20000000800 */
[----:B------:R-:W2:Y:S02]  /*69d0*/  LDSM.16.MT88.4 R144, [R223+0x500] ;  /* 0x00050000df90783b */ /* 0x000ea40000004200 */
[C---:B------:R-:W-:Y:S02]  /*69e0*/  FMUL.FTZ R120, R164.reuse, R120 ;  /* 0x00000078a4787220 */ /* 0x040fe40000410000 */
[----:B------:R-:W-:Y:S02]  /*69f0*/  FMUL.FTZ R121, R164, R121 ;  /* 0x00000079a4797220 */ /* 0x000fe40000410000 */
[C---:B------:R-:W-:Y:S03]  /*6a00*/  FMUL.FTZ R122, R3.reuse, R122 ;  /* 0x0000007a037a7220 */ /* 0x040fe60000410000 */
[----:B------:R-:W-:Y:S01]  /*6a10*/  MUFU.EX2 R199, R199 ;  /* 0x000000c700c77308 */ /* 0x000fe20000000800 */
[----:B------:R-:W-:Y:S02]  /*6a20*/  FMUL.FTZ R123, R3, R123 ;  /* 0x0000007b037b7220 */ /* 0x000fe40000410000 */
[C---:B------:R-:W-:Y:S02]  /*6a30*/  FMUL.FTZ R128, R2.reuse, R128 ;  /* 0x0000008002807220 */ /* 0x040fe40000410000 */
[----:B------:R-:W-:Y:S02]  /*6a40*/  FMUL.FTZ R129, R2, R129 ;  /* 0x0000008102817220 */ /* 0x000fe40000410000 */
[----:B------:R-:W-:Y:S01]  /*6a50*/  FMUL.FTZ R130, R0, R130 ;  /* 0x0000008200827220 */ /* 0x000fe20000410000 */
[-C--:B-1----:R-:W-:Y:S02]  /*6a60*/  HMMA.16816.F32.BF16 R120, R160, R140.reuse, R120 ;  /* 0x0000008ca078723c */ /* 0x082fe40000041878 */
[----:B------:R-:W1:Y:S01]  /*6a70*/  MUFU.EX2 R200, R200 ;  /* 0x000000c800c87308 */ /* 0x000e620000000800 */
[--C-:B------:R-:W-:Y:S02]  /*6a80*/  FFMA.FTZ R203, R30, c[0x0][0x2d0], -R193.reuse ;  /* 0x0000b4001ecb7a23 */ /* 0x100fe400000108c1 */
[--C-:B------:R-:W-:Y:S02]  /*6a90*/  FFMA.FTZ R204, R31, c[0x0][0x2d0], -R193.reuse ;  /* 0x0000b4001fcc7a23 */ /* 0x100fe400000108c1 */
[----:B------:R-:W-:Y:S01]  /*6aa0*/  FMUL.FTZ R131, R0, R131 ;  /* 0x0000008300837220 */ /* 0x000fe20000410000 */
[C---:B------:R-:W-:Y:S04]  /*6ab0*/  HMMA.16816.F32.BF16 R124, R156.reuse, R140, R124 ;  /* 0x0000008c9c7c723c */ /* 0x040fe8000004187c */
[----:B------:R-:W-:Y:S01]  /*6ac0*/  MUFU.EX2 R203, R203 ;  /* 0x000000cb00cb7308 */ /* 0x000fe20000000800 */
[--C-:B------:R-:W-:Y:S02]  /*6ad0*/  FFMA.FTZ R46, R46, c[0x0][0x2d0], -R193.reuse ;  /* 0x0000b4002e2e7a23 */ /* 0x100fe400000108c1 */
[----:B---3--:R-:W-:Y:S01]  /*6ae0*/  F2FP.BF16.PACK_AB R140, R198, R195 ;  /* 0x000000c3c68c723e */ /* 0x008fe200000010ff */
[-C--:B------:R-:W-:Y:S04]  /*6af0*/  HMMA.16816.F32.BF16 R128, R156, R142.reuse, R128 ;  /* 0x0000008e9c80723c */ /* 0x080fe80000041880 */
[C---:B------:R-:W-:Y:S01]  /*6b00*/  FMUL.FTZ R28, R164.reuse, R132 ;  /* 0x00000084a41c7220 */ /* 0x040fe20000410000 */
[----:B------:R-:W-:Y:S01]  /*6b10*/  F2FP.BF16.PACK_AB R132, R173, R172 ;  /* 0x000000acad84723e */ /* 0x000fe200000010ff */
[----:B------:R-:W3:Y:S01]  /*6b20*/  MUFU.EX2 R204, R204 ;  /* 0x000000cc00cc7308 */ /* 0x000ee20000000800 */
[----:B------:R-:W-:Y:S01]  /*6b30*/  FMUL.FTZ R29, R164, R133 ;  /* 0x00000085a41d7220 */ /* 0x000fe20000410000 */
[----:B-----5:R-:W-:Y:S01]  /*6b40*/  F2FP.BF16.PACK_AB R133, R175, R174 ;  /* 0x000000aeaf85723e */ /* 0x020fe200000010ff */
[C---:B------:R-:W-:Y:S03]  /*6b50*/  FMUL.FTZ R30, R3.reuse, R134 ;  /* 0x00000086031e7220 */ /* 0x040fe60000410000 */
[----:B------:R-:W-:Y:S01]  /*6b60*/  FMUL.FTZ R31, R3, R135 ;  /* 0x00000087031f7220 */ /* 0x000fe20000410000 */
[----:B----4-:R-:W-:Y:S01]  /*6b70*/  F2FP.BF16.PACK_AB R134, R177, R176 ;  /* 0x000000b0b186723e */ /* 0x010fe200000010ff */
[----:B------:R-:W-:Y:S01]  /*6b80*/  FFMA.FTZ R47, R47, c[0x0][0x2d0], -R193 ;  /* 0x0000b4002f2f7a23 */ /* 0x000fe200000108c1 */
[----:B--2---:R-:W-:Y:S01]  /*6b90*/  F2FP.BF16.PACK_AB R135, R179, R178 ;  /* 0x000000b2b387723e */ /* 0x004fe200000010ff */
[----:B------:R-:W-:Y:S01]  /*6ba0*/  MUFU.EX2 R157, R41 ;  /* 0x00000029009d7308 */ /* 0x000fe20000000800 */
[----:B-1----:R-:W-:Y:S01]  /*6bb0*/  F2FP.BF16.PACK_AB R141, R200, R199 ;  /* 0x000000c7c88d723e */ /* 0x002fe200000010ff */
[----:B------:R-:W-:Y:S01]  /*6bc0*/  FFMA.FTZ R188, R2, R252, R188 ;  /* 0x000000fc02bc7223 */ /* 0x000fe200000100bc */
[----:B------:R-:W-:Y:S04]  /*6bd0*/  HMMA.16816.F32.BF16 R28, R160, R142, R28 ;  /* 0x0000008ea01c723c */ /* 0x000fe8000004181c */
[----:B------:R-:W-:Y:S02]  /*6be0*/  FFMA.FTZ R192, R0, R249, R192 ;  /* 0x000000f900c07223 */ /* 0x000fe400000100c0 */
[--C-:B------:R-:W-:Y:S01]  /*6bf0*/  FFMA.FTZ R64, R64, c[0x0][0x2d0], -R197.reuse ;  /* 0x0000b40040407a23 */ /* 0x100fe200000108c5 */
[----:B------:R-:W1:Y:S01]  /*6c00*/  MUFU.EX2 R163, R40 ;  /* 0x0000002800a37308 */ /* 0x000e620000000800 */
[-C--:B------:R-:W-:Y:S05]  /*6c10*/  HMMA.16816.F32.BF16 R4, R132, R136.reuse, R4 ;  /* 0x000000888404723c */ /* 0x080fea0000041804 */
[----:B------:R-:W-:Y:S01]  /*6c20*/  F2FP.BF16.PACK_AB R142, R202, R201 ;  /* 0x000000c9ca8e723e */ /* 0x000fe200000010ff */
[----:B------:R-:W-:Y:S01]  /*6c30*/  FFMA.FTZ R197, R65, c[0x0][0x2d0], -R197 ;  /* 0x0000b40041c57a23 */ /* 0x000fe200000108c5 */
[----:B---3--:R-:W-:Y:S01]  /*6c40*/  F2FP.BF16.PACK_AB R143, R204, R203 ;  /* 0x000000cbcc8f723e */ /* 0x008fe200000010ff */
[----:B------:R-:W-:Y:S01]  /*6c50*/  FFMA.FTZ R65, R66, c[0x0][0x2d0], -R196 ;  /* 0x0000b40042417a23 */ /* 0x000fe200000108c4 */
[----:B------:R-:W-:Y:S03]  /*6c60*/  MUFU.EX2 R156, R42 ;  /* 0x0000002a009c7308 */ /* 0x000fe60000000800 */
[----:B------:R-:W-:Y:S02]  /*6c70*/  FFMA.FTZ R66, R56, c[0x0][0x2d0], -R194 ;  /* 0x0000b40038427a23 */ /* 0x000fe400000108c2 */
[C---:B------:R-:W-:Y:S04]  /*6c80*/  HMMA.16816.F32.BF16 R8, R140.reuse, R136, R8 ;  /* 0x000000888c08723c */ /* 0x040fe80000041808 */
[----:B------:R-:W-:Y:S01]  /*6c90*/  FFMA.FTZ R196, R67, c[0x0][0x2d0], -R196 ;  /* 0x0000b40043c47a23 */ /* 0x000fe200000108c4 */
[----:B------:R2:W-:Y:S01]  /*6ca0*/  MUFU.EX2 R158, R43 ;  /* 0x0000002b009e7308 */ /* 0x0005e20000000800 */
[--C-:B------:R-:W-:Y:S02]  /*6cb0*/  FFMA.FTZ R67, R57, c[0x0][0x2d0], -R194.reuse ;  /* 0x0000b40039437a23 */ /* 0x100fe400000108c2 */
[-C--:B------:R-:W-:Y:S04]  /*6cc0*/  HMMA.16816.F32.BF16 R12, R140, R138.reuse, R12 ;  /* 0x0000008a8c0c723c */ /* 0x080fe8000004180c */
[----:B-1----:R-:W-:Y:S01]  /*6cd0*/  F2FP.BF16.PACK_AB R44, R157, R163 ;  /* 0x000000a39d2c723e */ /* 0x002fe200000010ff */
[----:B------:R-:W-:Y:S02]  /*6ce0*/  FFMA.FTZ R194, R61, c[0x0][0x2d0], -R194 ;  /* 0x0000b4003dc27a23 */ /* 0x000fe400000108c2 */
[----:B------:R-:W-:Y:S01]  /*6cf0*/  MUFU.EX2 R161, R52 ;  /* 0x0000003400a17308 */ /* 0x000fe20000000800 */
[C---:B------:R-:W-:Y:S01]  /*6d00*/  HMMA.16816.F32.BF16 R16, R132.reuse, R138, R16 ;  /* 0x0000008a8410723c */ /* 0x040fe20000041810 */
[----:B------:R-:W1:Y:S03]  /*6d10*/  LDSM.16.MT88.4 R136, [R223+0x1500] ;  /* 0x00150000df88783b */ /* 0x000e660000004200 */
[--C-:B------:R-:W-:Y:S02]  /*6d20*/  FFMA.FTZ R61, R62, c[0x0][0x2d0], -R193.reuse ;  /* 0x0000b4003e3d7a23 */ /* 0x100fe400000108c1 */
[----:B------:R-:W-:Y:S02]  /*6d30*/  FFMA.FTZ R193, R63, c[0x0][0x2d0], -R193 ;  /* 0x0000b4003fc17a23 */ /* 0x000fe400000108c1 */
[-C--:B------:R-:W-:Y:S01]  /*6d40*/  HMMA.16816.F32.BF16 R68, R132, R144.reuse, R68 ;  /* 0x000000908444723c */ /* 0x080fe20000041844 */
[----:B------:R-:W-:Y:S03]  /*6d50*/  MUFU.EX2 R160, R53 ;  /* 0x0000003500a07308 */ /* 0x000fe60000000800 */
[----:B------:R-:W-:Y:S01]  /*6d60*/  FADD.FTZ R188, R185, R188 ;  /* 0x000000bcb9bc7221 */ /* 0x000fe20000010000 */
[----:B--2---:R-:W2:Y:S01]  /*6d70*/  LDSM.16.MT88.4 R40, [R225+0x900] ;  /* 0x00090000e128783b */ /* 0x004ea20000004200 */
[----:B------:R-:W-:Y:S02]  /*6d80*/  FADD.FTZ R192, R189, R192 ;  /* 0x000000c0bdc07221 */ /* 0x000fe40000010000 */
[C---:B------:R-:W-:Y:S03]  /*6d90*/  HMMA.16816.F32.BF16 R72, R140.reuse, R144, R72 ;  /* 0x000000908c48723c */ /* 0x040fe60000041848 */
[----:B------:R-:W-:Y:S01]  /*6da0*/  MUFU.EX2 R162, R54 ;  /* 0x0000003600a27308 */ /* 0x000fe20000000800 */
[----:B------:R-:W-:Y:S02]  /*6db0*/  FADD.FTZ R188, R186, R188 ;  /* 0x000000bcbabc7221 */ /* 0x000fe40000010000 */
[----:B------:R-:W-:Y:S02]  /*6dc0*/  FADD.FTZ R192, R190, R192 ;  /* 0x000000c0bec07221 */ /* 0x000fe40000010000 */
[-C--:B------:R-:W-:Y:S04]  /*6dd0*/  HMMA.16816.F32.BF16 R76, R140, R146.reuse, R76 ;  /* 0x000000928c4c723c */ /* 0x080fe8000004184c */
[----:B------:R-:W-:Y:S01]  /*6de0*/  FADD.FTZ R188, R187, R188 ;  /* 0x000000bcbbbc7221 */ /* 0x000fe20000010000 */
[----:B------:R3:W4:Y:S01]  /*6df0*/  MUFU.EX2 R144, R55 ;  /* 0x0000003700907308 */ /* 0x0007220000000800 */
[----:B------:R-:W-:Y:S02]  /*6e00*/  FADD.FTZ R192, R191, R192 ;  /* 0x000000c0bfc07221 */ /* 0x000fe40000010000 */
[C---:B------:R-:W-:Y:S04]  /*6e10*/  HMMA.16816.F32.BF16 R80, R132.reuse, R146, R80 ;  /* 0x000000928450723c */ /* 0x040fe80000041850 */
[----:B------:R-:W-:Y:S02]  /*6e20*/  FADD.FTZ R188, R195, R188 ;  /* 0x000000bcc3bc7221 */ /* 0x000fe40000010000 */
[----:B------:R-:W-:Y:S01]  /*6e30*/  FADD.FTZ R192, R199, R192 ;  /* 0x000000c0c7c07221 */ /* 0x000fe20000010000 */
[----:B------:R-:W-:Y:S01]  /*6e40*/  MUFU.EX2 R145, R58 ;  /* 0x0000003a00917308 */ /* 0x000fe20000000800 */
[-C--:B------:R-:W-:Y:S04]  /*6e50*/  HMMA.16816.F32.BF16 R84, R132, R148.reuse, R84 ;  /* 0x000000948454723c */ /* 0x080fe80000041854 */
[----:B------:R-:W-:Y:S02]  /*6e60*/  FADD.FTZ R188, R198, R188 ;  /* 0x000000bcc6bc7221 */ /* 0x000fe40000010000 */
[----:B------:R-:W-:Y:S02]  /*6e70*/  FADD.FTZ R192, R200, R192 ;  /* 0x000000c0c8c07221 */ /* 0x000fe40000010000 */
[C---:B------:R-:W-:Y:S01]  /*6e80*/  HMMA.16816.F32.BF16 R88, R140.reuse, R148, R88 ;  /* 0x000000948c58723c */ /* 0x040fe20000041858 */
[----:B------:R5:W2:Y:S03]  /*6e90*/  MUFU.EX2 R147, R59 ;  /* 0x0000003b00937308 */ /* 0x000aa60000000800 */
[----:B------:R-:W-:Y:S01]  /*6ea0*/  FADD.FTZ R188, R201, R188 ;  /* 0x000000bcc9bc7221 */ /* 0x000fe20000010000 */
[----:B---3--:R-:W-:Y:S01]  /*6eb0*/  LDSM.16.MT88.4 R52, [R225+0x2900] ;  /* 0x00290000e134783b */ /* 0x008fe20000004200 */
[----:B----4-:R-:W-:Y:S01]  /*6ec0*/  MOV R63, R144 ;  /* 0x00000090003f7202 */ /* 0x010fe20000000f00 */
[----:B------:R-:W-:Y:S01]  /*6ed0*/  FADD.FTZ R192, R203, R192 ;  /* 0x000000c0cbc07221 */ /* 0x000fe20000010000 */
[-C--:B------:R-:W-:Y:S03]  /*6ee0*/  HMMA.16816.F32.BF16 R20, R140, R150.reuse, R20 ;  /* 0x000000968c14723c */ /* 0x080fe60000041814 */
[----:B------:R3:W4:Y:S01]  /*6ef0*/  MUFU.EX2 R159, R45 ;  /* 0x0000002d009f7308 */ /* 0x0007220000000800 */
[----:B------:R-:W-:Y:S02]  /*6f00*/  FADD.FTZ R188, R202, R188 ;  /* 0x000000bccabc7221 */ /* 0x000fe40000010000 */
[----:B------:R-:W-:Y:S02]  /*6f10*/  FADD.FTZ R192, R204, R192 ;  /* 0x000000c0ccc07221 */ /* 0x000fe40000010000 */
[C---:B------:R-:W-:Y:S01]  /*6f20*/  HMMA.16816.F32.BF16 R92, R132.reuse, R150, R92 ;  /* 0x00000096845c723c */ /* 0x040fe2000004185c */
[----:B------:R-:W-:Y:S04]  /*6f30*/  LDSM.16.MT88.4 R148, [R225+0xd00] ;  /* 0x000d0000e194783b */ /* 0x000fe80000004200 */
[----:B------:R4:W-:Y:S03]  /*6f40*/  MUFU.EX2 R155, R46 ;  /* 0x0000002e009b7308 */ /* 0x0009e60000000800 */
[-C--:B-1----:R-:W-:Y:S01]  /*6f50*/  HMMA.16816.F32.BF16 R96, R132, R136.reuse, R96 ;  /* 0x000000888460723c */ /* 0x082fe20000041860 */
[----:B-----5:R-:W-:Y:S03]  /*6f60*/  LDSM.16.MT88.4 R56, [R225+0x1d00] ;  /* 0x001d0000e138783b */ /* 0x020fe60000004200 */
[----:B--2---:R-:W-:Y:S03]  /*6f70*/  MOV R62, R147 ;  /* 0x00000093003e7202 */ /* 0x004fe60000000f00 */
[----:B------:R-:W1:Y:S01]  /*6f80*/  MUFU.EX2 R153, R47 ;  /* 0x0000002f00997308 */ /* 0x000e620000000800 */
[C---:B------:R-:W-:Y:S04]  /*6f90*/  HMMA.16816.F32.BF16 R100, R140.reuse, R136, R100 ;  /* 0x000000888c64723c */ /* 0x040fe80000041864 */
[----:B---3--:R-:W-:Y:S04]  /*6fa0*/  F2FP.BF16.PACK_AB R45, R158, R156 ;  /* 0x0000009c9e2d723e */ /* 0x008fe800000010ff */
[-C--:B------:R-:W-:Y:S01]  /*6fb0*/  HMMA.16816.F32.BF16 R32, R140, R138.reuse, R32 ;  /* 0x0000008a8c20723c */ /* 0x080fe20000041820 */
[----:B------:R-:W-:Y:S03]  /*6fc0*/  MUFU.EX2 R197, R197 ;  /* 0x000000c500c57308 */ /* 0x000fe60000000800 */
[----:B----4-:R-:W-:Y:S04]  /*6fd0*/  F2FP.BF16.PACK_AB R46, R159, R152 ;  /* 0x000000989f2e723e */ /* 0x010fe800000010ff */
[C---:B------:R-:W-:Y:S01]  /*6fe0*/  HMMA.16816.F32.BF16 R104, R132.reuse, R138, R104 ;  /* 0x0000008a8468723c */ /* 0x040fe20000041868 */
[----:B------:R-:W2:Y:S02]  /*6ff0*/  LDSM.16.MT88.4 R136, [R223+0x900] ;  /* 0x00090000df88783b */ /* 0x000ea40000004200 */
[----:B------:R-:W-:Y:S01]  /*7000*/  MUFU.EX2 R196, R196 ;  /* 0x000000c400c47308 */ /* 0x000fe20000000800 */
[----:B-1----:R-:W-:Y:S04]  /*7010*/  F2FP.BF16.PACK_AB R47, R153, R155 ;  /* 0x0000009b992f723e */ /* 0x002fe800000010ff */
[-C--:B------:R-:W-:Y:S05]  /*7020*/  HMMA.16816.F32.BF16 R108, R132, R36.reuse, R108 ;  /* 0x00000024846c723c */ /* 0x080fea000004186c */
[----:B------:R-:W-:Y:S03]  /*7030*/  MUFU.EX2 R209, R209 ;  /* 0x000000d100d17308 */ /* 0x000fe60000000800 */
[C---:B------:R-:W-:Y:S07]  /*7040*/  HMMA.16816.F32.BF16 R112, R140.reuse, R36, R112 ;  /* 0x000000248c70723c */ /* 0x040fee0000041870 */
[----:B------:R-:W-:Y:S01]  /*7050*/  F2FP.BF16.PACK_AB R36, R206, R205 ;  /* 0x000000cdce24723e */ /* 0x000fe200000010ff */
[-C--:B------:R-:W-:Y:S01]  /*7060*/  HMMA.16816.F32.BF16 R24, R140, R38.reuse, R24 ;  /* 0x000000268c18723c */ /* 0x080fe20000041818 */
[----:B------:R-:W1:Y:S03]  /*7070*/  MUFU.EX2 R210, R210 ;  /* 0x000000d200d27308 */ /* 0x000e660000000800 */
[----:B------:R-:W-:Y:S04]  /*7080*/  F2FP.BF16.PACK_AB R37, R208, R207 ;  /* 0x000000cfd025723e */ /* 0x000fe800000010ff */
[C---:B------:R-:W-:Y:S03]  /*7090*/  HMMA.16816.F32.BF16 R116, R132.reuse, R38, R116 ;  /* 0x000000268474723c */ /* 0x040fe60000041874 */
[----:B------:R-:W3:Y:S05]  /*70a0*/  MUFU.EX2 R211, R211 ;  /* 0x000000d300d37308 */ /* 0x000eea0000000800 */
[-C--:B------:R-:W-:Y:S05]  /*70b0*/  HMMA.16816.F32.BF16 R120, R132, R48.reuse, R120 ;  /* 0x000000308478723c */ /* 0x080fea0000041878 */
[----:B------:R-:W4:Y:S03]  /*70c0*/  MUFU.EX2 R64, R64 ;  /* 0x0000004000407308 */ /* 0x000f260000000800 */
[C---:B------:R-:W-:Y:S04]  /*70d0*/  HMMA.16816.F32.BF16 R124, R140.reuse, R48, R124 ;  /* 0x000000308c7c723c */ /* 0x040fe8000004187c */
[----:B-1----:R-:W-:Y:S03]  /*70e0*/  F2FP.BF16.PACK_AB R38, R210, R209 ;  /* 0x000000d1d226723e */ /* 0x002fe600000010ff */
[----:B------:R-:W1:Y:S01]  /*70f0*/  MUFU.EX2 R65, R65 ;  /* 0x0000004100417308 */ /* 0x000e620000000800 */
[-C--:B------:R-:W-:Y:S04]  /*7100*/  HMMA.16816.F32.BF16 R128, R140, R50.reuse, R128 ;  /* 0x000000328c80723c */ /* 0x080fe80000041880 */
[----:B---3--:R-:W-:Y:S04]  /*7110*/  F2FP.BF16.PACK_AB R39, R154, R211 ;  /* 0x000000d39a27723e */ /* 0x008fe800000010ff */
[----:B------:R-:W-:Y:S01]  /*7120*/  HMMA.16816.F32.BF16 R28, R132, R50, R28 ;  /* 0x00000032841c723c */ /* 0x000fe2000004181c */
[----:B------:R-:W3:Y:S01]  /*7130*/  LDSM.16.MT88.4 R48, [R225+0x1900] ;  /* 0x00190000e130783b */ /* 0x000ee20000004200 */
[----:B------:R-:W-:Y:S05]  /*7140*/  MUFU.EX2 R66, R66 ;  /* 0x0000004200427308 */ /* 0x000fea0000000800 */
[----:B----4-:R-:W-:Y:S01]  /*7150*/  F2FP.BF16.PACK_AB R134, R197, R64 ;  /* 0x00000040c586723e */ /* 0x010fe200000010ff */
[-C--:B------:R-:W-:Y:S04]  /*7160*/  HMMA.16816.F32.BF16 R4, R36, R40.reuse, R4 ;  /* 0x000000282404723c */ /* 0x080fe80000041804 */
[----:B------:R-:W4:Y:S01]  /*7170*/  MUFU.EX2 R67, R67 ;  /* 0x0000004300437308 */ /* 0x000f220000000800 */
[----:B-1----:R-:W-:Y:S03]  /*7180*/  F2FP.BF16.PACK_AB R135, R196, R65 ;  /* 0x00000041c487723e */ /* 0x002fe600000010ff */
[C---:B------:R-:W-:Y:S06]  /*7190*/  HMMA.16816.F32.BF16 R8, R44.reuse, R40, R8 ;  /* 0x000000282c08723c */ /* 0x040fec0000041808 */
[----:B------:R-:W-:Y:S02]  /*71a0*/  MUFU.EX2 R60, R60 ;  /* 0x0000003c003c7308 */ /* 0x000fe40000000800 */
[-C--:B------:R-:W-:Y:S08]  /*71b0*/  HMMA.16816.F32.BF16 R12, R44, R42.reuse, R12 ;  /* 0x0000002a2c0c723c */ /* 0x080ff0000004180c */
[C---:B------:R-:W-:Y:S01]  /*71c0*/  HMMA.16816.F32.BF16 R16, R36.reuse, R42, R16 ;  /* 0x0000002a2410723c */ /* 0x040fe20000041810 */
[----:B------:R-:W1:Y:S01]  /*71d0*/  LDSM.16.MT88.4 R40, [R223+0x1900] ;  /* 0x00190000df28783b */ /* 0x000e620000004200 */
[----:B------:R-:W5:Y:S06]  /*71e0*/  MUFU.EX2 R194, R194 ;  /* 0x000000c200c27308 */ /* 0x000f6c0000000800 */
[-C--:B--2---:R-:W-:Y:S04]  /*71f0*/  HMMA.16816.F32.BF16 R68, R36, R136.reuse, R68 ;  /* 0x000000882444723c */ /* 0x084fe80000041844 */
[----:B------:R-:W-:Y:S04]  /*7200*/  MUFU.EX2 R61, R61 ;  /* 0x0000003d003d7308 */ /* 0x000fe80000000800 */
[C---:B------:R-:W-:Y:S06]  /*7210*/  HMMA.16816.F32.BF16 R72, R44.reuse, R136, R72 ;  /* 0x000000882c48723c */ /* 0x040fec0000041848 */
[----:B------:R-:W2:Y:S01]  /*7220*/  MUFU.EX2 R193, R193 ;  /* 0x000000c100c17308 */ /* 0x000ea20000000800 */
[----:B------:R-:W-:Y:S01]  /*7230*/  MOV R136, R156 ;  /* 0x0000009c00887202 */ /* 0x000fe20000000f00 */
[-C--:B------:R-:W-:Y:S04]  /*7240*/  HMMA.16816.F32.BF16 R76, R44, R138.reuse, R76 ;  /* 0x0000008a2c4c723c */ /* 0x080fe8000004184c */
[----:B------:R-:W-:Y:S04]  /*7250*/  MOV R137, R163 ;  /* 0x000000a300897202 */ /* 0x000fe80000000f00 */
[C---:B------:R-:W-:Y:S07]  /*7260*/  HMMA.16816.F32.BF16 R80, R36.reuse, R138, R80 ;  /* 0x0000008a2450723c */ /* 0x040fee0000041850 */
[----:B------:R-:W-:Y:S01]  /*7270*/  MOV R139, R157 ;  /* 0x0000009d008b7202 */ /* 0x000fe20000000f00 */
[-C--:B---3--:R-:W-:Y:S04]  /*7280*/  HMMA.16816.F32.BF16 R84, R36, R48.reuse, R84 ;  /* 0x000000302454723c */ /* 0x088fe80000041854 */
[----:B------:R-:W-:Y:S04]  /*7290*/  MOV R138, R158 ;  /* 0x0000009e008a7202 */ /* 0x000fe80000000f00 */
[C---:B------:R-:W-:Y:S08]  /*72a0*/  HMMA.16816.F32.BF16 R88, R44.reuse, R48, R88 ;  /* 0x000000302c58723c */ /* 0x040ff00000041858 */
[-C--:B------:R-:W-:Y:S08]  /*72b0*/  HMMA.16816.F32.BF16 R20, R44, R50.reuse, R20 ;  /* 0x000000322c14723c */ /* 0x080ff00000041814 */
[C---:B------:R-:W-:Y:S01]  /*72c0*/  HMMA.16816.F32.BF16 R92, R36.reuse, R50, R92 ;  /* 0x00000032245c723c */ /* 0x040fe2000004185c */
[----:B------:R-:W3:Y:S07]  /*72d0*/  LDSM.16.MT88.4 R48, [R223+0x2900] ;  /* 0x00290000df30783b */ /* 0x000eee0000004200 */
[-C--:B-1----:R-:W-:Y:S08]  /*72e0*/  HMMA.16816.F32.BF16 R96, R36, R40.reuse, R96 ;  /* 0x000000282460723c */ /* 0x082ff00000041860 */
[C---:B------:R-:W-:Y:S08]  /*72f0*/  HMMA.16816.F32.BF16 R100, R44.reuse, R40, R100 ;  /* 0x000000282c64723c */ /* 0x040ff00000041864 */
[-C--:B------:R-:W-:Y:S08]  /*7300*/  HMMA.16816.F32.BF16 R32, R44, R42.reuse, R32 ;  /* 0x0000002a2c20723c */ /* 0x080ff00000041820 */
[C---:B------:R-:W-:Y:S01]  /*7310*/  HMMA.16816.F32.BF16 R104, R36.reuse, R42, R104 ;  /* 0x0000002a2468723c */ /* 0x040fe20000041868 */
[----:B------:R-:W1:Y:S07]  /*7320*/  LDSM.16.MT88.4 R40, [R223+0xd00] ;  /* 0x000d0000df28783b */ /* 0x000e6e0000004200 */
[-C--:B------:R-:W-:Y:S08]  /*7330*/  HMMA.16816.F32.BF16 R108, R36, R52.reuse, R108 ;  /* 0x00000034246c723c */ /* 0x080ff0000004186c */
[C---:B------:R-:W-:Y:S08]  /*7340*/  HMMA.16816.F32.BF16 R112, R44.reuse, R52, R112 ;  /* 0x000000342c70723c */ /* 0x040ff00000041870 */
[-C--:B------:R-:W-:Y:S08]  /*7350*/  HMMA.16816.F32.BF16 R24, R44, R54.reuse, R24 ;  /* 0x000000362c18723c */ /* 0x080ff00000041818 */
[C---:B------:R-:W-:Y:S01]  /*7360*/  HMMA.16816.F32.BF16 R116, R36.reuse, R54, R116 ;  /* 0x000000362474723c */ /* 0x040fe20000041874 */
[----:B------:R-:W1:Y:S07]  /*7370*/  LDSM.16.MT88.4 R52, [R223+0x1d00] ;  /* 0x001d0000df34783b */ /* 0x000e6e0000004200 */
[-C--:B---3--:R-:W-:Y:S08]  /*7380*/  HMMA.16816.F32.BF16 R120, R36, R48.reuse, R120 ;  /* 0x000000302478723c */ /* 0x088ff00000041878 */
[C---:B------:R-:W-:Y:S07]  /*7390*/  HMMA.16816.F32.BF16 R124, R44.reuse, R48, R124 ;  /* 0x000000302c7c723c */ /* 0x040fee000004187c */
[----:B------:R-:W-:Y:S01]  /*73a0*/  MOV R49, R160 ;  /* 0x000000a000317202 */ /* 0x000fe20000000f00 */
[-C--:B------:R-:W-:Y:S01]  /*73b0*/  HMMA.16816.F32.BF16 R128, R44, R50.reuse, R128 ;  /* 0x000000322c80723c */ /* 0x080fe20000041880 */
[----:B------:R-:W3:Y:S03]  /*73c0*/  LDSM.16.MT88.4 R44, [R225+0x2d00] ;  /* 0x002d0000e12c783b */ /* 0x000ee60000004200 */
[----:B------:R-:W-:Y:S04]  /*73d0*/  MOV R48, R145 ;  /* 0x0000009100307202 */ /* 0x000fe80000000f00 */
[----:B------:R-:W-:Y:S07]  /*73e0*/  HMMA.16816.F32.BF16 R28, R36, R50, R28 ;  /* 0x00000032241c723c */ /* 0x000fee000004181c */
[----:B------:R-:W-:Y:S02]  /*73f0*/  MOV R50, R161 ;  /* 0x000000a100327202 */ /* 0x000fe40000000f00 */
[----:B------:R-:W-:Y:S03]  /*7400*/  MOV R51, R162 ;  /* 0x000000a200337202 */ /* 0x000fe60000000f00 */
[----:B------:R-:W-:Y:S02]  /*7410*/  F2FP.BF16.PACK_AB R132, R49, R50 ;  /* 0x000000323184723e */ /* 0x000fe400000010ff */
[----:B------:R-:W-:Y:S02]  /*7420*/  F2FP.BF16.PACK_AB R133, R63, R51 ;  /* 0x000000333f85723e */ /* 0x000fe400000010ff */
[----:B----4-:R-:W-:Y:S02]  /*7430*/  F2FP.BF16.PACK_AB R36, R67, R66 ;  /* 0x000000424324723e */ /* 0x010fe400000010ff */
[----:B------:R-:W-:Y:S02]  /*7440*/  F2FP.BF16.PACK_AB R37, R62, R48 ;  /* 0x000000303e25723e */ /* 0x000fe400000010ff */
[----:B-----5:R-:W-:Y:S01]  /*7450*/  F2FP.BF16.PACK_AB R38, R194, R60 ;  /* 0x0000003cc226723e */ /* 0x020fe200000010ff */
[-C--:B------:R-:W-:Y:S05]  /*7460*/  HMMA.16816.F32.BF16 R160, R132, R148.reuse, R4 ;  /* 0x0000009484a0723c */ /* 0x080fea0000041804 */
[----:B--2---:R-:W-:Y:S02]  /*7470*/  F2FP.BF16.PACK_AB R39, R193, R61 ;  /* 0x0000003dc127723e */ /* 0x004fe400000010ff */
[----:B------:R-:W-:Y:S02]  /*7480*/  MOV R4, R159 ;  /* 0x0000009f00047202 */ /* 0x000fe40000000f00 */
[----:B------:R-:W-:Y:S03]  /*7490*/  MOV R5, R154 ;  /* 0x0000009a00057202 */ /* 0x000fe60000000f00 */
[C---:B------:R-:W-:Y:S01]  /*74a0*/  HMMA.16816.F32.BF16 R156, R36.reuse, R148, R8 ;  /* 0x00000094249c723c */ /* 0x040fe20000041808 */
[----:B------:R-:W2:Y:S03]  /*74b0*/  LDL.LU R9, [R1+0x4] ;  /* 0x0000040001097983 */ /* 0x000ea60000300800 */
[----:B------:R-:W-:Y:S01]  /*74c0*/  MOV R6, R155 ;  /* 0x0000009b00067202 */ /* 0x000fe20000000f00 */
[----:B------:R-:W4:Y:S01]  /*74d0*/  LDL.LU R10, [R1] ;  /* 0x00000000010a7983 */ /* 0x000f220000300800 */
[----:B------:R-:W-:Y:S02]  /*74e0*/  MOV R7, R152 ;  /* 0x0000009800077202 */ /* 0x000fe40000000f00 */
[----:B------:R-:W-:Y:S02]  /*74f0*/  MOV R11, R153 ;  /* 0x00000099000b7202 */ /* 0x000fe40000000f00 */
[-C--:B------:R-:W-:Y:S03]  /*7500*/  HMMA.16816.F32.BF16 R152, R36, R150.reuse, R12 ;  /* 0x000000962498723c */ /* 0x080fe6000004180c */
[----:B------:R-:W-:Y:S04]  /*7510*/  MOV R8, R6 ;  /* 0x0000000600087202 */ /* 0x000fe80000000f00 */
[----:B------:R-:W-:Y:S01]  /*7520*/  MOV R15, R7 ;  /* 0x00000007000f7202 */ /* 0x000fe20000000f00 */
[C---:B------:R-:W-:Y:S04]  /*7530*/  HMMA.16816.F32.BF16 R148, R132.reuse, R150, R16 ;  /* 0x000000968494723c */ /* 0x040fe80000041810 */
[----:B------:R-:W-:Y:S02]  /*7540*/  MOV R14, R138 ;  /* 0x0000008a000e7202 */ /* 0x000fe40000000f00 */
[----:B------:R-:W-:Y:S02]  /*7550*/  MOV R13, R139 ;  /* 0x0000008b000d7202 */ /* 0x000fe40000000f00 */
[-C--:B-1----:R-:W-:Y:S04]  /*7560*/  HMMA.16816.F32.BF16 R68, R132, R40.reuse, R68 ;  /* 0x000000288444723c */ /* 0x082fe80000041844 */
[----:B------:R-:W-:Y:S02]  /*7570*/  MOV R12, R136 ;  /* 0x00000088000c7202 */ /* 0x000fe40000000f00 */
[----:B------:R-:W-:Y:S02]  /*7580*/  MOV R19, R137 ;  /* 0x0000008900137202 */ /* 0x000fe40000000f00 */
[C---:B------:R-:W-:Y:S04]  /*7590*/  HMMA.16816.F32.BF16 R72, R36.reuse, R40, R72 ;  /* 0x000000282448723c */ /* 0x040fe80000041848 */
[----:B------:R-:W-:Y:S02]  /*75a0*/  FADD.FTZ R188, R19, R188 ;  /* 0x000000bc13bc7221 */ /* 0x000fe40000010000 */
[----:B------:R-:W-:Y:S02]  /*75b0*/  FADD.FTZ R192, R12, R192 ;  /* 0x000000c00cc07221 */ /* 0x000fe40000010000 */
[-C--:B------:R-:W-:Y:S04]  /*75c0*/  HMMA.16816.F32.BF16 R76, R36, R42.reuse, R76 ;  /* 0x0000002a244c723c */ /* 0x080fe8000004184c */
[----:B------:R-:W-:Y:S02]  /*75d0*/  FADD.FTZ R188, R13, R188 ;  /* 0x000000bc0dbc7221 */ /* 0x000fe40000010000 */
[----:B------:R-:W-:Y:S02]  /*75e0*/  FADD.FTZ R192, R14, R192 ;  /* 0x000000c00ec07221 */ /* 0x000fe40000010000 */
[C---:B------:R-:W-:Y:S04]  /*75f0*/  HMMA.16816.F32.BF16 R80, R132.reuse, R42, R80 ;  /* 0x0000002a8450723c */ /* 0x040fe80000041850 */
[----:B------:R-:W-:Y:S02]  /*7600*/  FADD.FTZ R188, R15, R188 ;  /* 0x000000bc0fbc7221 */ /* 0x000fe40000010000 */
[----:B------:R-:W-:Y:S02]  /*7610*/  FADD.FTZ R192, R8, R192 ;  /* 0x000000c008c07221 */ /* 0x000fe40000010000 */
[-C--:B------:R-:W-:Y:S04]  /*7620*/  HMMA.16816.F32.BF16 R84, R132, R56.reuse, R84 ;  /* 0x000000388454723c */ /* 0x080fe80000041854 */
[----:B------:R-:W-:Y:S04]  /*7630*/  FADD.FTZ R192, R11, R192 ;  /* 0x000000c00bc07221 */ /* 0x000fe80000010000 */
[C---:B------:R-:W-:Y:S04]  /*7640*/  HMMA.16816.F32.BF16 R88, R36.reuse, R56, R88 ;  /* 0x000000382458723c */ /* 0x040fe80000041858 */
[----:B------:R-:W-:Y:S04]  /*7650*/  FADD.FTZ R192, R48, R192 ;  /* 0x000000c030c07221 */ /* 0x000fe80000010000 */
[-C--:B------:R-:W-:Y:S04]  /*7660*/  HMMA.16816.F32.BF16 R144, R36, R58.reuse, R20 ;  /* 0x0000003a2490723c */ /* 0x080fe80000041814 */
[----:B------:R-:W-:Y:S04]  /*7670*/  FADD.FTZ R192, R62, R192 ;  /* 0x000000c03ec07221 */ /* 0x000fe80000010000 */
[C---:B------:R-:W-:Y:S04]  /*7680*/  HMMA.16816.F32.BF16 R92, R132.reuse, R58, R92 ;  /* 0x0000003a845c723c */ /* 0x040fe8000004185c */
[----:B------:R-:W-:Y:S04]  /*7690*/  FADD.FTZ R61, R61, R192 ;  /* 0x000000c03d3d7221 */ /* 0x000fe80000010000 */
[-C--:B------:R-:W-:Y:S04]  /*76a0*/  HMMA.16816.F32.BF16 R96, R132, R52.reuse, R96 ;  /* 0x000000348460723c */ /* 0x080fe80000041860 */
[----:B------:R-:W-:Y:S04]  /*76b0*/  FADD.FTZ R249, R193, R61 ;  /* 0x0000003dc1f97221 */ /* 0x000fe80000010000 */
[C---:B------:R-:W-:Y:S08]  /*76c0*/  HMMA.16816.F32.BF16 R100, R36.reuse, R52, R100 ;  /* 0x000000342464723c */ /* 0x040ff00000041864 */
[-C--:B------:R-:W-:Y:S08]  /*76d0*/  HMMA.16816.F32.BF16 R140, R36, R54.reuse, R32 ;  /* 0x00000036248c723c */ /* 0x080ff00000041820 */
[C---:B------:R-:W-:Y:S08]  /*76e0*/  HMMA.16816.F32.BF16 R104, R132.reuse, R54, R104 ;  /* 0x000000368468723c */ /* 0x040ff00000041868 */
[-C--:B---3--:R-:W-:Y:S08]  /*76f0*/  HMMA.16816.F32.BF16 R108, R132, R44.reuse, R108 ;  /* 0x0000002c846c723c */ /* 0x088ff0000004186c */
[C---:B------:R-:W-:Y:S08]  /*7700*/  HMMA.16816.F32.BF16 R112, R36.reuse, R44, R112 ;  /* 0x0000002c2470723c */ /* 0x040ff00000041870 */
[-C--:B------:R-:W-:Y:S08]  /*7710*/  HMMA.16816.F32.BF16 R136, R36, R46.reuse, R24 ;  /* 0x0000002e2488723c */ /* 0x080ff00000041818 */
[C---:B------:R-:W-:Y:S04]  /*7720*/  HMMA.16816.F32.BF16 R116, R132.reuse, R46, R116 ;  /* 0x0000002e8474723c */ /* 0x040fe80000041874 */
[----:B--2---:R-:W-:Y:S01]  /*7730*/  FFMA.FTZ R180, R164, R9, R180 ;  /* 0x00000009a4b47223 */ /* 0x004fe200000100b4 */
[----:B------:R-:W-:Y:S02]  /*7740*/  MOV R9, R5 ;  /* 0x0000000500097202 */ /* 0x000fe40000000f00 */
[----:B------:R-:W-:Y:S01]  /*7750*/  MOV R164, R168 ;  /* 0x000000a800a47202 */ /* 0x000fe20000000f00 */
[----:B----4-:R-:W-:Y:S01]  /*7760*/  FFMA.FTZ R184, R3, R10, R184 ;  /* 0x0000000a03b87223 */ /* 0x010fe200000100b8 */
[----:B------:R-:W-:Y:S03]  /*7770*/  MOV R10, R4 ;  /* 0x00000004000a7202 */ /* 0x000fe60000000f00 */
[----:B------:R-:W-:Y:S01]  /*7780*/  FADD.FTZ R180, R170, R180 ;  /* 0x000000b4aab47221 */ /* 0x000fe20000010000 */
[----:B------:R-:W1:Y:S01]  /*7790*/  LDSM.16.MT88.4 R4, [R223+0x2d00] ;  /* 0x002d0000df04783b */ /* 0x000e620000004200 */
[----:B------:R-:W-:Y:S01]  /*77a0*/  FADD.FTZ R184, R182, R184 ;  /* 0x000000b8b6b87221 */ /* 0x000fe20000010000 */
[----:B------:R-:W-:Y:S01]  /*77b0*/  MOV R3, R167 ;  /* 0x000000a700037202 */ /* 0x000fe20000000f00 */
[----:B------:R-:W-:Y:S02]  /*77c0*/  FADD.FTZ R180, R171, R180 ;  /* 0x000000b4abb47221 */ /* 0x000fe40000010000 */
        /* <DEDUP_REMOVED lines=17> */
[----:B------:R-:W-:Y:S01]  /*78e0*/  FADD.FTZ R180, R210, R180 ;  /* 0x000000b4d2b47221 */ /* 0x000fe20000010000 */
[-C--:B-1----:R-:W-:Y:S03]  /*78f0*/  HMMA.16816.F32.BF16 R120, R132, R4.reuse, R120 ;  /* 0x000000048478723c */ /* 0x082fe60000041878 */
[----:B------:R-:W-:Y:S02]  /*7900*/  FADD.FTZ R184, R9, R184 ;  /* 0x000000b809b87221 */ /* 0x000fe40000010000 */
[----:B------:R-:W-:Y:S02]  /*7910*/  FADD.FTZ R180, R50, R180 ;  /* 0x000000b432b47221 */ /* 0x000fe40000010000 */
[----:B------:R-:W-:Y:S01]  /*7920*/  FADD.FTZ R184, R51, R184 ;  /* 0x000000b833b87221 */ /* 0x000fe20000010000 */
[C---:B------:R-:W-:Y:S04]  /*7930*/  HMMA.16816.F32.BF16 R124, R36.reuse, R4, R124 ;  /* 0x00000004247c723c */ /* 0x040fe8000004187c */
[----:B------:R-:W-:Y:S02]  /*7940*/  FADD.FTZ R180, R49, R180 ;  /* 0x000000b431b47221 */ /* 0x000fe40000010000 */
[----:B------:R-:W-:Y:S02]  /*7950*/  FADD.FTZ R184, R63, R184 ;  /* 0x000000b83fb87221 */ /* 0x000fe40000010000 */
[----:B------:R-:W-:Y:S01]  /*7960*/  FADD.FTZ R180, R64, R180 ;  /* 0x000000b440b47221 */ /* 0x000fe20000010000 */
[-C--:B------:R-:W-:Y:S03]  /*7970*/  HMMA.16816.F32.BF16 R128, R36, R6.reuse, R128 ;  /* 0x000000062480723c */ /* 0x080fe60000041880 */
[----:B------:R-:W-:Y:S02]  /*7980*/  FADD.FTZ R65, R65, R184 ;  /* 0x000000b841417221 */ /* 0x000fe40000010000 */
[----:B------:R-:W-:Y:S02]  /*7990*/  FADD.FTZ R2, R197, R180 ;  /* 0x000000b4c5027221 */ /* 0x000fe40000010000 */
[----:B------:R-:W-:Y:S01]  /*79a0*/  FADD.FTZ R0, R196, R65 ;  /* 0x00000041c4007221 */ /* 0x000fe20000010000 */
[----:B------:R-:W-:Y:S02]  /*79b0*/  HMMA.16816.F32.BF16 R132, R132, R6, R28 ;  /* 0x000000068484723c */ /* 0x000fe4000004181c */
[----:B------:R1:W-:Y:S02]  /*79c0*/  STL [R1+0x4], R2 ;  /* 0x0000040201007387 */ /* 0x0003e40000100800 */
[----:B------:R-:W-:Y:S02]  /*79d0*/  FADD.FTZ R188, R10, R188 ;  /* 0x000000bc0abc7221 */ /* 0x000fe40000010000 */
[----:B------:R2:W-:Y:S02]  /*79e0*/  STL [R1], R0 ;  /* 0x0000000001007387 */ /* 0x0005e40000100800 */
[----:B------:R-:W-:Y:S04]  /*79f0*/  FADD.FTZ R188, R66, R188 ;  /* 0x000000bc42bc7221 */ /* 0x000fe80000010000 */
[----:B------:R-:W-:Y:S04]  /*7a00*/  FADD.FTZ R188, R67, R188 ;  /* 0x000000bc43bc7221 */ /* 0x000fe80000010000 */
[----:B------:R-:W-:Y:S04]  /*7a10*/  FADD.FTZ R60, R60, R188 ;  /* 0x000000bc3c3c7221 */ /* 0x000fe80000010000 */
[----:B------:R-:W-:Y:S01]  /*7a20*/  FADD.FTZ R252, R194, R60 ;  /* 0x0000003cc2fc7221 */ /* 0x000fe20000010000 */
[----:B-1----:R-:W-:Y:S02]  /*7a30*/  MOV R2, R166 ;  /* 0x000000a600027202 */ /* 0x002fe40000000f00 */
[----:B--2---:R-:W-:Y:S01]  /*7a40*/  MOV R0, R165 ;  /* 0x000000a500007202 */ /* 0x004fe20000000f00 */
[----:B------:R-:W-:-:S05]  /*7a50*/  @P0 BRA `(.L_x_3) ;  /* 0xffffd10000000947 */ /* 0x000fca000383ffff */
.L_x_2:
[----:B------:R-:W2:Y:S04]  /*7a60*/  LDL.LU R4, [R1+0x4] ;  /* 0x0000040001047983 */ /* 0x000ea80000300800 */
[----:B------:R-:W1:Y:S04]  /*7a70*/  SHFL.BFLY PT, R5, R252, 0x2, 0x1f ;  /* 0x0c401f00fc057f89 */ /* 0x000e6800000e0000 */
[----:B------:R-:W3:Y:S01]  /*7a80*/  S2R R0, SR_TID.X ;  /* 0x0000000000007919 */ /* 0x000ee20000002100 */
[----:B------:R-:W-:Y:S01]  /*7a90*/  MOV R8, c[0x0][0x4e8] ;  /* 0x00013a0000087a02 */ /* 0x000fe20000000f00 */
[----:B------:R-:W4:Y:S01]  /*7aa0*/  S2UR UR7, SR_CTAID.Y ;  /* 0x00000000000779c3 */ /* 0x000f220000002600 */
[----:B------:R-:W-:Y:S01]  /*7ab0*/  MOV R9, R234 ;  /* 0x000000ea00097202 */ /* 0x000fe20000000f00 */
[----:B------:R-:W5:Y:S01]  /*7ac0*/  LDL.LU R6, [R1] ;  /* 0x0000000001067983 */ /* 0x000f620000300800 */
[C---:B------:R-:W-:Y:S01]  /*7ad0*/  ISETP.NE.AND P5, PT, R8.reuse, 0x1, PT ;  /* 0x000000010800780c */ /* 0x040fe20003fa5270 */
[----:B------:R-:W-:Y:S01]  /*7ae0*/  ULDC.64 UR4, c[0x0][0x490] ;  /* 0x0001240000047ab9 */ /* 0x000fe20000000a00 */
[----:B------:R-:W-:Y:S01]  /*7af0*/  MOV R11, RZ ;  /* 0x000000ff000b7202 */ /* 0x000fe20000000f00 */
[----:B------:R-:W-:Y:S01]  /*7b00*/  IMAD.MOV.U32 R22, RZ, RZ, -0x800000 ;  /* 0xff800000ff167424 */ /* 0x000fe200078e00ff */
[----:B------:R-:W-:Y:S01]  /*7b10*/  MOV R23, 0xff800000 ;  /* 0xff80000000177802 */ /* 0x000fe20000000f00 */
[----:B------:R-:W-:Y:S01]  /*7b20*/  IMAD R8, R8, c[0x0][0x388], RZ ;  /* 0x0000e20008087a24 */ /* 0x000fe200078e02ff */
[----:B------:R-:W-:Y:S01]  /*7b30*/  MOV R25, 0xff800000 ;  /* 0xff80000000197802 */ /* 0x000fe20000000f00 */
[----:B------:R-:W-:Y:S01]  /*7b40*/  BSSY B0, `(.L_x_6) ;  /* 0x0000199000007945 */ /* 0x000fe20003800000 */
[----:B------:R-:W-:-:S02]  /*7b50*/  MOV R24, 0xff800000 ;  /* 0xff80000000187802 */ /* 0x000fc40000000f00 */
[----:B------:R-:W-:-:S03]  /*7b60*/  SHF.R.S32.HI R238, RZ, 0x2, R238 ;  /* 0x00000002ffee7819 */ /* 0x000fc600000114ee */
[----:B------:R-:W-:-:S04]  /*7b70*/  @P5 IMAD.HI.U32 R10, R234, c[0x0][0x4ec], RZ ;  /* 0x00013b00ea0a5a27 */ /* 0x000fc800078e00ff */
[----:B-1----:R-:W-:Y:S01]  /*7b80*/  FADD.FTZ R5, R5, R252 ;  /* 0x000000fc05057221 */ /* 0x002fe20000010000 */
[----:B------:R-:W-:Y:S02]  /*7b90*/  @P5 SHF.R.U32.HI R9, RZ, c[0x0][0x4f0], R10 ;  /* 0x00013c00ff095a19 */ /* 0x000fe4000001160a */
[----:B------:R-:W-:Y:S01]  /*7ba0*/  MOV R10, RZ ;  /* 0x000000ff000a7202 */ /* 0x000fe20000000f00 */
[----:B----4-:R-:W-:Y:S01]  /*7bb0*/  USHF.R.S32.HI UR6, URZ, 0x1f, UR7 ;  /* 0x0000001f3f067899 */ /* 0x010fe20008011407 */
[----:B------:R-:W1:Y:S01]  /*7bc0*/  SHFL.BFLY PT, R13, R5, 0x1, 0x1f ;  /* 0x0c201f00050d7f89 */ /* 0x000e6200000e0000 */
[----:B------:R-:W-:Y:S02]  /*7bd0*/  UIMAD.WIDE.U32 UR10, UR7, UR4, URZ ;  /* 0x00000004070a72a5 */ /* 0x000fe4000f8e003f */
[----:B------:R-:W-:-:S04]  /*7be0*/  UIMAD UR8, UR6, UR4, URZ ;  /* 0x00000004060872a4 */ /* 0x000fc8000f8e023f */
[----:B------:R-:W-:Y:S01]  /*7bf0*/  UIMAD UR8, UR7, UR5, UR8 ;  /* 0x00000005070872a4 */ /* 0x000fe2000f8e0208 */
[----:B------:R-:W-:Y:S02]  /*7c00*/  MOV R16, UR10 ;  /* 0x0000000a00107c02 */ /* 0x000fe40008000f00 */
[----:B------:R-:W-:Y:S01]  /*7c10*/  ULDC.64 UR4, c[0x0][0x3e8] ;  /* 0x0000fa0000047ab9 */ /* 0x000fe20000000a00 */
[----:B------:R-:W-:Y:S01]  /*7c20*/  MOV R17, UR11 ;  /* 0x0000000b00117c02 */ /* 0x000fe20008000f00 */
[----:B------:R-:W-:Y:S02]  /*7c30*/  UIMAD.WIDE.U32 UR14, UR7, UR4, URZ ;  /* 0x00000004070e72a5 */ /* 0x000fe4000f8e003f */
[----:B------:R-:W-:Y:S02]  /*7c40*/  UIMAD UR6, UR6, UR4, URZ ;  /* 0x00000004060672a4 */ /* 0x000fe4000f8e023f */
[----:B------:R-:W-:Y:S02]  /*7c50*/  UIADD3 UR8, UR11, UR8, URZ ;  /* 0x000000080b087290 */ /* 0x000fe4000fffe03f */
[----:B------:R-:W-:Y:S01]  /*7c60*/  MOV R18, UR14 ;  /* 0x0000000e00127c02 */ /* 0x000fe20008000f00 */
[----:B------:R-:W-:Y:S01]  /*7c70*/  UIMAD UR5, UR7, UR5, UR6 ;  /* 0x00000005070572a4 */ /* 0x000fe2000f8e0206 */
[----:B------:R-:W-:-:S02]  /*7c80*/  MOV R19, UR15 ;  /* 0x0000000f00137c02 */ /* 0x000fc40008000f00 */
[----:B------:R-:W-:Y:S01]  /*7c90*/  IMAD.U32 R17, RZ, RZ, UR8 ;  /* 0x00000008ff117e24 */ /* 0x000fe2000f8e00ff */
[----:B------:R-:W-:Y:S01]  /*7ca0*/  UIADD3 UR5, UR15, UR5, URZ ;  /* 0x000000050f057290 */ /* 0x000fe2000fffe03f */
[----:B-1----:R-:W-:Y:S01]  /*7cb0*/  FADD.FTZ R5, R5, R13 ;  /* 0x0000000d05057221 */ /* 0x002fe20000010000 */
[----:B------:R-:W-:Y:S01]  /*7cc0*/  IADD3 R13, -R9, RZ, RZ ;  /* 0x000000ff090d7210 */ /* 0x000fe20007ffe1ff */
[----:B------:R-:W-:Y:S03]  /*7cd0*/  BAR.SYNC.DEFER_BLOCKING 0x1, 0x80 ;  /* 0x0042000000007b1d */ /* 0x000fe60000010000 */
[----:B------:R-:W-:Y:S02]  /*7ce0*/  FSETP.NE.FTZ.AND P1, PT, R5, RZ, PT ;  /* 0x000000ff0500720b */ /* 0x000fe40003f35000 */
[----:B------:R-:W-:Y:S01]  /*7cf0*/  MOV R15, UR5 ;  /* 0x00000005000f7c02 */ /* 0x000fe20008000f00 */
[----:B--2---:R-:W1:Y:S04]  /*7d00*/  SHFL.BFLY PT, R2, R4, 0x2, 0x1f ;  /* 0x0c401f0004027f89 */ /* 0x004e6800000e0000 */
[----:B-----5:R-:W2:Y:S01]  /*7d10*/  SHFL.BFLY PT, R3, R6, 0x2, 0x1f ;  /* 0x0c401f0006037f89 */ /* 0x020ea200000e0000 */
[----:B-1----:R-:W-:-:S03]  /*7d20*/  FADD.FTZ R2, R2, R4 ;  /* 0x0000000402027221 */ /* 0x002fc60000010000 */
[----:B------:R-:W1:Y:S04]  /*7d30*/  SHFL.BFLY PT, R4, R249, 0x2, 0x1f ;  /* 0x0c401f00f9047f89 */ /* 0x000e6800000e0000 */
[----:B------:R-:W4:Y:S01]  /*7d40*/  SHFL.BFLY PT, R7, R2, 0x1, 0x1f ;  /* 0x0c201f0002077f89 */ /* 0x000f2200000e0000 */
[----:B--2---:R-:W-:-:S05]  /*7d50*/  FADD.FTZ R3, R3, R6 ;  /* 0x0000000603037221 */ /* 0x004fca0000010000 */
[----:B------:R-:W2:Y:S01]  /*7d60*/  SHFL.BFLY PT, R6, R3, 0x1, 0x1f ;  /* 0x0c201f0003067f89 */ /* 0x000ea200000e0000 */
[----:B-1----:R-:W-:Y:S02]  /*7d70*/  FADD.FTZ R249, R4, R249 ;  /* 0x000000f904f97221 */ /* 0x002fe40000010000 */
[----:B----4-:R-:W-:-:S03]  /*7d80*/  FADD.FTZ R7, R2, R7 ;  /* 0x0000000702077221 */ /* 0x010fc60000010000 */
[----:B------:R-:W1:Y:S01]  /*7d90*/  SHFL.BFLY PT, R4, R249, 0x1, 0x1f ;  /* 0x0c201f00f9047f89 */ /* 0x000e6200000e0000 */
[----:B---3--:R-:W-:Y:S02]  /*7da0*/  SHF.R.S32.HI R2, RZ, 0x1f, R0 ;  /* 0x0000001fff027819 */ /* 0x008fe40000011400 */
[----:B------:R-:W-:Y:S01]  /*7db0*/  FSETP.NE.FTZ.AND P3, PT, R7, RZ, PT ;  /* 0x000000ff0700720b */ /* 0x000fe20003f75000 */
[----:B--2---:R-:W-:Y:S01]  /*7dc0*/  FADD.FTZ R6, R3, R6 ;  /* 0x0000000603067221 */ /* 0x004fe20000010000 */
[CC--:B------:R-:W-:Y:S02]  /*7dd0*/  LEA.HI R3, R2.reuse, R0.reuse, RZ, 0x5 ;  /* 0x0000000002037211 */ /* 0x0c0fe400078f28ff */
[----:B------:R-:W-:Y:S02]  /*7de0*/  LEA.HI R2, R2, R0, RZ, 0x2 ;  /* 0x0000000002027211 */ /* 0x000fe400078f10ff */
[----:B------:R-:W-:Y:S02]  /*7df0*/  LOP3.LUT R12, R3, 0xffffffe0, RZ, 0xc0, !PT ;  /* 0xffffffe0030c7812 */ /* 0x000fe400078ec0ff */
[----:B------:R-:W-:-:S05]  /*7e00*/  LOP3.LUT R14, R2, 0xfffffffc, RZ, 0xc0, !PT ;  /* 0xfffffffc020e7812 */ /* 0x000fca00078ec0ff */
[----:B------:R-:W2:Y:S01]  /*7e10*/  @P3 MUFU.RCP R11, R7 ;  /* 0x00000007000b3308 */ /* 0x000ea20000001000 */
[----:B------:R-:W-:Y:S01]  /*7e20*/  FSETP.NE.FTZ.AND P2, PT, R6, RZ, PT ;  /* 0x000000ff0600720b */ /* 0x000fe20003f55000 */
[----:B------:R-:W-:Y:S01]  /*7e30*/  IMAD.IADD R12, R0, 0x1, -R12 ;  /* 0x00000001000c7824 */ /* 0x000fe200078e0a0c */
[----:B------:R-:W-:Y:S02]  /*7e40*/  IADD3 R0, -R14, R0, RZ ;  /* 0x000000000e007210 */ /* 0x000fe40007ffe1ff */
[----:B------:R-:W-:Y:S01]  /*7e50*/  MOV R14, RZ ;  /* 0x000000ff000e7202 */ /* 0x000fe20000000f00 */
[----:B-1----:R-:W-:Y:S01]  /*7e60*/  FADD.FTZ R4, R249, R4 ;  /* 0x00000004f9047221 */ /* 0x002fe20000010000 */
[----:B------:R-:W-:Y:S01]  /*7e70*/  LOP3.LUT P4, RZ, R12, 0x3, RZ, 0xc0, !PT ;  /* 0x000000030cff7812 */ /* 0x000fe2000788c0ff */
[----:B------:R-:W-:Y:S01]  /*7e80*/  IMAD R12, R13, c[0x0][0x4e8], R234 ;  /* 0x00013a000d0c7a24 */ /* 0x000fe200078e02ea */
[----:B------:R-:W1:Y:S01]  /*7e90*/  @P3 MUFU.LG2 R7, R7 ;  /* 0x0000000700073308 */ /* 0x000e620000000c00 */
[----:B------:R-:W-:Y:S01]  /*7ea0*/  IMAD.MOV.U32 R13, RZ, RZ, RZ ;  /* 0x000000ffff0d7224 */ /* 0x000fe200078e00ff */
[----:B------:R-:W-:-:S02]  /*7eb0*/  FSETP.NE.FTZ.AND P0, PT, R4, RZ, PT ;  /* 0x000000ff0400720b */ /* 0x000fc40003f15000 */
[----:B------:R-:W-:Y:S02]  /*7ec0*/  SHF.R.S32.HI R2, RZ, 0x2, R2 ;  /* 0x00000002ff027819 */ /* 0x000fe40000011402 */
[----:B------:R-:W-:Y:S01]  /*7ed0*/  @P3 MOV R20, 0x3f317218 ;  /* 0x3f31721800143802 */ /* 0x000fe20000000f00 */
[C---:B--2---:R-:W-:Y:S01]  /*7ee0*/  FMUL.FTZ R161, R11.reuse, R161 ;  /* 0x000000a10ba17220 */ /* 0x044fe20000410000 */
[----:B------:R-:W2:Y:S01]  /*7ef0*/  @P1 MUFU.RCP R13, R5 ;  /* 0x00000005000d1308 */ /* 0x000ea20000001000 */
[----:B------:R-:W-:Y:S01]  /*7f00*/  @P2 MOV R19, 0x3f317218 ;  /* 0x3f31721800132802 */ /* 0x000fe20000000f00 */
[----:B------:R-:W-:Y:S01]  /*7f10*/  FMUL.FTZ R160, R11, R160 ;  /* 0x000000a00ba07220 */ /* 0x000fe20000410000 */
[----:B------:R-:W-:Y:S01]  /*7f20*/  SHF.R.S32.HI R3, RZ, 0x5, R3 ;  /* 0x00000005ff037819 */ /* 0x000fe20000011403 */
[----:B------:R-:W-:Y:S02]  /*7f30*/  @P3 FMUL.FTZ R20, R20, c[0x0][0x2d0] ;  /* 0x0000b40014143a20 */ /* 0x000fe40000410000 */
[----:B------:R-:W-:Y:S01]  /*7f40*/  @P2 FMUL.FTZ R19, R19, c[0x0][0x2d0] ;  /* 0x0000b40013132a20 */ /* 0x000fe20000410000 */
[----:B------:R-:W-:Y:S01]  /*7f50*/  F2FP.BF16.PACK_AB R160, R161, R160 ;  /* 0x000000a0a1a0723e */ /* 0x000fe200000010ff */
[----:B------:R-:W3:Y:S01]  /*7f60*/  @P0 MUFU.LG2 R21, R4 ;  /* 0x0000000400150308 */ /* 0x000ee20000000c00 */
[----:B-1----:R-:W-:-:S02]  /*7f70*/  @P3 FMUL.FTZ R7, R7, 0.69314718246459960938 ;  /* 0x3f31721807073820 */ /* 0x002fc40000410000 */
[C---:B------:R-:W-:Y:S02]  /*7f80*/  FMUL.FTZ R149, R11.reuse, R149 ;  /* 0x000000950b957220 */ /* 0x040fe40000410000 */
[----:B------:R-:W-:Y:S02]  /*7f90*/  @P3 FFMA.FTZ R25, R20, R168, R7 ;  /* 0x000000a814193223 */ /* 0x000fe40000010007 */
[----:B------:R-:W-:Y:S01]  /*7fa0*/  FMUL.FTZ R148, R11, R148 ;  /* 0x000000940b947220 */ /* 0x000fe20000410000 */
[----:B------:R1:W4:Y:S01]  /*7fb0*/  @P0 MUFU.RCP R14, R4 ;  /* 0x00000004000e0308 */ /* 0x0003220000001000 */
[C---:B--2---:R-:W-:Y:S02]  /*7fc0*/  FMUL.FTZ R157, R13.reuse, R157 ;  /* 0x0000009d0d9d7220 */ /* 0x044fe40000410000 */
[----:B------:R-:W-:Y:S01]  /*7fd0*/  FMUL.FTZ R156, R13, R156 ;  /* 0x0000009c0d9c7220 */ /* 0x000fe20000410000 */
[----:B------:R-:W-:Y:S01]  /*7fe0*/  F2FP.BF16.PACK_AB R148, R149, R148 ;  /* 0x000000949594723e */ /* 0x000fe200000010ff */
[----:B------:R-:W-:-:S02]  /*7ff0*/  FMUL.FTZ R153, R13, R153 ;  /* 0x000000990d997220 */ /* 0x000fc40000410000 */
[----:B------:R-:W-:Y:S01]  /*8000*/  FMUL.FTZ R152, R13, R152 ;  /* 0x000000980d987220 */ /* 0x000fe20000410000 */
[----:B------:R-:W2:Y:S01]  /*8010*/  @P1 MUFU.LG2 R5, R5 ;  /* 0x0000000500051308 */ /* 0x000ea20000000c00 */
[----:B---3--:R-:W-:Y:S01]  /*8020*/  @P0 FMUL.FTZ R21, R21, 0.69314718246459960938 ;  /* 0x3f31721815150820 */ /* 0x008fe20000410000 */
[----:B------:R-:W-:Y:S01]  /*8030*/  F2FP.BF16.PACK_AB R156, R157, R156 ;  /* 0x0000009c9d9c723e */ /* 0x000fe200000010ff */
[----:B------:R-:W-:Y:S01]  /*8040*/  FMUL.FTZ R69, R11, R69 ;  /* 0x000000450b457220 */ /* 0x000fe20000410000 */
[----:B------:R-:W-:Y:S01]  /*8050*/  F2FP.BF16.PACK_AB R152, R153, R152 ;  /* 0x000000989998723e */ /* 0x000fe200000010ff */
[C---:B------:R-:W-:Y:S02]  /*8060*/  FMUL.FTZ R68, R11.reuse, R68 ;  /* 0x000000440b447220 */ /* 0x040fe40000410000 */
[----:B------:R-:W-:Y:S01]  /*8070*/  FMUL.FTZ R81, R11, R81 ;  /* 0x000000510b517220 */ /* 0x000fe20000410000 */
[----:B------:R-:W-:Y:S01]  /*8080*/  @P2 MUFU.RCP R10, R6 ;  /* 0x00000006000a2308 */ /* 0x000fe20000001000 */
[----:B-1----:R-:W-:Y:S01]  /*8090*/  @P0 IMAD.MOV.U32 R4, RZ, RZ, 0x3f317218 ;  /* 0x3f317218ff040424 */ /* 0x002fe200078e00ff */
[----:B------:R-:W-:Y:S01]  /*80a0*/  F2FP.BF16.PACK_AB R68, R69, R68 ;  /* 0x000000444544723e */ /* 0x000fe200000010ff */
[----:B----4-:R-:W-:-:S02]  /*80b0*/  FMUL.FTZ R159, R14, R159 ;  /* 0x0000009f0e9f7220 */ /* 0x010fc40000410000 */
[----:B------:R-:W-:Y:S02]  /*80c0*/  @P0 FMUL.FTZ R4, R4, c[0x0][0x2d0] ;  /* 0x0000b40004040a20 */ /* 0x000fe40000410000 */
[C---:B------:R-:W-:Y:S01]  /*80d0*/  FMUL.FTZ R158, R14.reuse, R158 ;  /* 0x0000009e0e9e7220 */ /* 0x040fe20000410000 */
[----:B------:R-:W1:Y:S01]  /*80e0*/  @P2 MUFU.LG2 R6, R6 ;  /* 0x0000000600062308 */ /* 0x000e620000000c00 */
[C---:B------:R-:W-:Y:S02]  /*80f0*/  FMUL.FTZ R155, R14.reuse, R155 ;  /* 0x0000009b0e9b7220 */ /* 0x040fe40000410000 */
[C---:B------:R-:W-:Y:S01]  /*8100*/  FMUL.FTZ R154, R14.reuse, R154 ;  /* 0x0000009a0e9a7220 */ /* 0x040fe20000410000 */
[----:B------:R-:W-:Y:S01]  /*8110*/  F2FP.BF16.PACK_AB R158, R159, R158 ;  /* 0x0000009e9f9e723e */ /* 0x000fe200000010ff */
[C---:B------:R-:W-:Y:S02]  /*8120*/  FMUL.FTZ R75, R14.reuse, R75 ;  /* 0x0000004b0e4b7220 */ /* 0x040fe40000410000 */
[C---:B------:R-:W-:Y:S01]  /*8130*/  FMUL.FTZ R74, R14.reuse, R74 ;  /* 0x0000004a0e4a7220 */ /* 0x040fe20000410000 */
[----:B------:R-:W-:Y:S01]  /*8140*/  F2FP.BF16.PACK_AB R154, R155, R154 ;  /* 0x0000009a9b9a723e */ /* 0x000fe200000010ff */
[----:B------:R-:W-:-:S02]  /*8150*/  FMUL.FTZ R79, R14, R79 ;  /* 0x0000004f0e4f7220 */ /* 0x000fc40000410000 */
[C---:B------:R-:W-:Y:S01]  /*8160*/  FMUL.FTZ R78, R14.reuse, R78 ;  /* 0x0000004e0e4e7220 */ /* 0x040fe20000410000 */
[----:B------:R-:W-:Y:S01]  /*8170*/  F2FP.BF16.PACK_AB R74, R75, R74 ;  /* 0x0000004a4b4a723e */ /* 0x000fe200000010ff */
        /* <DEDUP_REMOVED lines=22> */
[----:B------:R-:W-:Y:S01]  /*82e0*/  FMUL.FTZ R130, R14, R130 ;  /* 0x000000820e827220 */ /* 0x000fe20000410000 */
[----:B------:R-:W-:Y:S01]  /*82f0*/  F2FP.BF16.PACK_AB R126, R127, R126 ;  /* 0x0000007e7f7e723e */ /* 0x000fe200000010ff */
[----:B------:R-:W-:Y:S01]  /*8300*/  IMAD.MOV.U32 R14, RZ, RZ, R18 ;  /* 0x000000ffff0e7224 */ /* 0x000fe200078e0012 */
[----:B------:R-:W-:Y:S01]  /*8310*/  @P1 MOV R18, 0x3f317218 ;  /* 0x3f31721800121802 */ /* 0x000fe20000000f00 */
[----:B------:R-:W-:Y:S01]  /*8320*/  @P0 FFMA.FTZ R22, R4, R165, R21 ;  /* 0x000000a504160223 */ /* 0x000fe20000010015 */
[----:B------:R-:W-:Y:S01]  /*8330*/  F2FP.BF16.PACK_AB R130, R131, R130 ;  /* 0x000000828382723e */ /* 0x000fe200000010ff */
[----:B------:R-:W3:Y:S01]  /*8340*/  S2R R4, SR_CTAID.Z ;  /* 0x0000000000047919 */ /* 0x000ee20000002700 */
[----:B--2---:R-:W-:-:S02]  /*8350*/  @P1 FMUL.FTZ R5, R5, 0.69314718246459960938 ;  /* 0x3f31721805051820 */ /* 0x004fc40000410000 */
[----:B------:R-:W-:Y:S02]  /*8360*/  @P1 FMUL.FTZ R18, R18, c[0x0][0x2d0] ;  /* 0x0000b40012121a20 */ /* 0x000fe40000410000 */
[----:B-1----:R-:W-:Y:S02]  /*8370*/  @P2 FMUL.FTZ R6, R6, 0.69314718246459960938 ;  /* 0x3f31721806062820 */ /* 0x002fe40000410000 */
[----:B------:R-:W-:Y:S01]  /*8380*/  @P1 FFMA.FTZ R23, R18, R166, R5 ;  /* 0x000000a612171223 */ /* 0x000fe20000010005 */
[----:B------:R-:W-:Y:S01]  /*8390*/  SHF.R.S32.HI R5, RZ, 0x1f, R2 ;  /* 0x0000001fff057819 */ /* 0x000fe20000011402 */
[----:B------:R-:W-:Y:S01]  /*83a0*/  @P2 FFMA.FTZ R24, R19, R167, R6 ;  /* 0x000000a713182223 */ /* 0x000fe20000010006 */
[----:B------:R-:W-:Y:S01]  /*83b0*/  SHF.R.S32.HI R19, RZ, 0x1f, R3 ;  /* 0x0000001fff137819 */ /* 0x000fe20000011403 */
[C---:B------:R-:W-:Y:S01]  /*83c0*/  FMUL.FTZ R163, R10.reuse, R163 ;  /* 0x000000a30aa37220 */ /* 0x040fe20000410000 */
[----:B------:R-:W-:Y:S01]  /*83d0*/  LEA.HI R5, R5, R2, RZ, 0x3 ;  /* 0x0000000205057211 */ /* 0x000fe200078f18ff */
[----:B------:R-:W-:Y:S01]  /*83e0*/  FMUL.FTZ R162, R10, R162 ;  /* 0x000000a20aa27220 */ /* 0x000fe20000410000 */
[----:B------:R-:W-:Y:S01]  /*83f0*/  LEA.HI R18, R0, R0, RZ, 0x1 ;  /* 0x0000000000127211 */ /* 0x000fe200078f08ff */
[C---:B------:R-:W-:Y:S01]  /*8400*/  FMUL.FTZ R151, R10.reuse, R151 ;  /* 0x000000970a977220 */ /* 0x040fe20000410000 */
[----:B------:R-:W-:Y:S01]  /*8410*/  LOP3.LUT R20, R5, 0xfffffff8, RZ, 0xc0, !PT ;  /* 0xfffffff805147812 */ /* 0x000fe200078ec0ff */
[C---:B------:R-:W-:Y:S01]  /*8420*/  FMUL.FTZ R150, R10.reuse, R150 ;  /* 0x000000960a967220 */ /* 0x040fe20000410000 */
[----:B------:R-:W-:Y:S01]  /*8430*/  LEA.HI R19, R19, R3, RZ, 0x2 ;  /* 0x0000000313137211 */ /* 0x000fe200078f10ff */
[----:B------:R-:W-:Y:S01]  /*8440*/  FMUL.FTZ R71, R10, R71 ;  /* 0x000000470a477220 */ /* 0x000fe20000410000 */
[----:B------:R-:W-:Y:S01]  /*8450*/  IADD3 R20, R2, -R20, RZ ;  /* 0x8000001402147210 */ /* 0x000fe20007ffe0ff */
[----:B------:R-:W-:Y:S01]  /*8460*/  FMUL.FTZ R70, R10, R70 ;  /* 0x000000460a467220 */ /* 0x000fe20000410000 */
[----:B------:R-:W1:Y:S01]  /*8470*/  S2R R2, SR_CTAID.X ;  /* 0x0000000000027919 */ /* 0x000e620000002500 */
[----:B------:R-:W-:Y:S01]  /*8480*/  LOP3.LUT R7, R18, 0x1ffffffe, RZ, 0xc0, !PT ;  /* 0x1ffffffe12077812 */ /* 0x000fe200078ec0ff */
[----:B---3--:R-:W-:Y:S01]  /*8490*/  IMAD.WIDE.U32 R14, R4, c[0x0][0x3f0], R14 ;  /* 0x0000fc00040e7a25 */ /* 0x008fe200078e000e */
[----:B------:R-:W-:-:S02]  /*84a0*/  SHF.R.S32.HI R5, RZ, 0x1f, R4 ;  /* 0x0000001fff057819 */ /* 0x000fc40000011404 */
[----:B------:R-:W-:Y:S01]  /*84b0*/  SHF.L.U32 R18, R18, 0x5, RZ ;  /* 0x0000000512127819 */ /* 0x000fe200000006ff */
[----:B------:R-:W-:Y:S01]  /*84c0*/  IMAD.IADD R7, R0, 0x1, -R7 ;  /* 0x0000000100077824 */ /* 0x000fe200078e0a07 */
[----:B------:R-:W-:Y:S01]  /*84d0*/  LOP3.LUT R19, R19, 0xffffffc, RZ, 0xc0, !PT ;  /* 0x0ffffffc13137812 */ /* 0x000fe200078ec0ff */
[C---:B------:R-:W-:Y:S01]  /*84e0*/  IMAD R6, R5.reuse, c[0x0][0x498], RZ ;  /* 0x0001260005067a24 */ /* 0x040fe200078e02ff */
[----:B------:R-:W-:Y:S01]  /*84f0*/  LOP3.LUT R18, R18, 0xffffffc0, RZ, 0xc0, !PT ;  /* 0xffffffc012127812 */ /* 0x000fe200078ec0ff */
[----:B------:R-:W-:Y:S01]  /*8500*/  IMAD R5, R5, c[0x0][0x3f0], RZ ;  /* 0x0000fc0005057a24 */ /* 0x000fe200078e02ff */
[C---:B------:R-:W-:Y:S01]  /*8510*/  IADD3 R19, R3.reuse, -R19, RZ ;  /* 0x8000001303137210 */ /* 0x040fe20007ffe0ff */
[C---:B------:R-:W-:Y:S01]  /*8520*/  IMAD R6, R4.reuse, c[0x0][0x49c], R6 ;  /* 0x0001270004067a24 */ /* 0x040fe200078e0206 */
[----:B------:R-:W-:Y:S01]  /*8530*/  LEA R3, R3, R0, 0x8 ;  /* 0x0000000003037211 */ /* 0x000fe200078e40ff */
[----:B------:R-:W-:Y:S01]  /*8540*/  IMAD R5, R4, c[0x0][0x3f4], R5 ;  /* 0x0000fd0004057a24 */ /* 0x000fe200078e0205 */
[----:B------:R-:W-:Y:S01]  /*8550*/  LEA R19, R19, R238, 0x4 ;  /* 0x000000ee13137211 */ /* 0x000fe200078e20ff */
[----:B------:R-:W-:Y:S01]  /*8560*/  IMAD R7, R7, 0x8, R18 ;  /* 0x0000000807077824 */ /* 0x000fe200078e0212 */
[----:B------:R-:W-:Y:S01]  /*8570*/  LEA.HI R0, R20, R20, RZ, 0x1 ;  /* 0x0000001414007211 */ /* 0x000fe200078f08ff */
[----:B------:R-:W-:Y:S01]  /*8580*/  IMAD.WIDE.U32 R16, R4, c[0x0][0x498], R16 ;  /* 0x0001260004107a25 */ /* 0x000fe200078e0010 */
[----:B------:R-:W-:-:S02]  /*8590*/  IADD3 R15, R15, R5, RZ ;  /* 0x000000050f0f7210 */ /* 0x000fc40007ffe0ff */
[----:B------:R-:W-:Y:S01]  /*85a0*/  SHF.R.S32.HI R5, RZ, 0x1f, R9 ;  /* 0x0000001fff057819 */ /* 0x000fe20000011409 */
[----:B------:R-:W-:Y:S01]  /*85b0*/  FMUL.FTZ R80, R11, R80 ;  /* 0x000000500b507220 */ /* 0x000fe20000410000 */
[----:B------:R-:W-:Y:S01]  /*85c0*/  IADD3 R7, R19, R7, RZ ;  /* 0x0000000713077210 */ /* 0x000fe20007ffe0ff */
[----:B------:R-:W-:Y:S01]  /*85d0*/  IMAD.WIDE.U32 R14, R9, c[0x0][0x3e0], R14 ;  /* 0x0000f800090e7a25 */ /* 0x000fe200078e000e */
[----:B------:R-:W-:Y:S02]  /*85e0*/  LOP3.LUT R4, R0, 0x3fffffe, RZ, 0xc0, !PT ;  /* 0x03fffffe00047812 */ /* 0x000fe400078ec0ff */
[----:B------:R-:W-:Y:S01]  /*85f0*/  SHF.R.S32.HI R0, RZ, 0x1, R0 ;  /* 0x00000001ff007819 */ /* 0x000fe20000011400 */
[----:B------:R-:W-:Y:S01]  /*8600*/  IMAD R5, R5, c[0x0][0x3e0], RZ ;  /* 0x0000f80005057a24 */ /* 0x000fe200078e02ff */
[----:B------:R-:W-:Y:S01]  /*8610*/  IADD3 R4, R20, -R4, RZ ;  /* 0x8000000414047210 */ /* 0x000fe20007ffe0ff */
[C---:B-1----:R-:W-:Y:S01]  /*8620*/  IMAD R7, R2.reuse, 0x80, R7 ;  /* 0x0000008002077824 */ /* 0x042fe200078e0207 */
[----:B------:R-:W-:Y:S01]  /*8630*/  LEA R19, R2, R19, 0x7 ;  /* 0x0000001302137211 */ /* 0x000fe200078e38ff */
[----:B------:R-:W-:Y:S01]  /*8640*/  IMAD R5, R9, c[0x0][0x3e4], R5 ;  /* 0x0000f90009057a24 */ /* 0x000fe200078e0205 */
[C---:B------:R-:W-:Y:S01]  /*8650*/  LOP3.LUT R2, R0.reuse, 0x1, RZ, 0xc0, !PT ;  /* 0x0000000100027812 */ /* 0x040fe200078ec0ff */
[----:B------:R-:W-:Y:S01]  /*8660*/  @P5 IMAD.HI.U32 R9, R7, c[0x0][0x4ec], RZ ;  /* 0x00013b0007095a27 */ /* 0x000fe200078e00ff */
[----:B------:R-:W-:-:S02]  /*8670*/  LOP3.LUT P1, RZ, R0, 0x2, RZ, 0xc0, !PT ;  /* 0x0000000200ff7812 */ /* 0x000fc4000782c0ff */
[----:B------:R-:W-:Y:S01]  /*8680*/  SHF.L.U32 R0, R0, 0x6, RZ ;  /* 0x0000000600007819 */ /* 0x000fe200000006ff */
[----:B------:R-:W-:Y:S01]  /*8690*/  IMAD.IADD R15, R15, 0x1, R5 ;  /* 0x000000010f0f7824 */ /* 0x000fe200078e0205 */
[----:B------:R-:W-:Y:S01]  /*86a0*/  LEA R3, R4, R3, 0x4 ;  /* 0x0000000304037211 */ /* 0x000fe200078e20ff */
[C---:B------:R-:W-:Y:S01]  /*86b0*/  FMUL.FTZ R83, R10.reuse, R83 ;  /* 0x000000530a537220 */ /* 0x040fe20000410000 */
[----:B------:R-:W-:Y:S01]  /*86c0*/  IADD3 R4, R19, 0x8, RZ ;  /* 0x0000000813047810 */ /* 0x000fe20007ffe0ff */
[----:B------:R-:W-:Y:S01]  /*86d0*/  FMUL.FTZ R82, R10, R82 ;  /* 0x000000520a527220 */ /* 0x000fe20000410000 */
[----:B------:R-:W-:Y:S01]  /*86e0*/  LOP3.LUT R0, R0, 0xc0, RZ, 0xc0, !PT ;  /* 0x000000c000007812 */ /* 0x000fe200078ec0ff */
[C---:B------:R-:W-:Y:S01]  /*86f0*/  FMUL.FTZ R73, R13.reuse, R73 ;  /* 0x000000490d497220 */ /* 0x040fe20000410000 */
[----:B------:R-:W-:Y:S01]  /*8700*/  MOV R18, R7 ;  /* 0x0000000700127202 */ /* 0x000fe20000000f00 */
[C---:B------:R-:W-:Y:S01]  /*8710*/  FMUL.FTZ R72, R13.reuse, R72 ;  /* 0x000000480d487220 */ /* 0x040fe20000410000 */
[----:B------:R-:W-:Y:S01]  /*8720*/  @P5 SHF.R.U32.HI R18, RZ, c[0x0][0x4f0], R9 ;  /* 0x00013c00ff125a19 */ /* 0x000fe20000011609 */
[C---:B------:R-:W-:Y:S01]  /*8730*/  FMUL.FTZ R77, R13.reuse, R77 ;  /* 0x0000004d0d4d7220 */ /* 0x040fe20000410000 */
[----:B------:R-:W-:Y:S01]  /*8740*/  ISETP.GE.OR P0, PT, R4, R8, P4 ;  /* 0x000000080400720c */ /* 0x000fe20002706670 */
[----:B------:R-:W-:Y:S01]  /*8750*/  FMUL.FTZ R76, R13, R76 ;  /* 0x0000004c0d4c7220 */ /* 0x000fe20000410000 */
[----:B------:R-:W-:Y:S01]  /*8760*/  ISETP.NE.U32.AND P2, PT, R2, 0x1, PT ;  /* 0x000000010200780c */ /* 0x000fe20003f45070 */
[C---:B------:R-:W-:Y:S01]  /*8770*/  FMUL.FTZ R85, R11.reuse, R85 ;  /* 0x000000550b557220 */ /* 0x040fe20000410000 */
[----:B------:R-:W-:Y:S01]  /*8780*/  LEA.HI R4, R0, R0, RZ, 0x1d ;  /* 0x0000000000047211 */ /* 0x000fe200078fe8ff */
[----:B------:R-:W-:Y:S01]  /*8790*/  FMUL.FTZ R84, R11, R84 ;  /* 0x000000540b547220 */ /* 0x000fe20000410000 */
[----:B------:R-:W-:Y:S01]  /*87a0*/  IADD3 R2, R19, 0x40, RZ ;  /* 0x0000004013027810 */ /* 0x000fe20007ffe0ff */
[----:B------:R-:W-:Y:S01]  /*87b0*/  FMUL.FTZ R87, R10, R87 ;  /* 0x000000570a577220 */ /* 0x000fe20000410000 */
[----:B------:R-:W-:Y:S01]  /*87c0*/  IADD3 R0, -R18, RZ, RZ ;  /* 0x000000ff12007210 */ /* 0x000fe20007ffe1ff */
[----:B------:R-:W-:Y:S01]  /*87d0*/  FMUL.FTZ R86, R10, R86 ;  /* 0x000000560a567220 */ /* 0x000fe20000410000 */
[----:B------:R-:W-:Y:S01]  /*87e0*/  LEA R3, R3, R4, 0x1 ;  /* 0x0000000403037211 */ /* 0x000fe200078e08ff */
[----:B------:R-:W-:Y:S01]  /*87f0*/  FMUL.FTZ R93, R11, R93 ;  /* 0x0000005d0b5d7220 */ /* 0x000fe20000410000 */
[-C--:B------:R-:W-:Y:S01]  /*8800*/  ISETP.GE.OR P6, PT, R2, R8.reuse, P4 ;  /* 0x000000080200720c */ /* 0x080fe200027c6670 */
[----:B------:R-:W-:Y:S01]  /*8810*/  IMAD R0, R0, c[0x0][0x4e8], R7 ;  /* 0x00013a0000007a24 */ /* 0x000fe200078e0207 */
[----:B------:R-:W-:Y:S01]  /*8820*/  ISETP.GE.OR P3, PT, R19, R8, P4 ;  /* 0x000000081300720c */ /* 0x000fe20002766670 */
[----:B------:R-:W-:Y:S01]  /*8830*/  FMUL.FTZ R92, R11, R92 ;  /* 0x0000005c0b5c7220 */ /* 0x000fe20000410000 */
[----:B------:R-:W-:Y:S01]  /*8840*/  P2R R2, PR, RZ, 0x1 ;  /* 0x00000001ff027803 */ /* 0x000fe20000000000 */
[C---:B------:R-:W-:Y:S01]  /*8850*/  FMUL.FTZ R95, R10.reuse, R95 ;  /* 0x0000005f0a5f7220 */ /* 0x040fe20000410000 */
[----:B------:R-:W-:Y:S01]  /*8860*/  IADD3 R19, R19, 0x48, RZ ;  /* 0x0000004813137810 */ /* 0x000fe20007ffe0ff */
[----:B------:R-:W-:Y:S01]  /*8870*/  FMUL.FTZ R94, R10, R94 ;  /* 0x0000005e0a5e7220 */ /* 0x000fe20000410000 */
[----:B------:R-:W-:Y:S01]  /*8880*/  SHF.R.S32.HI R4, RZ, 0x1f, R18 ;  /* 0x0000001fff047819 */ /* 0x000fe20000011412 */
[C---:B------:R-:W-:Y:S01]  /*8890*/  FMUL.FTZ R89, R13.reuse, R89 ;  /* 0x000000590d597220 */ /* 0x040fe20000410000 */
[----:B------:R-:W-:Y:S01]  /*88a0*/  IADD3 R18, P0, R18, R16, RZ ;  /* 0x0000001012127210 */ /* 0x000fe20007f1e0ff */
[----:B------:R-:W-:Y:S01]  /*88b0*/  FMUL.FTZ R88, R13, R88 ;  /* 0x000000580d587220 */ /* 0x000fe20000410000 */
[----:B------:R-:W-:Y:S01]  /*88c0*/  SHF.L.U32 R3, R3, 0x1, RZ ;  /* 0x0000000103037819 */ /* 0x000fe200000006ff */
[----:B------:R-:W-:Y:S01]  /*88d0*/  FMUL.FTZ R145, R13, R145 ;  /* 0x000000910d917220 */ /* 0x000fe20000410000 */
[----:B------:R-:W-:Y:S01]  /*88e0*/  ISETP.GE.OR P4, PT, R19, R8, P4 ;  /* 0x000000081300720c */ /* 0x000fe20002786670 */
[----:B------:R-:W-:Y:S01]  /*88f0*/  FMUL.FTZ R144, R13, R144 ;  /* 0x000000900d907220 */ /* 0x000fe20000410000 */
[----:B------:R-:W-:Y:S01]  /*8900*/  IADD3.X R19, R4, R17, R6, P0, !PT ;  /* 0x0000001104137210 */ /* 0x000fe200007fe406 */
[----:B------:R-:W-:Y:S01]  /*8910*/  STS [R3+0x80], R160 ;  /* 0x000080a003007388 */ /* 0x000fe20000000800 */
[----:B------:R-:W-:Y:S01]  /*8920*/  IADD3 R6, R3, 0x80, RZ ;  /* 0x0000008003067810 */ /* 0x000fe20007ffe0ff */
[C---:B------:R-:W-:Y:S01]  /*8930*/  FMUL.FTZ R97, R11.reuse, R97 ;  /* 0x000000610b617220 */ /* 0x040fe20000410000 */
[----:B------:R-:W-:Y:S01]  /*8940*/  SHF.R.S32.HI R4, RZ, 0x1f, R0 ;  /* 0x0000001fff047819 */ /* 0x000fe20000011400 */
[----:B------:R-:W-:Y:S01]  /*8950*/  FMUL.FTZ R96, R11, R96 ;  /* 0x000000600b607220 */ /* 0x000fe20000410000 */
[----:B------:R-:W-:Y:S01]  /*8960*/  IADD3 R5, R3, 0x70, RZ ;  /* 0x0000007003057810 */ /* 0x000fe20007ffe0ff */
[----:B------:R-:W-:Y:S01]  /*8970*/  FMUL.FTZ R99, R10, R99 ;  /* 0x000000630a637220 */ /* 0x000fe20000410000 */
[----:B------:R-:W-:Y:S01]  /*8980*/  @P2 IADD3 R5, R6, 0x10, RZ ;  /* 0x0000001006052810 */ /* 0x000fe20007ffe0ff */
[----:B------:R-:W-:Y:S01]  /*8990*/  IMAD R6, R4, c[0x0][0x488], RZ ;  /* 0x0001220004067a24 */ /* 0x000fe200078e02ff */
[----:B------:R-:W-:Y:S01]  /*89a0*/  F2FP.BF16.PACK_AB R162, R163, R162 ;  /* 0x000000a2a3a2723e */ /* 0x000fe200000010ff */
[----:B------:R-:W-:Y:S01]  /*89b0*/  IMAD.MOV.U32 R4, RZ, RZ, 0x20 ;  /* 0x00000020ff047424 */ /* 0x000fe200078e00ff */
[----:B------:R-:W-:Y:S01]  /*89c0*/  F2FP.BF16.PACK_AB R150, R151, R150 ;  /* 0x000000969796723e */ /* 0x000fe200000010ff */
[----:B------:R-:W-:Y:S01]  /*89d0*/  FMUL.FTZ R98, R10, R98 ;  /* 0x000000620a627220 */ /* 0x000fe20000410000 */
[----:B------:R-:W-:Y:S01]  /*89e0*/  F2FP.BF16.PACK_AB R70, R71, R70 ;  /* 0x000000464746723e */ /* 0x000fe200000010ff */
[----:B------:R-:W-:Y:S01]  /*89f0*/  STS [R3+0x280], R162 ;  /* 0x000280a203007388 */ /* 0x000fe20000000800 */
[----:B------:R-:W-:Y:S01]  /*8a00*/  SEL R4, R4, 0xffffffe0, !P1 ;  /* 0xffffffe004047807 */ /* 0x000fe20004800000 */
[----:B------:R-:W-:Y:S01]  /*8a10*/  FMUL.FTZ R105, R11, R105 ;  /* 0x000000690b697220 */ /* 0x000fe20000410000 */
[----:B------:R-:W-:Y:S01]  /*8a20*/  F2FP.BF16.PACK_AB R80, R81, R80 ;  /* 0x000000505150723e */ /* 0x000fe200000010ff */
[----:B------:R-:W-:Y:S01]  /*8a30*/  STS [R5], R148 ;  /* 0x0000009405007388 */ /* 0x000fe20000000800 */
[----:B------:R-:W-:Y:S01]  /*8a40*/  IADD3 R7, R3, R4, RZ ;  /* 0x0000000403077210 */ /* 0x000fe20007ffe0ff */
[----:B------:R-:W-:Y:S01]  /*8a50*/  FMUL.FTZ R104, R11, R104 ;  /* 0x000000680b687220 */ /* 0x000fe20000410000 */
[----:B------:R-:W-:Y:S01]  /*8a60*/  F2FP.BF16.PACK_AB R82, R83, R82 ;  /* 0x000000525352723e */ /* 0x000fe200000010ff */
[----:B------:R-:W-:Y:S01]  /*8a70*/  STS [R5+0x200], R150 ;  /* 0x0002009605007388 */ /* 0x000fe20000000800 */
[----:B------:R-:W-:Y:S01]  /*8a80*/  IADD3 R4, R4, R5, RZ ;  /* 0x0000000504047210 */ /* 0x000fe20007ffe0ff */
[C---:B------:R-:W-:Y:S01]  /*8a90*/  FMUL.FTZ R107, R10.reuse, R107 ;  /* 0x0000006b0a6b7220 */ /* 0x040fe20000410000 */
[----:B------:R-:W-:Y:S01]  /*8aa0*/  F2FP.BF16.PACK_AB R72, R73, R72 ;  /* 0x000000484948723e */ /* 0x000fe200000010ff */
[----:B------:R-:W-:Y:S01]  /*8ab0*/  STS [R3+0x1080], R156 ;  /* 0x0010809c03007388 */ /* 0x000fe20000000800 */
[----:B------:R-:W-:Y:S01]  /*8ac0*/  F2FP.BF16.PACK_AB R76, R77, R76 ;  /* 0x0000004c4d4c723e */ /* 0x000fe200000010ff */
[C---:B------:R-:W-:Y:S01]  /*8ad0*/  FMUL.FTZ R106, R10.reuse, R106 ;  /* 0x0000006a0a6a7220 */ /* 0x040fe20000410000 */
[----:B------:R-:W-:Y:S01]  /*8ae0*/  F2FP.BF16.PACK_AB R84, R85, R84 ;  /* 0x000000545554723e */ /* 0x000fe200000010ff */
[----:B------:R-:W-:Y:S01]  /*8af0*/  STS [R3+0x1280], R158 ;  /* 0x0012809e03007388 */ /* 0x000fe20000000800 */
[----:B------:R-:W-:Y:S01]  /*8b00*/  F2FP.BF16.PACK_AB R86, R87, R86 ;  /* 0x000000565756723e */ /* 0x000fe200000010ff */
[----:B------:R-:W-:Y:S01]  /*8b10*/  FMUL.FTZ R101, R13, R101 ;  /* 0x000000650d657220 */ /* 0x000fe20000410000 */
[----:B------:R-:W-:Y:S01]  /*8b20*/  F2FP.BF16.PACK_AB R92, R93, R92 ;  /* 0x0000005c5d5c723e */ /* 0x000fe200000010ff */
[----:B------:R-:W-:Y:S01]  /*8b30*/  STS [R5+0x1000], R152 ;  /* 0x0010009805007388 */ /* 0x000fe20000000800 */
[----:B------:R-:W-:Y:S01]  /*8b40*/  FMUL.FTZ R100, R13, R100 ;  /* 0x000000640d647220 */ /* 0x000fe20000410000 */
[----:B------:R-:W-:Y:S01]  /*8b50*/  F2FP.BF16.PACK_AB R94, R95, R94 ;  /* 0x0000005e5f5e723e */ /* 0x000fe200000010ff */
[C---:B------:R-:W-:Y:S01]  /*8b60*/  FMUL.FTZ R141, R13.reuse, R141 ;  /* 0x0000008d0d8d7220 */ /* 0x040fe20000410000 */
        /* <DEDUP_REMOVED lines=9> */
[C---:B------:R-:W-:Y:S01]  /*8c00*/  FMUL.FTZ R110, R10.reuse, R110 ;  /* 0x0000006e0a6e7220 */ /* 0x040fe20000410000 */
[----:B------:R-:W-:Y:S01]  /*8c10*/  F2FP.BF16.PACK_AB R96, R97, R96 ;  /* 0x000000606160723e */ /* 0x000fe200000010ff */
[C---:B------:R-:W-:Y:S01]  /*8c20*/  FMUL.FTZ R117, R11.reuse, R117 ;  /* 0x000000750b757220 */ /* 0x040fe20000410000 */
[----:B------:R-:W-:Y:S01]  /*8c30*/  STS [R4], R80 ;  /* 0x0000005004007388 */ /* 0x000fe20000000800 */
[----:B------:R-:W-:Y:S01]  /*8c40*/  FMUL.FTZ R116, R11, R116 ;  /* 0x000000740b747220 */ /* 0x000fe20000410000 */
[----:B------:R-:W-:Y:S01]  /*8c50*/  F2FP.BF16.PACK_AB R98, R99, R98 ;  /* 0x000000626362723e */ /* 0x000fe200000010ff */
[C---:B------:R-:W-:Y:S01]  /*8c60*/  FMUL.FTZ R119, R10.reuse, R119 ;  /* 0x000000770a777220 */ /* 0x040fe20000410000 */
[----:B------:R-:W-:Y:S01]  /*8c70*/  STS [R4+0x200], R82 ;  /* 0x0002005204007388 */ /* 0x000fe20000000800 */
[C---:B------:R-:W-:Y:S01]  /*8c80*/  FMUL.FTZ R118, R10.reuse, R118 ;  /* 0x000000760a767220 */ /* 0x040fe20000410000 */
        /* <DEDUP_REMOVED lines=13> */
[----:B------:R-:W-:Y:S01]  /*8d60*/  FMUL.FTZ R133, R11, R133 ;  /* 0x000000850b857220 */ /* 0x000fe20000410000 */
[----:B------:R-:W-:Y:S01]  /*8d70*/  STS [R4+0x1200], R78 ;  /* 0x0012004e04007388 */ /* 0x000fe20000000800 */
[C---:B------:R-:W-:Y:S01]  /*8d80*/  FMUL.FTZ R123, R10.reuse, R123 ;  /* 0x0000007b0a7b7220 */ /* 0x040fe20000410000 */
[----:B------:R-:W-:Y:S01]  /*8d90*/  F2FP.BF16.PACK_AB R108, R109, R108 ;  /* 0x0000006c6d6c723e */ /* 0x000fe200000010ff */
[C---:B------:R-:W-:Y:S01]  /*8da0*/  FMUL.FTZ R122, R10.reuse, R122 ;  /* 0x0000007a0a7a7220 */ /* 0x040fe20000410000 */
[----:B------:R-:W-:Y:S01]  /*8db0*/  STS [R3+0x2080], R84 ;  /* 0x0020805403007388 */ /* 0x000fe20000000800 */
[----:B------:R-:W-:Y:S01]  /*8dc0*/  FMUL.FTZ R135, R10, R135 ;  /* 0x000000870a877220 */ /* 0x000fe20000410000 */
[----:B------:R-:W-:Y:S01]  /*8dd0*/  F2FP.BF16.PACK_AB R110, R111, R110 ;  /* 0x0000006e6f6e723e */ /* 0x000fe200000010ff */
[----:B------:R-:W-:Y:S01]  /*8de0*/  IMAD.WIDE.U32 R18, R0, c[0x0][0x488], R18 ;  /* 0x0001220000127a25 */ /* 0x000fe200078e0012 */
[----:B------:R-:W-:Y:S01]  /*8df0*/  STS [R3+0x2280], R86 ;  /* 0x0022805603007388 */ /* 0x000fe20000000800 */
[----:B------:R-:W-:-:S02]  /*8e00*/  F2FP.BF16.PACK_AB R116, R117, R116 ;  /* 0x000000747574723e */ /* 0x000fc400000010ff */
[----:B------:R-:W-:Y:S01]  /*8e10*/  IMAD R6, R0, c[0x0][0x48c], R6 ;  /* 0x0001230000067a24 */ /* 0x000fe200078e0206 */
[----:B------:R-:W-:Y:S01]  /*8e20*/  STS [R5+0x2000], R92 ;  /* 0x0020005c05007388 */ /* 0x000fe20000000800 */
[----:B------:R-:W-:Y:S01]  /*8e30*/  FMUL.FTZ R11, R11, R132 ;  /* 0x000000840b0b7220 */ /* 0x000fe20000410000 */
[----:B------:R-:W-:Y:S01]  /*8e40*/  F2FP.BF16.PACK_AB R118, R119, R118 ;  /* 0x000000767776723e */ /* 0x000fe200000010ff */
[----:B------:R-:W-:Y:S01]  /*8e50*/  FMUL.FTZ R10, R10, R134 ;  /* 0x000000860a0a7220 */ /* 0x000fe20000410000 */
        /* <DEDUP_REMOVED lines=9> */
[----:B------:R-:W-:Y:S01]  /*8ef0*/  F2FP.BF16.PACK_AB R120, R121, R120 ;  /* 0x000000787978723e */ /* 0x000fe200000010ff */
[----:B------:R-:W-:Y:S01]  /*8f00*/  IMAD.WIDE.U32 R14, R12, c[0x0][0x3d8], R14 ;  /* 0x0000f6000c0e7a25 */ /* 0x000fe200078e000e */
[----:B------:R-:W-:Y:S01]  /*8f10*/  F2FP.BF16.PACK_AB R122, R123, R122 ;  /* 0x0000007a7b7a723e */ /* 0x000fe200000010ff */
[----:B------:R-:W-:Y:S01]  /*8f20*/  STS [R5+0x3000], R144 ;  /* 0x0030009005007388 */ /* 0x000fe20000000800 */
[----:B------:R-:W-:-:S02]  /*8f30*/  LEA R0, P0, R18, c[0x0][0x450], 0x2 ;  /* 0x0001140012007a11 */ /* 0x000fc400078010ff */
[----:B------:R-:W-:Y:S01]  /*8f40*/  IADD3 R6, R19, R6, RZ ;  /* 0x0000000613067210 */ /* 0x000fe20007ffe0ff */
[----:B------:R-:W-:Y:S01]  /*8f50*/  STS [R5+0x3200], R146 ;  /* 0x0032009205007388 */ /* 0x000fe20000000800 */
[----:B------:R-:W-:Y:S02]  /*8f60*/  F2FP.BF16.PACK_AB R11, R133, R11 ;  /* 0x0000000b850b723e */ /* 0x000fe400000010ff */
[----:B------:R-:W-:Y:S01]  /*8f70*/  F2FP.BF16.PACK_AB R10, R135, R10 ;  /* 0x0000000a870a723e */ /* 0x000fe200000010ff */
[----:B------:R-:W-:Y:S01]  /*8f80*/  STS [R7+0x2080], R96 ;  /* 0x0020806007007388 */ /* 0x000fe20000000800 */
[----:B------:R-:W-:Y:S02]  /*8f90*/  F2FP.BF16.PACK_AB R124, R125, R124 ;  /* 0x0000007c7d7c723e */ /* 0x000fe400000010ff */
[----:B------:R-:W-:Y:S01]  /*8fa0*/  F2FP.BF16.PACK_AB R13, R129, R13 ;  /* 0x0000000d810d723e */ /* 0x000fe200000010ff */
[----:B------:R-:W-:Y:S01]  /*8fb0*/  STS [R7+0x2280], R98 ;  /* 0x0022806207007388 */ /* 0x000fe20000000800 */
[----:B------:R-:W-:-:S02]  /*8fc0*/  LEA.HI.X R6, R18, c[0x0][0x454], R6, 0x2, P0 ;  /* 0x0001150012067a11 */ /* 0x000fc400000f1406 */
[----:B------:R-:W-:Y:S01]  /*8fd0*/  ISETP.NE.AND P5, PT, R2, RZ, PT ;  /* 0x000000ff0200720c */ /* 0x000fe20003fa5270 */
[----:B------:R-:W-:Y:S01]  /*8fe0*/  STS [R4+0x2000], R104 ;  /* 0x0020006804007388 */ /* 0x000fe20000000800 */
[----:B------:R-:W-:-:S03]  /*8ff0*/  SHF.R.S32.HI R2, RZ, 0x1f, R12 ;  /* 0x0000001fff027819 */ /* 0x000fc6000001140c */
[----:B------:R-:W-:Y:S02]  /*9000*/  STS [R4+0x2200], R106 ;  /* 0x0022006a04007388 */ /* 0x000fe40000000800 */
[----:B------:R-:W-:Y:S02]  /*9010*/  IMAD R2, R2, c[0x0][0x3d8], RZ ;  /* 0x0000f60002027a24 */ /* 0x000fe400078e02ff */
[----:B------:R-:W-:Y:S02]  /*9020*/  STS [R7+0x3080], R100 ;  /* 0x0030806407007388 */ /* 0x000fe40000000800 */
[----:B------:R-:W-:Y:S02]  /*9030*/  IMAD R2, R12, c[0x0][0x3dc], R2 ;  /* 0x0000f7000c027a24 */ /* 0x000fe400078e0202 */
[----:B------:R-:W-:Y:S01]  /*9040*/  STS [R7+0x3280], R102 ;  /* 0x0032806607007388 */ /* 0x000fe20000000800 */
[----:B------:R-:W-:Y:S02]  /*9050*/  IMAD.SHL.U32 R12, R233, 0x2, RZ ;  /* 0x00000002e90c7824 */ /* 0x000fe400078e00ff */
[----:B------:R-:W-:Y:S01]  /*9060*/  IADD3 R2, R15, R2, RZ ;  /* 0x000000020f027210 */ /* 0x000fe20007ffe0ff */
[----:B------:R-:W-:Y:S04]  /*9070*/  STS [R4+0x3000], R140 ;  /* 0x0030008c04007388 */ /* 0x000fe80000000800 */
        /* <DEDUP_REMOVED lines=17> */
[----:B------:R-:W-:Y:S04]  /*9190*/  SHFL.IDX PT, R16, R0, RZ, 0x1c1f ;  /* 0x001c1fff00107589 */ /* 0x000fe800000e0000 */
[----:B------:R-:W1:Y:S04]  /*91a0*/  SHFL.IDX PT, R17, R6, RZ, 0x1c1f ;  /* 0x001c1fff06117589 */ /* 0x000e6800000e0000 */
[----:B------:R-:W-:Y:S06]  /*91b0*/  BAR.SYNC.DEFER_BLOCKING 0x1, 0x80 ;  /* 0x0042000000007b1d */ /* 0x000fec0000010000 */
[----:B------:R-:W-:Y:S04]  /*91c0*/  SHFL.IDX PT, R20, R0, 0x1, 0x1c1f ;  /* 0x003c1f0000147f89 */ /* 0x000fe800000e0000 */
[----:B------:R-:W2:Y:S04]  /*91d0*/  SHFL.IDX PT, R21, R6, 0x1, 0x1c1f ;  /* 0x003c1f0006157f89 */ /* 0x000ea800000e0000 */
[----:B------:R-:W-:Y:S04]  /*91e0*/  SHFL.IDX PT, R18, R0, 0x2, 0x1c1f ;  /* 0x005c1f0000127f89 */ /* 0x000fe800000e0000 */
[----:B------:R-:W3:Y:S04]  /*91f0*/  SHFL.IDX PT, R19, R6, 0x2, 0x1c1f ;  /* 0x005c1f0006137f89 */ /* 0x000ee800000e0000 */
[----:B------:R4:W-:Y:S04]  /*9200*/  SHFL.IDX PT, R26, R0, 0x3, 0x1c1f ;  /* 0x007c1f00001a7f89 */ /* 0x0009e800000e0000 */
[----:B------:R-:W5:Y:S04]  /*9210*/  SHFL.IDX PT, R27, R6, 0x3, 0x1c1f ;  /* 0x007c1f00061b7f89 */ /* 0x000f6800000e0000 */
[----:B-1----:R1:W-:Y:S04]  /*9220*/  @!P3 ST.E [R16.64], R25 ;  /* 0x000000191000b985 */ /* 0x0023e8000c10190c */
[----:B------:R-:W1:Y:S04]  /*9230*/  S2R R3, SR_TID.X ;  /* 0x0000000000037919 */ /* 0x000e680000002100 */
[----:B--2---:R2:W-:Y:S04]  /*9240*/  @!P5 ST.E [R20.64], R24 ;  /* 0x000000181400d985 */ /* 0x0045e8000c10190c */
[----:B---3--:R2:W-:Y:S01]  /*9250*/  @!P6 ST.E [R18.64], R23 ;  /* 0x000000171200e985 */ /* 0x0085e2000c10190c */
[----:B----4-:R-:W-:-:S04]  /*9260*/  LEA R0, P0, R14, c[0x0][0x380], 0x1 ;  /* 0x0000e0000e007a11 */ /* 0x010fc800078008ff */
[----:B------:R-:W-:Y:S01]  /*9270*/  LEA.HI.X R10, R14, c[0x0][0x384], R2, 0x1, P0 ;  /* 0x0000e1000e0a7a11 */ /* 0x000fe200000f0c02 */
[----:B-----5:R2:W-:Y:S01]  /*9280*/  @!P4 ST.E [R26.64], R22 ;  /* 0x000000161a00c985 */ /* 0x0205e2000c10190c */
[----:B------:R-:W-:-:S03]  /*9290*/  ISETP.GE.AND P0, PT, R232, R8, PT ;  /* 0x00000008e800720c */ /* 0x000fc60003f06270 */
[----:B------:R2:W3:Y:S04]  /*92a0*/  LDS.128 R44, [R12+0x880] ;  /* 0x000880000c2c7984 */ /* 0x0004e80000000c00 */
[----:B------:R2:W4:Y:S01]  /*92b0*/  LDS.128 R40, [R12+0x1080] ;  /* 0x001080000c287984 */ /* 0x0005220000000c00 */
[----:B-1----:R-:W-:-:S03]  /*92c0*/  SHF.R.S32.HI R2, RZ, 0x1f, R3 ;  /* 0x0000001fff027819 */ /* 0x002fc60000011403 */
[----:B------:R2:W1:Y:S01]  /*92d0*/  LDS.128 R36, [R12+0x1880] ;  /* 0x001880000c247984 */ /* 0x0004620000000c00 */
[----:B------:R-:W-:-:S03]  /*92e0*/  LEA.HI R2, R2, R3, RZ, 0x2 ;  /* 0x0000000302027211 */ /* 0x000fc600078f10ff */
[----:B------:R2:W1:Y:S01]  /*92f0*/  LDS.128 R32, [R12+0x2880] ;  /* 0x002880000c207984 */ /* 0x0004620000000c00 */
[----:B------:R-:W-:-:S03]  /*9300*/  LOP3.LUT R2, R2, 0xfffffffc, RZ, 0xc0, !PT ;  /* 0xfffffffc02027812 */ /* 0x000fc600078ec0ff */
[----:B------:R2:W1:Y:S01]  /*9310*/  LDS.128 R28, [R12+0x3080] ;  /* 0x003080000c1c7984 */ /* 0x0004620000000c00 */
[----:B------:R-:W-:-:S03]  /*9320*/  IADD3 R2, -R2, R3, RZ ;  /* 0x0000000302027210 */ /* 0x000fc60007ffe1ff */
[----:B------:R2:W1:Y:S01]  /*9330*/  LDS.128 R24, [R12+0x3880] ;  /* 0x003880000c187984 */ /* 0x0004620000000c00 */
[----:B------:R-:W-:-:S03]  /*9340*/  SHF.L.U32 R2, R2, 0x3, RZ ;  /* 0x0000000302027819 */ /* 0x000fc600000006ff */
[----:B------:R2:W1:Y:S04]  /*9350*/  LDS.128 R20, [R12+0x4880] ;  /* 0x004880000c147984 */ /* 0x0004680000000c00 */
[----:B------:R2:W1:Y:S04]  /*9360*/  LDS.128 R16, [R12+0x5080] ;  /* 0x005080000c107984 */ /* 0x0004680000000c00 */
[----:B------:R2:W1:Y:S04]  /*9370*/  LDS.128 R4, [R12+0x5880] ;  /* 0x005880000c047984 */ /* 0x0004680000000c00 */
[----:B------:R2:W1:Y:S04]  /*9380*/  SHFL.IDX PT, R56, R0, RZ, 0x1c1f ;  /* 0x001c1fff00387589 */ /* 0x00046800000e0000 */
[----:B------:R2:W1:Y:S01]  /*9390*/  SHFL.IDX PT, R57, R10, RZ, 0x1c1f ;  /* 0x001c1fff0a397589 */ /* 0x00046200000e0000 */
[----:B------:R-:W-:Y:S05]  /*93a0*/  @P0 BRA `(.L_x_7) ;  /* 0x0000012000000947 */ /* 0x000fea0003800000 */
[----:B---3--:R-:W3:Y:S01]  /*93b0*/  LDS.128 R52, [R12+0x80] ;  /* 0x000080000c347984 */ /* 0x008ee20000000c00 */
[----:B------:R-:W-:-:S02]  /*93c0*/  ISETP.GE.AND P1, PT, R237, c[0x0][0x3c8], PT ;  /* 0x0000f200ed007a0c */ /* 0x000fc40003f26270 */
[----:B------:R-:W-:Y:S01]  /*93d0*/  ISETP.GE.AND P0, PT, R236, c[0x0][0x3c8], PT ;  /* 0x0000f200ec007a0c */ /* 0x000fe20003f06270 */
[----:B------:R-:W5:Y:S01]  /*93e0*/  LDS.128 R48, [R12+0x2080] ;  /* 0x002080000c307984 */ /* 0x000f620000000c00 */
[----:B------:R-:W-:-:S03]  /*93f0*/  ISETP.GE.AND P2, PT, R2, c[0x0][0x3c8], PT ;  /* 0x0000f20002007a0c */ /* 0x000fc60003f46270 */
[----:B--2---:R-:W2:Y:S06]  /*9400*/  LDS.128 R12, [R12+0x4080] ;  /* 0x004080000c0c7984 */ /* 0x004eac0000000c00 */
[----:B------:R-:W-:Y:S02]  /*9410*/  @!P1 SHF.R.S32.HI R9, RZ, 0x1f, R237 ;  /* 0x0000001fff099819 */ /* 0x000fe400000114ed */
[----:B------:R-:W-:Y:S02]  /*9420*/  @!P0 SHF.R.S32.HI R3, RZ, 0x1f, R236 ;  /* 0x0000001fff038819 */ /* 0x000fe400000114ec */
[----:B------:R-:W-:Y:S01]  /*9430*/  @!P1 LEA.HI R9, R9, R237, RZ, 0x3 ;  /* 0x000000ed09099211 */ /* 0x000fe200078f18ff */
[----:B-1----:R-:W-:Y:S01]  /*9440*/  @!P2 IMAD.WIDE R58, R2, 0x2, R56 ;  /* 0x00000002023aa825 */ /* 0x002fe200078e0238 */
[----:B------:R-:W-:-:S02]  /*9450*/  @!P0 LEA.HI R3, R3, R236, RZ, 0x3 ;  /* 0x000000ec03038211 */ /* 0x000fc400078f18ff */
[----:B------:R-:W-:Y:S02]  /*9460*/  @!P1 LOP3.LUT R9, R9, 0xfffffff8, RZ, 0xc0, !PT ;  /* 0xfffffff809099812 */ /* 0x000fe400078ec0ff */
[----:B------:R-:W-:-:S03]  /*9470*/  @!P0 LOP3.LUT R3, R3, 0xfffffff8, RZ, 0xc0, !PT ;  /* 0xfffffff803038812 */ /* 0x000fc600078ec0ff */
[----:B------:R-:W-:-:S04]  /*9480*/  @!P1 IMAD.WIDE R60, R9, 0x2, R56 ;  /* 0x00000002093c9825 */ /* 0x000fc800078e0238 */
[----:B------:R-:W-:Y:S01]  /*9490*/  @!P0 IMAD.WIDE R56, R3, 0x2, R56 ;  /* 0x0000000203388825 */ /* 0x000fe200078e0238 */
[----:B---3--:R1:W-:Y:S04]  /*94a0*/  @!P2 ST.E.128 [R58.64], R52 ;  /* 0x000000343a00a985 */ /* 0x0083e8000c101d0c */
[----:B-----5:R1:W-:Y:S04]  /*94b0*/  @!P1 ST.E.128 [R60.64], R48 ;  /* 0x000000303c009985 */ /* 0x0203e8000c101d0c */
[----:B--2---:R1:W-:Y:S02]  /*94c0*/  @!P0 ST.E.128 [R56.64], R12 ;  /* 0x0000000c38008985 */ /* 0x0043e4000c101d0c */
.L_x_7:
[----:B---3--:R-:W-:Y:S05]  /*94d0*/  BSYNC B0 ;  /* 0x0000000000007941 */ /* 0x008fea0003800000 */
.L_x_6:
[----:B------:R-:W-:Y:S01]  /*94e0*/  IADD3 R3, R232, 0x20, RZ ;  /* 0x00000020e8037810 */ /* 0x000fe20007ffe0ff */
[----:B-1----:R1:W3:Y:S01]  /*94f0*/  SHFL.IDX PT, R13, R10, 0x1, 0x1c1f ;  /* 0x003c1f000a0d7f89 */ /* 0x0022e200000e0000 */
[----:B------:R-:W-:Y:S02]  /*9500*/  BSSY B0, `(.L_x_8) ;  /* 0x0000013000007945 */ /* 0x000fe40003800000 */
[----:B------:R-:W-:Y:S01]  /*9510*/  ISETP.GE.AND P0, PT, R3, R8, PT ;  /* 0x000000080300720c */ /* 0x000fe20003f06270 */
[----:B--2---:R1:W2:-:S12]  /*9520*/  SHFL.IDX PT, R12, R0, 0x1, 0x1c1f ;  /* 0x003c1f00000c7f89 */ /* 0x00429800000e0000 */
[----:B------:R-:W-:Y:S05]  /*9530*/  @P0 BRA `(.L_x_9) ;  /* 0x000000f000000947 */ /* 0x000fea0003800000 */
[----:B------:R-:W-:Y:S02]  /*9540*/  ISETP.GE.AND P1, PT, R237, c[0x0][0x3c8], PT ;  /* 0x0000f200ed007a0c */ /* 0x000fe40003f26270 */
[----:B------:R-:W-:Y:S02]  /*9550*/  ISETP.GE.AND P0, PT, R236, c[0x0][0x3c8], PT ;  /* 0x0000f200ec007a0c */ /* 0x000fe40003f06270 */
[----:B------:R-:W-:-:S09]  /*9560*/  ISETP.GE.AND P2, PT, R2, c[0x0][0x3c8], PT ;  /* 0x0000f20002007a0c */ /* 0x000fd20003f46270 */
[----:B------:R-:W-:Y:S02]  /*9570*/  @!P1 SHF.R.S32.HI R9, RZ, 0x1f, R237 ;  /* 0x0000001fff099819 */ /* 0x000fe400000114ed */
[----:B------:R-:W-:Y:S02]  /*9580*/  @!P0 SHF.R.S32.HI R3, RZ, 0x1f, R236 ;  /* 0x0000001fff038819 */ /* 0x000fe400000114ec */
[----:B------:R-:W-:Y:S01]  /*9590*/  @!P1 LEA.HI R9, R9, R237, RZ, 0x3 ;  /* 0x000000ed09099211 */ /* 0x000fe200078f18ff */
[--C-:B--23--:R-:W-:Y:S01]  /*95a0*/  @!P2 IMAD.WIDE R14, R2, 0x2, R12.reuse ;  /* 0x00000002020ea825 */ /* 0x10cfe200078e020c */
[----:B------:R-:W-:Y:S02]  /*95b0*/  @!P0 LEA.HI R3, R3, R236, RZ, 0x3 ;  /* 0x000000ec03038211 */ /* 0x000fe400078f18ff */
[----:B------:R-:W-:Y:S02]  /*95c0*/  @!P1 LOP3.LUT R9, R9, 0xfffffff8, RZ, 0xc0, !PT ;  /* 0xfffffff809099812 */ /* 0x000fe400078ec0ff */
[----:B------:R-:W-:Y:S01]  /*95d0*/  @!P0 LOP3.LUT R3, R3, 0xfffffff8, RZ, 0xc0, !PT ;  /* 0xfffffff803038812 */ /* 0x000fe200078ec0ff */
[----:B------:R2:W-:Y:S02]  /*95e0*/  @!P2 ST.E.128 [R14.64], R44 ;  /* 0x0000002c0e00a985 */ /* 0x0005e4000c101d0c */
[----:B------:R-:W-:-:S04]  /*95f0*/  @!P1 IMAD.WIDE R48, R9, 0x2, R12 ;  /* 0x0000000209309825 */ /* 0x000fc800078e020c */
[----:B------:R-:W-:Y:S01]  /*9600*/  @!P0 IMAD.WIDE R12, R3, 0x2, R12 ;  /* 0x00000002030c8825 */ /* 0x000fe200078e020c */
[----:B------:R2:W-:Y:S04]  /*9610*/  @!P1 ST.E.128 [R48.64], R32 ;  /* 0x0000002030009985 */ /* 0x0005e8000c101d0c */
[----:B------:R2:W-:Y:S02]  /*9620*/  @!P0 ST.E.128 [R12.64], R20 ;  /* 0x000000140c008985 */ /* 0x0005e4000c101d0c */
.L_x_9:
[----:B------:R-:W-:Y:S05]  /*9630*/  BSYNC B0 ;  /* 0x0000000000007941 */ /* 0x000fea0003800000 */
.L_x_8:
[----:B------:R-:W-:Y:S01]  /*9640*/  IADD3 R3, R232, 0x40, RZ ;  /* 0x00000040e8037810 */ /* 0x000fe20007ffe0ff */
[----:B--23--:R2:W3:Y:S01]  /*9650*/  SHFL.IDX PT, R13, R10, 0x2, 0x1c1f ;  /* 0x005c1f000a0d7f89 */ /* 0x00c4e200000e0000 */
[----:B------:R-:W-:Y:S02]  /*9660*/  BSSY B0, `(.L_x_10) ;  /* 0x0000013000007945 */ /* 0x000fe40003800000 */
[----:B------:R-:W-:Y:S01]  /*9670*/  ISETP.GE.AND P0, PT, R3, R8, PT ;  /* 0x000000080300720c */ /* 0x000fe20003f06270 */
[----:B------:R2:W1:-:S12]  /*9680*/  SHFL.IDX PT, R12, R0, 0x2, 0x1c1f ;  /* 0x005c1f00000c7f89 */ /* 0x00045800000e0000 */
[----:B------:R-:W-:Y:S05]  /*9690*/  @P0 BRA `(.L_x_11) ;  /* 0x000000f000000947 */ /* 0x000fea0003800000 */
[----:B------:R-:W-:Y:S02]  /*96a0*/  ISETP.GE.AND P1, PT, R237, c[0x0][0x3c8], PT ;  /* 0x0000f200ed007a0c */ /* 0x000fe40003f26270 */
[----:B------:R-:W-:Y:S02]  /*96b0*/  ISETP.GE.AND P0, PT, R236, c[0x0][0x3c8], PT ;  /* 0x0000f200ec007a0c */ /* 0x000fe40003f06270 */
[----:B------:R-:W-:-:S09]  /*96c0*/  ISETP.GE.AND P2, PT, R2, c[0x0][0x3c8], PT ;  /* 0x0000f20002007a0c */ /* 0x000fd20003f46270 */
[----:B------:R-:W-:Y:S02]  /*96d0*/  @!P1 SHF.R.S32.HI R9, RZ, 0x1f, R237 ;  /* 0x0000001fff099819 */ /* 0x000fe400000114ed */
[----:B------:R-:W-:Y:S02]  /*96e0*/  @!P0 SHF.R.S32.HI R3, RZ, 0x1f, R236 ;  /* 0x0000001fff038819 */ /* 0x000fe400000114ec */
[----:B------:R-:W-:Y:S01]  /*96f0*/  @!P1 LEA.HI R9, R9, R237, RZ, 0x3 ;  /* 0x000000ed09099211 */ /* 0x000fe200078f18ff */
[--C-:B-1-3--:R-:W-:Y:S01]  /*9700*/  @!P2 IMAD.WIDE R14, R2, 0x2, R12.reuse ;  /* 0x00000002020ea825 */ /* 0x10afe200078e020c */
[----:B------:R-:W-:Y:S02]  /*9710*/  @!P0 LEA.HI R3, R3, R236, RZ, 0x3 ;  /* 0x000000ec03038211 */ /* 0x000fe400078f18ff */
[----:B------:R-:W-:Y:S02]  /*9720*/  @!P1 LOP3.LUT R9, R9, 0xfffffff8, RZ, 0xc0, !PT ;  /* 0xfffffff809099812 */ /* 0x000fe400078ec0ff */
[----:B------:R-:W-:Y:S01]  /*9730*/  @!P0 LOP3.LUT R3, R3, 0xfffffff8, RZ, 0xc0, !PT ;  /* 0xfffffff803038812 */ /* 0x000fe200078ec0ff */
[----:B----4-:R1:W-:Y:S02]  /*9740*/  @!P2 ST.E.128 [R14.64], R40 ;  /* 0x000000280e00a985 */ /* 0x0103e4000c101d0c */
[----:B------:R-:W-:-:S04]  /*9750*/  @!P1 IMAD.WIDE R20, R9, 0x2, R12 ;  /* 0x0000000209149825 */ /* 0x000fc800078e020c */
[----:B------:R-:W-:Y:S01]  /*9760*/  @!P0 IMAD.WIDE R12, R3, 0x2, R12 ;  /* 0x00000002030c8825 */ /* 0x000fe200078e020c */
[----:B------:R1:W-:Y:S04]  /*9770*/  @!P1 ST.E.128 [R20.64], R28 ;  /* 0x0000001c14009985 */ /* 0x0003e8000c101d0c */
[----:B------:R1:W-:Y:S02]  /*9780*/  @!P0 ST.E.128 [R12.64], R16 ;  /* 0x000000100c008985 */ /* 0x0003e4000c101d0c */
.L_x_11:
[----:B------:R-:W-:Y:S05]  /*9790*/  BSYNC B0 ;  /* 0x0000000000007941 */ /* 0x000fea0003800000 */
.L_x_10:
[----:B------:R-:W-:Y:S01]  /*97a0*/  IADD3 R232, R232, 0x60, RZ ;  /* 0x00000060e8e87810 */ /* 0x000fe20007ffe0ff */
[----:B------:R2:W4:Y:S03]  /*97b0*/  SHFL.IDX PT, R11, R10, 0x3, 0x1c1f ;  /* 0x007c1f000a0b7f89 */ /* 0x00052600000e0000 */
[----:B------:R-:W-:Y:S01]  /*97c0*/  ISETP.GE.AND P0, PT, R232, R8, PT ;  /* 0x00000008e800720c */ /* 0x000fe20003f06270 */
[----:B-12---:R1:W2:-:S12]  /*97d0*/  SHFL.IDX PT, R10, R0, 0x3, 0x1c1f ;  /* 0x007c1f00000a7f89 */ /* 0x00629800000e0000 */
[----:B------:R-:W-:Y:S05]  /*97e0*/  @P0 EXIT ;  /* 0x000000000000094d */ /* 0x000fea0003800000 */
[----:B------:R-:W-:Y:S02]  /*97f0*/  ISETP.GE.AND P0, PT, R237, c[0x0][0x3c8], PT ;  /* 0x0000f200ed007a0c */ /* 0x000fe40003f06270 */
[----:B------:R-:W-:-:S11]  /*9800*/  ISETP.GE.AND P1, PT, R2, c[0x0][0x3c8], PT ;  /* 0x0000f20002007a0c */ /* 0x000fd60003f26270 */
[----:B-1----:R-:W-:Y:S02]  /*9810*/  @!P0 SHF.R.S32.HI R0, RZ, 0x1f, R237 ;  /* 0x0000001fff008819 */ /* 0x002fe400000114ed */
[----:B--2-4-:R-:W-:Y:S02]  /*9820*/  @!P1 IMAD.WIDE R2, R2, 0x2, R10 ;  /* 0x0000000202029825 */ /* 0x014fe400078e020a */
[----:B------:R-:W-:-:S03]  /*9830*/  @!P0 LEA.HI R0, R0, R237, RZ, 0x3 ;  /* 0x000000ed00008211 */ /* 0x000fc600078f18ff */
[----:B------:R1:W-:Y:S01]  /*9840*/  @!P1 ST.E.128 [R2.64], R36 ;  /* 0x0000002402009985 */ /* 0x0003e2000c101d0c */
[----:B------:R-:W-:-:S05]  /*9850*/  @!P0 LOP3.LUT R0, R0, 0xfffffff8, RZ, 0xc0, !PT ;  /* 0xfffffff800008812 */ /* 0x000fca00078ec0ff */
[----:B------:R-:W-:-:S05]  /*9860*/  @!P0 IMAD.WIDE R8, R0, 0x2, R10 ;  /* 0x0000000200088825 */ /* 0x000fca00078e020a */
[----:B------:R1:W-:Y:S01]  /*9870*/  @!P0 ST.E.128 [R8.64], R24 ;  /* 0x0000001808008985 */ /* 0x0003e2000c101d0c */
[----:B------:R-:W-:-:S13]  /*9880*/  ISETP.GE.AND P0, PT, R236, c[0x0][0x3c8], PT ;  /* 0x0000f200ec007a0c */ /* 0x000fda0003f06270 */
[----:B------:R-:W-:Y:S05]  /*9890*/  @P0 EXIT ;  /* 0x000000000000094d */ /* 0x000fea0003800000 */
[----:B------:R-:W-:-:S04]  /*98a0*/  SHF.R.S32.HI R0, RZ, 0x1f, R236 ;  /* 0x0000001fff007819 */ /* 0x000fc800000114ec */
[----:B------:R-:W-:-:S04]  /*98b0*/  LEA.HI R0, R0, R236, RZ, 0x3 ;  /* 0x000000ec00007211 */ /* 0x000fc800078f18ff */
[----:B------:R-:W-:-:S05]  /*98c0*/  LOP3.LUT R0, R0, 0xfffffff8, RZ, 0xc0, !PT ;  /* 0xfffffff800007812 */ /* 0x000fca00078ec0ff */
[----:B------:R-:W-:-:S05]  /*98d0*/  IMAD.WIDE R10, R0, 0x2, R10 ;  /* 0x00000002000a7825 */ /* 0x000fca00078e020a */
[----:B------:R-:W-:Y:S01]  /*98e0*/  ST.E.128 [R10.64], R4 ;  /* 0x000000040a007985 */ /* 0x000fe2000c101d0c */
[----:B------:R-:W-:Y:S05]  /*98f0*/  EXIT ;  /* 0x000000000000794d */ /* 0x000fea0003800000 */
.L_x_12:
[----:B------:R-:W-:-:S00]  /*9900*/  BRA `(.L_x_12) ;  /* 0xfffffff000007947 */ /* 0x000fc0000383ffff */
[----:B------:R-:W-:-:S00]  /*9910*/  NOP ;  /* 0x0000000000007918 */ /* 0x000fc00000000000 */
        /* <DEDUP_REMOVED lines=14> */
.L_x_855:


//--------------------- .text._ZN7cutlass13device_kernelIN5flash19enable_sm80_to_sm89INS1_16FlashAttnFwdSm80INS1_25CollectiveMainloopFwdSm80ILi4ELi1ELb0EN4cute5tupleIJNS5_1CILi128EEENS7_ILi64EEENS7_ILi96EEEEEELi96ENS_10bfloat16_tEfNS_4arch4Sm80ELb0ELb0ELb0ELb1ELb1ELb0ELb1ELb0EEENS1_21CollectiveEpilogueFwdINS6_IJS8_SA_S9_EEENS6_IJNS7_ILi1EEESI_SI_EEESC_SE_Li128ELb1ELb1ELb0ELb0EEENS1_19SingleTileSchedulerILb1ELb0ELb1ELi128EEEEEEEEEvNT_6ParamsE --------------------------
	.section	.text._ZN7cutlass13device_kernelIN5flash19enable_sm80_to_sm89INS1_16FlashAttnFwdSm80INS1_25CollectiveMainloopFwdSm80ILi4ELi1ELb0EN4cute5tupleIJNS5_1CILi128EEENS7_ILi64EEENS7_ILi96EEEEEELi96ENS_10bfloat16_tEfNS_4arch4Sm80ELb0ELb0ELb0ELb1ELb1ELb0ELb1ELb0EEENS1_21CollectiveEpilogueFwdINS6_IJS8_SA_S9_EEENS6_IJNS7_ILi1EEESI_SI_EEESC_SE_Li128ELb1ELb1ELb0ELb0EEENS1_19SingleTileSchedulerILb1ELb0ELb1ELi128EEEEEEEEEvNT_6ParamsE,"ax",@progbits
	.sectioninfo	@"SHI_REGISTERS=255"
	.align	128
.text._ZN7cutlass13device_kernelIN5flash19enable_sm80_to_sm89INS1_16FlashAttnFwdSm80INS1_25CollectiveMainloopFwdSm80ILi4ELi1ELb0EN4cute5tupleIJNS5_1CILi128EEENS7_ILi64EEENS7_ILi96EEEEEELi96ENS_10bfloat16_tEfNS_4arch4Sm80ELb0ELb0ELb0ELb1ELb1ELb0ELb1ELb0EEENS1_21CollectiveEpilogueFwdINS6_IJS8_SA_S9_EEENS6_IJNS7_ILi1EEESI_SI_EEESC_SE_Li128ELb1ELb1ELb0ELb0EEENS1_19SingleTileSchedulerILb1ELb0ELb1ELi128EEEEEEEEEvNT_6ParamsE:
        .type           _ZN7cutlass13device_kernelIN5flash19enable_sm80_to_sm89INS1_16FlashAttnFwdSm80INS1_25CollectiveMainloopFwdSm80ILi4ELi1ELb0EN4cute5tupleIJNS5_1CILi128EEENS7_ILi64EEENS7_ILi96EEEEEELi96ENS_10bfloat16_tEfNS_4arch4Sm80ELb0ELb0ELb0ELb1ELb1ELb0ELb1ELb0EEENS1_21CollectiveEpilogueFwdINS6_IJS8_SA_S9_EEENS6_IJNS7_ILi1EEESI_SI_EEESC_SE_Li128ELb1ELb1ELb0ELb0EEENS1_19SingleTileSchedulerILb1ELb0ELb1ELi128EEEEEEEEEvNT_6ParamsE,@function
        .size           _ZN7cutlass13device_kernelIN5flash19enable_sm80_to_sm89INS1_16FlashAttnFwdSm80INS1_25CollectiveMainloopFwdSm80ILi4ELi1ELb0EN4cute5tupleIJNS5_1CILi128EEENS7_ILi64EEENS7_ILi96EEEEEELi96ENS_10bfloat16_tEfNS_4arch4Sm80ELb0ELb0ELb0ELb1ELb1ELb0ELb1ELb0EEENS1_21CollectiveEpilogueFwdINS6_IJS8_SA_S9_EEENS6_IJNS7_ILi1EEESI_SI_EEESC_SE_Li128ELb1ELb1ELb0ELb0EEENS1_19SingleTileSchedulerILb1ELb0ELb1ELi128EEEEEEEEEvNT_6ParamsE,(.L_x_856 - _ZN7cutlass13device_kernelIN5flash19enable_sm80_to_sm89INS1_16FlashAttnFwdSm80INS1_25CollectiveMainloopFwdSm80ILi4ELi1ELb0EN4cute5tupleIJNS5_1CILi128EEENS7_ILi64EEENS7_ILi96EEEEEELi96ENS_10bfloat16_tEfNS_4arch4Sm80ELb0ELb0ELb0ELb1ELb1ELb0ELb1ELb0EEENS1_21CollectiveEpilogueFwdINS6_IJS8_SA_S9_EEENS6_IJNS7_ILi1EEESI_SI_EEESC_SE_Li128ELb1ELb1ELb0ELb0EEENS1_19SingleTileSchedulerILb1ELb0ELb1ELi128EEEEEEEEEvNT_6ParamsE)
        .other          _ZN7cutlass13device_kernelIN5flash19enable_sm80_to_sm89INS1_16FlashAttnFwdSm80INS1_25CollectiveMainloopFwdSm80ILi4ELi1ELb0EN4cute5tupleIJNS5_1CILi128EEENS7_ILi64EEENS7_ILi96EEEEEELi96ENS_10bfloat16_tEfNS_4arch4Sm80ELb0ELb0ELb0ELb1ELb1ELb0ELb1ELb0EEENS1_21CollectiveEpilogueFwdINS6_IJS8_SA_S9_EEENS6_IJNS7_ILi1EEESI_SI_EEESC_SE_Li128ELb1ELb1ELb0ELb0EEENS1_19SingleTileSchedulerILb1ELb0ELb1ELi128EEEEEEEEEvNT_6ParamsE,@"STO_CUDA_ENTRY STV_DEFAULT"
_ZN7cutlass13device_kernelIN5flash19enable_sm80_to_sm89INS1_16FlashAttnFwdSm80INS1_25CollectiveMainloopFwdSm80ILi4ELi1ELb0EN4cute5tupleIJNS5_1CILi128EEENS7_ILi64EEENS7_ILi96EEEEEELi96ENS_10bfloat16_tEfNS_4arch4Sm80ELb0ELb0ELb0ELb1ELb1ELb0ELb1ELb0EEENS1_21CollectiveEpilogueFwdINS6_IJS8_SA_S9_EEENS6_IJNS7_ILi1EEESI_SI_EEESC_SE_Li128ELb1ELb1ELb0ELb0EEENS1_19SingleTileSchedulerILb1ELb0ELb1ELi128EEEEEEEEEvNT_6ParamsE:
[----:B------:R-:W-:Y:S02]  /*0000*/  MOV R1, c[0x0][0x28] ;  /* 0x00000a0000017a02 */ /* 0x000fe40000000f00 */
[----:B------:R-:W1:Y:S01]  /*0010*/  S2R R153, SR_TID.X ;  /* 0x0000000000997919 */ /* 0x000e620000002100 */
[----:B------:R-:W-:Y:S01]  /*0020*/  IMAD.MOV.U32 R9, RZ, RZ, 0x4 ;  /* 0x00000004ff097424 */ /* 0x000fe200078e00ff */
[----:B------:R-:W-:Y:S01]  /*0030*/  ULDC.64 UR6, c[0x0][0x118] ;  /* 0x0000460000067ab9 */ /* 0x000fe20000000a00 */
[----:B------:R-:W-:Y:S01]  /*0040*/  IADD3 R1, R1, -0x18, RZ ;  /* 0xffffffe801017810 */ /* 0x000fe20007ffe0ff */
[----:B------:R-:W2:Y:S04]  /*0050*/  S2R R5, SR_CTAID.Z ;  /* 0x0000000000057919 */ /* 0x000ea80000002700 */
[----:B------:R-:W3:Y:S01]  /*0060*/  S2R R48, SR_CTAID.X ;  /* 0x0000000000307919 */ /* 0x000ee20000002500 */
[----:B-1----:R-:W-:Y:S01]  /*0070*/  SHF.R.U32.HI R0, RZ, 0x5, R153 ;  /* 0x00000005ff007819 */ /* 0x002fe20000011699 */
[----:B--2---:R-:W-:-:S05]  /*0080*/  IMAD.WIDE R2, R5, R9, c[0x0][0x568] ;  /* 0x00015a0005027625 */ /* 0x004fca00078e0209 */
[----:B------:R-:W1:Y:S02]  /*0090*/  SHFL.IDX PT, R0, R0, RZ, 0x1f ;  /* 0x00001fff00007589 */ /* 0x000e6400000e0000 */
[----:B-1----:R-:W-:-:S13]  /*00a0*/  ISETP.NE.AND P0, PT, R0, RZ, PT ;  /* 0x000000ff0000720c */ /* 0x002fda0003f05270 */
[----:B------:R-:W-:Y:S05]  /*00b0*/  @!P0 BRA `(.L_x_13) ;  /* 0x0000014000008947 */ /* 0x000fea0003800000 */
[----:B---3--:R-:W-:-:S04]  /*00c0*/  ISETP.NE.U32.AND P0, PT, RZ, c[0x0][0x568], PT ;  /* 0x00015a00ff007a0c */ /* 0x008fc80003f05070 */
[----:B------:R-:W-:-:S13]  /*00d0*/  ISETP.NE.AND.EX P0, PT, RZ, c[0x0][0x56c], PT, P0 ;  /* 0x00015b00ff007a0c */ /* 0x000fda0003f05300 */
[----:B------:R-:W-:Y:S05]  /*00e0*/  @!P0 BRA `(.L_x_14) ;  /* 0x0000002000008947 */ /* 0x000fea0003800000 */
[----:B------:R1:W5:Y:S01]  /*00f0*/  LDG.E R0, [R2.64] ;  /* 0x0000000602007981 */ /* 0x000362000c1e1900 */
[----:B------:R-:W-:Y:S05]  /*0100*/  BRA `(.L_x_15) ;  /* 0x0000009000007947 */ /* 0x000fea0003800000 */
.L_x_14:
[----:B------:R-:W-:-:S04]  /*0110*/  ISETP.NE.U32.AND P0, PT, RZ, c[0x0][0x560], PT ;  /* 0x00015800ff007a0c */ /* 0x000fc80003f05070 */
[----:B------:R-:W-:-:S13]  /*0120*/  ISETP.NE.AND.EX P0, PT, RZ, c[0x0][0x564], PT, P0 ;  /* 0x00015900ff007a0c */ /* 0x000fda0003f05300 */
[----:B------:R-:W-:Y:S05]  /*0130*/  @!P0 BRA `(.L_x_16) ;  /* 0x0000005000008947 */ /* 0x000fea0003800000 */
[----:B------:R-:W-:-:S05]  /*0140*/  IMAD.WIDE R2, R5, R9, c[0x0][0x560] ;  /* 0x0001580005027625 */ /* 0x000fca00078e0209 */
[----:B------:R-:W2:Y:S04]  /*0150*/  LDG.E R4, [R2.64] ;  /* 0x0000000602047981 */ /* 0x000ea8000c1e1900 */
[----:B------:R-:W2:Y:S02]  /*0160*/  LDG.E R0, [R2.64+0x4] ;  /* 0x0000040602007981 */ /* 0x000ea4000c1e1900 */
[----:B--2---:R-:W-:Y:S01]  /*0170*/  IADD3 R0, -R4, R0, RZ ;  /* 0x0000000004007210 */ /* 0x004fe20007ffe1ff */
[----:B------:R-:W-:Y:S05]  /*0180*/  BRA `(.L_x_15) ;  /* 0x0000001000007947 */ /* 0x000fea0003800000 */
.L_x_16:
[----:B------:R-:W-:-:S05]  /*0190*/  MOV R0, c[0x0][0x54c] ;  /* 0x0001530000007a02 */ /* 0x000fca0000000f00 */
.L_x_15:
[----:B-----5:R-:W-:Y:S01]  /*01a0*/  IMAD R0, R0, c[0x0][0x548], RZ ;  /* 0x0001520000007a24 */ /* 0x020fe200078e02ff */
[----:B-1----:R-:W-:-:S04]  /*01b0*/  SHF.L.U32 R2, R48, 0x7, RZ ;  /* 0x0000000730027819 */ /* 0x002fc800000006ff */
[----:B------:R-:W-:-:S04]  /*01c0*/  ISETP.GE.AND P0, PT, R2, R0, PT ;  /* 0x000000000200720c */ /* 0x000fc80003f06270 */
[----:B------:R-:W-:-:S05]  /*01d0*/  SEL R0, R5, 0xffffffff, !P0 ;  /* 0xffffffff05007807 */ /* 0x000fca0004000000 */
[----:B------:R1:W-:Y:S01]  /*01e0*/  STL [R1+0xc], R0 ;  /* 0x00000c0001007387 */ /* 0x0003e20000100800 */
[----:B------:R-:W-:Y:S05]  /*01f0*/  BRA `(.L_x_17) ;  /* 0x0000013000007947 */ /* 0x000fea0003800000 */
.L_x_13:
[----:B---3--:R-:W-:-:S04]  /*0200*/  ISETP.NE.U32.AND P0, PT, RZ, c[0x0][0x568], PT ;  /* 0x00015a00ff007a0c */ /* 0x008fc80003f05070 */
[----:B------:R-:W-:-:S13]  /*0210*/  ISETP.NE.AND.EX P0, PT, RZ, c[0x0][0x56c], PT, P0 ;  /* 0x00015b00ff007a0c */ /* 0x000fda0003f05300 */
[----:B------:R-:W-:Y:S05]  /*0220*/  @!P0 BRA `(.L_x_18) ;  /* 0x0000002000008947 */ /* 0x000fea0003800000 */
[----:B------:R1:W5:Y:S01]  /*0230*/  LDG.E R0, [R2.64] ;  /* 0x0000000602007981 */ /* 0x000362000c1e1900 */
[----:B------:R-:W-:Y:S05]  /*0240*/  BRA `(.L_x_19) ;  /* 0x0000009000007947 */ /* 0x000fea0003800000 */
.L_x_18:
        /* <DEDUP_REMOVED lines=8> */
.L_x_20:
[----:B------:R-:W-:-:S05]  /*02d0*/  MOV R0, c[0x0][0x54c] ;  /* 0x0001530000007a02 */ /* 0x000fca0000000f00 */
.L_x_19:
[----:B-----5:R-:W-:Y:S01]  /*02e0*/  IMAD R0, R0, c[0x0][0x548], RZ ;  /* 0x0001520000007a24 */ /* 0x020fe200078e02ff */
[----:B-1----:R-:W-:-:S04]  /*02f0*/  SHF.L.U32 R2, R48, 0x7, RZ ;  /* 0x0000000730027819 */ /* 0x002fc800000006ff */
[----:B------:R-:W-:-:S04]  /*0300*/  ISETP.GE.AND P0, PT, R2, R0, PT ;  /* 0x000000000200720c */ /* 0x000fc80003f06270 */
[----:B------:R-:W-:-:S05]  /*0310*/  SEL R0, R5, 0xffffffff, !P0 ;  /* 0xffffffff05007807 */ /* 0x000fca0004000000 */
[----:B------:R1:W-:Y:S04]  /*0320*/  STL [R1+0xc], R0 ;  /* 0x00000c0001007387 */ /* 0x0003e80000100800 */
.L_x_17:
[----:B------:R-:W2:Y:S02]  /*0330*/  LDL R56, [R1+0xc] ;  /* 0x00000c0001387983 */ /* 0x000ea40000100800 */
[----:B--2---:R-:W-:-:S13]  /*0340*/  ISETP.GE.AND P0, PT, R56, RZ, PT ;  /* 0x000000ff3800720c */ /* 0x004fda0003f06270 */
[----:B------:R-:W-:Y:S05]  /*0350*/  @!P0 EXIT ;  /* 0x000000000000894d */ /* 0x000fea0003800000 */
[----:B------:R-:W-:Y:S01]  /*0360*/  ISETP.NE.U32.AND P0, PT, RZ, c[0x0][0x370], PT ;  /* 0x0000dc00ff007a0c */ /* 0x000fe20003f05070 */
[----:B------:R-:W-:Y:S01]  /*0370*/  IMAD.MOV.U32 R251, RZ, RZ, RZ ;  /* 0x000000fffffb7224 */ /* 0x000fe200078e00ff */
[----:B------:R-:W-:Y:S01]  /*0380*/  ISETP.NE.U32.AND P2, PT, RZ, c[0x0][0x360], PT ;  /* 0x0000d800ff007a0c */ /* 0x000fe20003f45070 */
[----:B------:R-:W-:Y:S01]  /*0390*/  IMAD.MOV.U32 R13, RZ, RZ, c[0x0][0x168] ;  /* 0x00005a00ff0d7624 */ /* 0x000fe200078e00ff */
[----:B------:R-:W-:Y:S01]  /*03a0*/  ISETP.NE.AND.EX P1, PT, RZ, c[0x0][0x374], PT, P0 ;  /* 0x0000dd00ff007a0c */ /* 0x000fe20003f25300 */
[----:B------:R-:W-:Y:S01]  /*03b0*/  IMAD.MOV.U32 R8, RZ, RZ, RZ ;  /* 0x000000ffff087224 */ /* 0x000fe200078e00ff */
[----:B------:R-:W-:Y:S01]  /*03c0*/  ISETP.NE.AND.EX P0, PT, RZ, c[0x0][0x364], PT, P2 ;  /* 0x0000d900ff007a0c */ /* 0x000fe20003f05320 */
[----:B------:R-:W-:Y:S01]  /*03d0*/  IMAD.WIDE R4, R56, R9, c[0x0][0x348] ;  /* 0x0000d20038047625 */ /* 0x000fe200078e0209 */
[----:B------:R-:W-:-:S04]  /*03e0*/  ISETP.NE.U32.AND P3, PT, RZ, c[0x0][0x348], PT ;  /* 0x0000d200ff007a0c */ /* 0x000fc80003f65070 */
[----:B------:R-:W-:-:S05]  /*03f0*/  ISETP.NE.AND.EX P2, PT, RZ, c[0x0][0x34c], PT, P3 ;  /* 0x0000d300ff007a0c */ /* 0x000fca0003f45330 */
[----:B------:R-:W-:-:S04]  /*0400*/  @P1 IMAD.WIDE R6, R56, R9, c[0x0][0x370] ;  /* 0x0000dc0038061625 */ /* 0x000fc800078e0209 */
[----:B------:R-:W-:Y:S01]  /*0410*/  @P0 IMAD.WIDE R2, R56, R9, c[0x0][0x360] ;  /* 0x0000d80038020625 */ /* 0x000fe200078e0209 */
[----:B------:R2:W5:Y:S04]  /*0420*/  @P1 LDG.E R251, [R6.64] ;  /* 0x0000000606fb1981 */ /* 0x000568000c1e1900 */
[----:B------:R2:W5:Y:S04]  /*0430*/  @P2 LDG.E R8, [R4.64] ;  /* 0x0000000604082981 */ /* 0x000568000c1e1900 */
[----:B------:R2:W5:Y:S01]  /*0440*/  @P0 LDG.E R13, [R2.64] ;  /* 0x00000006020d0981 */ /* 0x000562000c1e1900 */
[----:B------:R-:W-:-:S02]  /*0450*/  ULDC UR5, c[0x0][0x2ac] ;  /* 0x0000ab0000057ab9 */ /* 0x000fc40000000800 */
[----:B------:R-:W-:Y:S01]  /*0460*/  ULDC UR4, c[0x0][0x1d0] ;  /* 0x0000740000047ab9 */ /* 0x000fe20000000800 */
[----:B------:R-:W3:Y:S01]  /*0470*/  S2R R49, SR_CTAID.Y ;  /* 0x0000000000317919 */ /* 0x000ee20000002600 */
[----:B------:R-:W-:-:S06]  /*0480*/  UIMAD UR4, UR5, UR4, URZ ;  /* 0x00000004050472a4 */ /* 0x000fcc000f8e023f */
[----:B-1----:R-:W-:Y:S01]  /*0490*/  IMAD.U32 R0, RZ, RZ, UR4 ;  /* 0x00000004ff007e24 */ /* 0x002fe2000f8e00ff */
[----:B---3--:R-:W-:Y:S01]  /*04a0*/  SHF.R.S32.HI R52, RZ, 0x1f, R49 ;  /* 0x0000001fff347819 */ /* 0x008fe20000011431 */
[----:B------:R-:W-:Y:S05]  /*04b0*/  @P0 BRA `(.L_x_21) ;  /* 0x0000004000000947 */ /* 0x000fea0003800000 */
[----:B--2---:R-:W-:Y:S05]  /*04c0*/  @!P2 BRA `(.L_x_21) ;  /* 0x000000300000a947 */ /* 0x004fea0003800000 */
[----:B------:R-:W2:Y:S04]  /*04d0*/  LDG.E R3, [R4.64] ;  /* 0x0000000604037981 */ /* 0x000ea8000c1e1900 */
[----:B------:R-:W2:Y:S02]  /*04e0*/  LDG.E R2, [R4.64+0x4] ;  /* 0x0000040604027981 */ /* 0x000ea4000c1e1900 */
[----:B--2--5:R-:W-:Y:S02]  /*04f0*/  IADD3 R13, -R3, R2, RZ ;  /* 0x00000002030d7210 */ /* 0x024fe40007ffe1ff */
.L_x_21:
[----:B--2---:R-:W-:-:S04]  /*0500*/  ISETP.NE.U32.AND P0, PT, RZ, c[0x0][0x368], PT ;  /* 0x0000da00ff007a0c */ /* 0x004fc80003f05070 */
[----:B------:R-:W-:-:S13]  /*0510*/  ISETP.NE.AND.EX P0, PT, RZ, c[0x0][0x36c], PT, P0 ;  /* 0x0000db00ff007a0c */ /* 0x000fda0003f05300 */
[----:B------:R-:W-:Y:S05]  /*0520*/  @!P0 BRA `(.L_x_22) ;  /* 0x0000003000008947 */ /* 0x000fea0003800000 */
[----:B------:R-:W-:-:S05]  /*0530*/  IMAD.WIDE R2, R56, R9, c[0x0][0x368] ;  /* 0x0000da0038027625 */ /* 0x000fca00078e0209 */
[----:B------:R1:W5:Y:S01]  /*0540*/  LDG.E R0, [R2.64] ;  /* 0x0000000602007981 */ /* 0x000362000c1e1900 */
[----:B------:R-:W-:Y:S05]  /*0550*/  BRA `(.L_x_23) ;  /* 0x0000007000007947 */ /* 0x000fea0003800000 */
.L_x_22:
[----:B------:R-:W-:-:S04]  /*0560*/  ISETP.NE.U32.AND P0, PT, RZ, c[0x0][0x350], PT ;  /* 0x0000d400ff007a0c */ /* 0x000fc80003f05070 */
[----:B------:R-:W-:-:S13]  /*0570*/  ISETP.NE.AND.EX P0, PT, RZ, c[0x0][0x354], PT, P0 ;  /* 0x0000d500ff007a0c */ /* 0x000fda0003f05300 */
[----:B------:R-:W-:Y:S05]  /*0580*/  @!P0 BRA `(.L_x_23) ;  /* 0x0000004000008947 */ /* 0x000fea0003800000 */
[----:B------:R-:W-:-:S05]  /*0590*/  IMAD.WIDE R2, R56, R9, c[0x0][0x350] ;  /* 0x0000d40038027625 */ /* 0x000fca00078e0209 */
[----:B------:R-:W2:Y:S04]  /*05a0*/  LDG.E R4, [R2.64] ;  /* 0x0000000602047981 */ /* 0x000ea8000c1e1900 */
[----:B------:R-:W2:Y:S02]  /*05b0*/  LDG.E R0, [R2.64+0x4] ;  /* 0x0000040602007981 */ /* 0x000ea4000c1e1900 */
[----:B--2---:R-:W-:-:S05]  /*05c0*/  IADD3 R0, -R4, R0, RZ ;  /* 0x0000000004007210 */ /* 0x004fca0007ffe1ff */
.L_x_23:
[----:B-----5:R-:W-:Y:S01]  /*05d0*/  IMAD.IADD R61, R0, 0x1, -R251 ;  /* 0x00000001003d7824 */ /* 0x020fe200078e0afb */
[----:B------:R-:W-:Y:S01]  /*05e0*/  PLOP3.LUT P4, PT, PT, PT, PT, 0x80, 0x0 ;  /* 0x000000000000781c */ /* 0x000fe20003f8f070 */
[----:B------:R-:W-:Y:S01]  /*05f0*/  CS2R R130, SRZ ;  /* 0x0000000000827805 */ /* 0x000fe2000001ff00 */
[----:B------:R-:W-:Y:S01]  /*0600*/  CS2R R128, SRZ ;  /* 0x0000000000807805 */ /* 0x000fe2000001ff00 */
[----:B------:R-:W-:Y:S01]  /*0610*/  CS2R R170, SRZ ;  /* 0x0000000000aa7805 */ /* 0x000fe2000001ff00 */
[C---:B------:R-:W-:Y:S01]  /*0620*/  ISETP.GE.AND P0, PT, R61.reuse, 0x1, PT ;  /* 0x000000013d00780c */ /* 0x040fe20003f06270 */
[----:B------:R-:W-:Y:S01]  /*0630*/  CS2R R168, SRZ ;  /* 0x0000000000a87805 */ /* 0x000fe2000001ff00 */
[----:B------:R-:W-:Y:S01]  /*0640*/  IADD3 R0, R61, 0x3f, RZ ;  /* 0x0000003f3d007810 */ /* 0x000fe20007ffe0ff */
[----:B------:R-:W-:Y:S01]  /*0650*/  IMAD.MOV.U32 R12, RZ, RZ, RZ ;  /* 0x000000ffff0c7224 */ /* 0x000fe200078e00ff */
[----:B------:R-:W-:Y:S01]  /*0660*/  MOV R126, RZ ;  /* 0x000000ff007e7202 */ /* 0x000fe20000000f00 */
[----:B------:R-:W-:Y:S01]  /*0670*/  CS2R R124, SRZ ;  /* 0x00000000007c7805 */ /* 0x000fe2000001ff00 */
[----:B-1----:R-:W-:Y:S01]  /*0680*/  SHF.R.S32.HI R2, RZ, 0x1f, R0 ;  /* 0x0000001fff027819 */ /* 0x002fe20000011400 */
[----:B------:R-:W-:Y:S01]  /*0690*/  CS2R R122, SRZ ;  /* 0x00000000007a7805 */ /* 0x000fe2000001ff00 */
[----:B------:R-:W-:Y:S01]  /*06a0*/  CS2R R120, SRZ ;  /* 0x0000000000787805 */ /* 0x000fe2000001ff00 */
[----:B------:R-:W-:Y:S01]  /*06b0*/  CS2R R14, SRZ ;  /* 0x00000000000e7805 */ /* 0x000fe2000001ff00 */
[----:B------:R-:W-:Y:S01]  /*06c0*/  LEA.HI R29, R2, R0, RZ, 0x6 ;  /* 0x00000000021d7211 */ /* 0x000fe200078f30ff */
[----:B------:R-:W-:Y:S01]  /*06d0*/  IMAD.MOV.U32 R166, RZ, RZ, RZ ;  /* 0x000000ffffa67224 */ /* 0x000fe200078e00ff */
[----:B------:R-:W-:Y:S01]  /*06e0*/  CS2R R16, SRZ ;  /* 0x0000000000107805 */ /* 0x000fe2000001ff00 */
[----:B------:R-:W-:Y:S01]  /*06f0*/  IMAD.MOV.U32 R164, RZ, RZ, RZ ;  /* 0x000000ffffa47224 */ /* 0x000fe200078e00ff */
[----:B------:R-:W-:Y:S01]  /*0700*/  MOV R118, RZ ;  /* 0x000000ff00767202 */ /* 0x000fe20000000f00 */
[----:B------:R-:W-:Y:S01]  /*0710*/  IMAD.MOV.U32 R116, RZ, RZ, RZ ;  /* 0x000000ffff747224 */ /* 0x000fe200078e00ff */
[----:B------:R-:W-:Y:S01]  /*0720*/  CS2R R18, SRZ ;  /* 0x0000000000127805 */ /* 0x000fe2000001ff00 */
[----:B------:R-:W-:Y:S01]  /*0730*/  IMAD.MOV.U32 R114, RZ, RZ, RZ ;  /* 0x000000ffff727224 */ /* 0x000fe200078e00ff */
[----:B------:R-:W-:Y:S01]  /*0740*/  MOV R112, RZ ;  /* 0x000000ff00707202 */ /* 0x000fe20000000f00 */
        /* <DEDUP_REMOVED lines=10> */
[----:B------:R-:W-:Y:S01]  /*07f0*/  CS2R R26, SRZ ;  /* 0x00000000001a7805 */ /* 0x000fe2000001ff00 */
[----:B------:R-:W-:Y:S01]  /*0800*/  IMAD.MOV.U32 R100, RZ, RZ, RZ ;  /* 0x000000ffff647224 */ /* 0x000fe200078e00ff */
[----:B------:R-:W-:Y:S01]  /*0810*/  MOV R98, RZ ;  /* 0x000000ff00627202 */ /* 0x000fe20000000f00 */
[----:B------:R-:W-:Y:S01]  /*0820*/  IMAD.MOV.U32 R28, RZ, RZ, RZ ;  /* 0x000000ffff1c7224 */ /* 0x000fe200078e00ff */
[----:B------:R-:W-:Y:S01]  /*0830*/  MOV R96, RZ ;  /* 0x000000ff00607202 */ /* 0x000fe20000000f00 */
[----:B------:R-:W-:Y:S01]  /*0840*/  CS2R R158, SRZ ;  /* 0x00000000009e7805 */ /* 0x000fe2000001ff00 */
[----:B------:R-:W-:Y:S01]  /*0850*/  CS2R R30, SRZ ;  /* 0x00000000001e7805 */ /* 0x000fe2000001ff00 */
[----:B------:R-:W-:Y:S01]  /*0860*/  IMAD.MOV.U32 R156, RZ, RZ, RZ ;  /* 0x000000ffff9c7224 */ /* 0x000fe200078e00ff */
[----:B------:R-:W-:Y:S01]  /*0870*/  MOV R94, RZ ;  /* 0x000000ff005e7202 */ /* 0x000fe20000000f00 */
[----:B------:R-:W-:Y:S01]  /*0880*/  CS2R R32, SRZ ;  /* 0x0000000000207805 */ /* 0x000fe2000001ff00 */
[----:B------:R-:W-:Y:S01]  /*0890*/  IMAD.MOV.U32 R92, RZ, RZ, RZ ;  /* 0x000000ffff5c7224 */ /* 0x000fe200078e00ff */
[----:B------:R-:W-:Y:S01]  /*08a0*/  CS2R R90, SRZ ;  /* 0x00000000005a7805 */ /* 0x000fe2000001ff00 */
        /* <DEDUP_REMOVED lines=18> */
[----:B------:R-:W-:Y:S01]  /*09d0*/  CS2R R42, SRZ ;  /* 0x00000000002a7805 */ /* 0x000fe2000001ff00 */
[----:B------:R-:W-:Y:S01]  /*09e0*/  MOV R154, RZ ;  /* 0x000000ff009a7202 */ /* 0x000fe20000000f00 */
[----:B------:R-:W-:Y:S01]  /*09f0*/  IMAD.MOV.U32 R152, RZ, RZ, RZ ;  /* 0x000000ffff987224 */ /* 0x000fe200078e00ff */
[----:B------:R-:W-:Y:S01]  /*0a00*/  CS2R R142, SRZ ;  /* 0x00000000008e7805 */ /* 0x000fe2000001ff00 */
[----:B------:R-:W-:Y:S01]  /*0a10*/  MOV R140, RZ ;  /* 0x000000ff008c7202 */ /* 0x000fe20000000f00 */
[----:B------:R-:W-:Y:S01]  /*0a20*/  CS2R R44, SRZ ;  /* 0x00000000002c7805 */ /* 0x000fe2000001ff00 */
[----:B------:R-:W-:Y:S01]  /*0a30*/  IMAD.MOV.U32 R146, RZ, RZ, RZ ;  /* 0x000000ffff927224 */ /* 0x000fe200078e00ff */
[----:B------:R-:W-:Y:S01]  /*0a40*/  MOV R144, RZ ;  /* 0x000000ff00907202 */ /* 0x000fe20000000f00 */
[----:B------:R-:W-:Y:S01]  /*0a50*/  IMAD.MOV.U32 R54, RZ, RZ, RZ ;  /* 0x000000ffff367224 */ /* 0x000fe200078e00ff */
[----:B------:R-:W-:Y:S01]  /*0a60*/  MOV R53, RZ ;  /* 0x000000ff00357202 */ /* 0x000fe20000000f00 */
[----:B------:R-:W-:Y:S01]  /*0a70*/  CS2R R50, SRZ ;  /* 0x0000000000327805 */ /* 0x000fe2000001ff00 */
[----:B------:R-:W-:Y:S05]  /*0a80*/  @!P0 BRA `(.L_x_24) ;  /* 0x00007f4000008947 */ /* 0x000fea0003800000 */
[----:B------:R-:W-:-:S04]  /*0a90*/  ISETP.NE.U32.AND P5, PT, RZ, c[0x0][0x340], PT ;  /* 0x0000d000ff007a0c */ /* 0x000fc80003fa5070 */
[----:B------:R-:W-:-:S13]  /*0aa0*/  ISETP.NE.AND.EX P5, PT, RZ, c[0x0][0x344], PT, P5 ;  /* 0x0000d100ff007a0c */ /* 0x000fda0003fa5350 */
[----:B------:R-:W-:-:S05]  /*0ab0*/  @P5 IMAD.WIDE R2, R56, R9, c[0x0][0x340] ;  /* 0x0000d00038025625 */ /* 0x000fca00078e0209 */
[----:B------:R1:W5:Y:S01]  /*0ac0*/  @P5 LDG.E R14, [R2.64] ;  /* 0x00000006020e5981 */ /* 0x000362000c1e1900 */
[----:B------:R-:W-:Y:S01]  /*0ad0*/  SHF.R.S32.HI R10, RZ, 0x1f, R153 ;  /* 0x0000001fff0a7819 */ /* 0x000fe20000011499 */
[----:B------:R-:W-:Y:S01]  /*0ae0*/  IMAD.MOV.U32 R6, RZ, RZ, c[0x0][0x2c4] ;  /* 0x0000b100ff067624 */ /* 0x000fe200078e00ff */
[----:B------:R-:W-:Y:S01]  /*0af0*/  SHF.R.S32.HI R0, RZ, 0x1f, R8 ;  /* 0x0000001fff007819 */ /* 0x000fe20000011408 */
[----:B------:R-:W-:Y:S01]  /*0b00*/  IMAD R13, R13, c[0x0][0x2c4], RZ ;  /* 0x0000b1000d0d7a24 */ /* 0x000fe200078e02ff */
[-C--:B------:R-:W-:Y:S01]  /*0b10*/  LEA.HI R5, R10, R153.reuse, RZ, 0x2 ;  /* 0x000000990a057211 */ /* 0x080fe200078f10ff */
[----:B------:R-:W-:Y:S01]  /*0b20*/  BSSY B0, `(.L_x_25) ;  /* 0x000005d000007945 */ /* 0x000fe20003800000 */
[----:B------:R-:W-:Y:S01]  /*0b30*/  ISETP.NE.AND P0, PT, R6, 0x1, PT ;  /* 0x000000010600780c */ /* 0x000fe20003f05270 */
[----:B------:R-:W-:Y:S01]  /*0b40*/  IMAD R0, R0, c[0x0][0x178], RZ ;  /* 0x00005e0000007a24 */ /* 0x000fe200078e02ff */
[----:B------:R-:W-:Y:S02]  /*0b50*/  LOP3.LUT R4, R5, 0xfffffffc, RZ, 0xc0, !PT ;  /* 0xfffffffc05047812 */ /* 0x000fe400078ec0ff */
[----:B------:R-:W-:Y:S01]  /*0b60*/  SHF.R.S32.HI R17, RZ, 0x2, R5 ;  /* 0x00000002ff117819 */ /* 0x000fe20000011405 */
[----:B------:R-:W-:Y:S01]  /*0b70*/  IMAD R0, R8, c[0x0][0x17c], R0 ;  /* 0x00005f0008007a24 */ /* 0x000fe200078e0200 */
[-C--:B------:R-:W-:Y:S01]  /*0b80*/  LEA.HI R24, R10, R153.reuse, RZ, 0x3 ;  /* 0x000000990a187211 */ /* 0x080fe200078f18ff */
[----:B------:R-:W-:Y:S01]  /*0b90*/  IMAD.IADD R9, R153, 0x1, -R4 ;  /* 0x0000000199097824 */ /* 0x000fe200078e0a04 */
[----:B------:R-:W-:Y:S01]  /*0ba0*/  SEL R4, R56, RZ, !P2 ;  /* 0x000000ff38047207 */ /* 0x000fe20005000000 */
[----:B------:R-:W-:Y:S01]  /*0bb0*/  IMAD R5, R52, c[0x0][0x1b8], RZ ;  /* 0x00006e0034057a24 */ /* 0x000fe200078e02ff */
[CC--:B------:R-:W-:Y:S01]  /*0bc0*/  LEA.HI R20, R10.reuse, R153.reuse, RZ, 0x4 ;  /* 0x000000990a147211 */ /* 0x0c0fe200078f20ff */
[----:B------:R-:W-:Y:S01]  /*0bd0*/  IMAD R231, R9, 0x20, R17 ;  /* 0x0000002009e77824 */ /* 0x000fe200078e0211 */
[----:B------:R-:W-:Y:S01]  /*0be0*/  SHF.R.S32.HI R22, RZ, 0x3, R24 ;  /* 0x00000003ff167819 */ /* 0x000fe20000011418 */
[----:B------:R-:W-:Y:S01]  /*0bf0*/  IMAD R5, R49, c[0x0][0x1bc], R5 ;  /* 0x00006f0031057a24 */ /* 0x000fe200078e0205 */
[----:B------:R-:W-:Y:S01]  /*0c00*/  SHF.R.S32.HI R159, RZ, 0x6, R29 ;  /* 0x00000006ff9f7819 */ /* 0x000fe2000001141d */
[----:B------:R-:W-:Y:S01]  /*0c10*/  IMAD.SHL.U32 R60, R9, 0x8, RZ ;  /* 0x00000008093c7824 */ /* 0x000fe200078e00ff */
[----:B------:R-:W-:Y:S01]  /*0c20*/  LEA.HI R138, R10, R153, RZ, 0x5 ;  /* 0x000000990a8a7211 */ /* 0x000fe200078f28ff */
[----:B------:R-:W-:-:S02]  /*0c30*/  IMAD R16, R48, 0x80, R17 ;  /* 0x0000008030107824 */ /* 0x000fc400078e0211 */
[----:B-1----:R-:W-:Y:S01]  /*0c40*/  IMAD.WIDE.U32 R2, R8, c[0x0][0x178], RZ ;  /* 0x00005e0008027a25 */ /* 0x002fe200078e00ff */
[----:B------:R1:W-:Y:S01]  /*0c50*/  STL [R1+0x10], R159 ;  /* 0x0000109f01007387 */ /* 0x0003e20000100800 */
[----:B------:R-:W-:Y:S02]  /*0c60*/  SHF.R.S32.HI R23, RZ, 0x5, R138 ;  /* 0x00000005ff177819 */ /* 0x000fe4000001148a */
[----:B------:R-:W-:Y:S01]  /*0c70*/  IMAD.IADD R3, R3, 0x1, R0 ;  /* 0x0000000103037824 */ /* 0x000fe200078e0200 */
[----:B------:R-:W-:Y:S01]  /*0c80*/  SHF.R.S32.HI R0, RZ, 0x1f, R56 ;  /* 0x0000001fff007819 */ /* 0x000fe20000011438 */
[----:B------:R-:W-:Y:S01]  /*0c90*/  IMAD R8, R48, 0x80, R231 ;  /* 0x0000008030087824 */ /* 0x000fe200078e02e7 */
[----:B------:R-:W-:Y:S01]  /*0ca0*/  IADD3 R19, R60, 0x20, RZ ;  /* 0x000000203c137810 */ /* 0x000fe20007ffe0ff */
[----:B------:R-:W-:Y:S01]  /*0cb0*/  IMAD.WIDE.U32 R2, R49, c[0x0][0x1b8], R2 ;  /* 0x00006e0031027a25 */ /* 0x000fe200078e0002 */
[----:B------:R-:W-:Y:S02]  /*0cc0*/  SEL R6, R0, RZ, !P2 ;  /* 0x000000ff00067207 */ /* 0x000fe40005000000 */
[----:B------:R-:W-:Y:S01]  /*0cd0*/  IADD3 R55, R60, 0x40, RZ ;  /* 0x000000403c377810 */ /* 0x000fe20007ffe0ff */
[----:B------:R-:W-:Y:S01]  /*0ce0*/  @P0 IMAD.HI.U32 R7, R8, c[0x0][0x2c8], RZ ;  /* 0x0000b20008070a27 */ /* 0x000fe200078e00ff */
[----:B------:R-:W-:-:S02]  /*0cf0*/  ISETP.GE.AND P4, PT, R60, c[0x0][0x198], PT ;  /* 0x000066003c007a0c */ /* 0x000fc40003f86270 */
[----:B------:R-:W-:Y:S01]  /*0d00*/  ISETP.GE.AND P3, PT, R19, c[0x0][0x198], PT ;  /* 0x0000660013007a0c */ /* 0x000fe20003f66270 */
[----:B------:R-:W-:Y:S01]  /*0d10*/  IMAD.IADD R3, R3, 0x1, R5 ;  /* 0x0000000103037824 */ /* 0x000fe200078e0205 */
[----:B------:R-:W-:Y:S01]  /*0d20*/  ISETP.GE.AND P2, PT, R55, c[0x0][0x198], PT ;  /* 0x0000660037007a0c */ /* 0x000fe20003f46270 */
[----:B------:R-:W-:Y:S01]  /*0d30*/  IMAD.MOV.U32 R0, RZ, RZ, R8 ;  /* 0x000000ffff007224 */ /* 0x000fe200078e0008 */
[----:B------:R-:W-:Y:S01]  /*0d40*/  @P0 SHF.R.U32.HI R0, RZ, c[0x0][0x2cc], R7 ;  /* 0x0000b300ff000a19 */ /* 0x000fe20000011607 */
[----:B------:R-:W-:Y:S02]  /*0d50*/  IMAD R5, R6, c[0x0][0x1c0], RZ ;  /* 0x0000700006057a24 */ /* 0x000fe400078e02ff */
[----:B------:R-:W-:-:S04]  /*0d60*/  IMAD.WIDE.U32 R2, R4, c[0x0][0x1c0], R2 ;  /* 0x0000700004027a25 */ /* 0x000fc800078e0002 */
[----:B------:R-:W-:Y:S01]  /*0d70*/  IMAD R6, R4, c[0x0][0x1c4], R5 ;  /* 0x0000710004067a24 */ /* 0x000fe200078e0205 */
[--C-:B------:R-:W-:Y:S01]  /*0d80*/  SHF.R.S32.HI R5, RZ, 0x1f, R0.reuse ;  /* 0x0000001fff057819 */ /* 0x100fe20000011400 */
[----:B------:R-:W-:Y:S02]  /*0d90*/  IMAD.MOV R4, RZ, RZ, -R0 ;  /* 0x000000ffff047224 */ /* 0x000fe400078e0a00 */
[----:B------:R-:W-:Y:S01]  /*0da0*/  IMAD.IADD R3, R3, 0x1, R6 ;  /* 0x0000000103037824 */ /* 0x000fe200078e0206 */
[----:B------:R-:W-:Y:S01]  /*0db0*/  LOP3.LUT R6, R20, 0xfffffff0, RZ, 0xc0, !PT ;  /* 0xfffffff014067812 */ /* 0x000fe200078ec0ff */
[----:B------:R-:W-:Y:S02]  /*0dc0*/  IMAD R5, R5, c[0x0][0x1b0], RZ ;  /* 0x00006c0005057a24 */ /* 0x000fe400078e02ff */
[----:B------:R-:W-:Y:S02]  /*0dd0*/  IMAD R4, R4, c[0x0][0x2c4], R8 ;  /* 0x0000b10004047a24 */ /* 0x000fe400078e0208 */
[----:B------:R-:W-:-:S02]  /*0de0*/  IMAD R5, R0, c[0x0][0x1b4], R5 ;  /* 0x00006d0000057a24 */ /* 0x000fc400078e0205 */
[----:B------:R-:W-:Y:S01]  /*0df0*/  IMAD.WIDE.U32 R2, R0, c[0x0][0x1b0], R2 ;  /* 0x00006c0000027a25 */ /* 0x000fe200078e0002 */
[----:B------:R-:W-:-:S03]  /*0e00*/  SHF.R.S32.HI R0, RZ, 0x1f, R4 ;  /* 0x0000001fff007819 */ /* 0x000fc60000011404 */
[----:B------:R-:W-:Y:S02]  /*0e10*/  IMAD.IADD R3, R3, 0x1, R5 ;  /* 0x0000000103037824 */ /* 0x000fe400078e0205 */
[----:B------:R-:W-:Y:S02]  /*0e20*/  IMAD R0, R0, c[0x0][0x1a8], RZ ;  /* 0x00006a0000007a24 */ /* 0x000fe400078e02ff */
[----:B------:R-:W-:Y:S02]  /*0e30*/  IMAD.SHL.U32 R5, R22, 0x40, RZ ;  /* 0x0000004016057824 */ /* 0x000fe400078e00ff */
[----:B------:R-:W-:Y:S02]  /*0e40*/  IMAD.IADD R18, R153, 0x1, -R6 ;  /* 0x0000000199127824 */ /* 0x000fe400078e0a06 */
[C---:B------:R-:W-:Y:S01]  /*0e50*/  IMAD R7, R4.reuse, c[0x0][0x1ac], R0 ;  /* 0x00006b0004077a24 */ /* 0x040fe200078e0200 */
[----:B------:R-:W-:Y:S01]  /*0e60*/  LOP3.LUT R0, R5, 0xc0, RZ, 0xc0, !PT ;  /* 0x000000c005007812 */ /* 0x000fe200078ec0ff */
[----:B------:R-:W-:Y:S01]  /*0e70*/  IMAD.WIDE.U32 R2, R4, c[0x0][0x1a8], R2 ;  /* 0x00006a0004027a25 */ /* 0x000fe200078e0002 */
[----:B------:R-:W-:-:S02]  /*0e80*/  LEA.HI R15, R18, R18, RZ, 0x1 ;  /* 0x00000012120f7211 */ /* 0x000fc400078f08ff */
[----:B------:R-:W-:Y:S01]  /*0e90*/  SHF.R.U32.HI R5, RZ, 0x3, R0 ;  /* 0x00000003ff057819 */ /* 0x000fe20000011600 */
[----:B------:R-:W-:Y:S01]  /*0ea0*/  IMAD.IADD R4, R3, 0x1, R7 ;  /* 0x0000000103047824 */ /* 0x000fe200078e0207 */
[----:B------:R-:W-:Y:S02]  /*0eb0*/  LOP3.LUT R0, R0, 0x18, R60, 0xf8, !PT ;  /* 0x0000001800007812 */ /* 0x000fe400078ef83c */
[--C-:B------:R-:W-:Y:S02]  /*0ec0*/  SHF.R.S32.HI R6, RZ, 0x1, R15.reuse ;  /* 0x00000001ff067819 */ /* 0x100fe4000001140f */
[----:B------:R-:W-:Y:S02]  /*0ed0*/  SHF.R.S32.HI R3, RZ, 0x1f, R15 ;  /* 0x0000001fff037819 */ /* 0x000fe4000001140f */
[----:B------:R-:W-:Y:S02]  /*0ee0*/  LEA R12, P0, R2, c[0x0][0x160], 0x1 ;  /* 0x00005800020c7a11 */ /* 0x000fe400078008ff */
[----:B------:R-:W-:-:S02]  /*0ef0*/  LOP3.LUT R5, R0, R5, RZ, 0x3c, !PT ;  /* 0x0000000500057212 */ /* 0x000fc400078e3cff */
[----:B------:R-:W-:Y:S02]  /*0f00*/  LEA.HI R0, R3, R6, RZ, 0x2 ;  /* 0x0000000603007211 */ /* 0x000fe400078f10ff */
[----:B------:R-:W-:Y:S02]  /*0f10*/  LEA.HI R7, R17, R17, RZ, 0x1 ;  /* 0x0000001111077211 */ /* 0x000fe400078f08ff */
[----:B------:R-:W-:Y:S02]  /*0f20*/  LEA.HI.X R11, R2, c[0x0][0x164], R4, 0x1, P0 ;  /* 0x00005900020b7a11 */ /* 0x000fe400000f0c04 */
[----:B------:R-:W-:Y:S01]  /*0f30*/  ISETP.GE.AND P0, PT, R16, R13, PT ;  /* 0x0000000d1000720c */ /* 0x000fe20003f06270 */
[----:B------:R1:W2:Y:S01]  /*0f40*/  SHFL.IDX PT, R2, R12, RZ, 0x1c1f ;  /* 0x001c1fff0c027589 */ /* 0x0002a200000e0000 */
[----:B------:R-:W-:Y:S02]  /*0f50*/  LOP3.LUT R4, R0, 0xfffffffc, RZ, 0xc0, !PT ;  /* 0xfffffffc00047812 */ /* 0x000fe400078ec0ff */
[----:B------:R-:W-:Y:S01]  /*0f60*/  LOP3.LUT R0, R7, 0x7fffffe, RZ, 0xc0, !PT ;  /* 0x07fffffe07007812 */ /* 0x000fe200078ec0ff */
[----:B------:R1:W3:Y:S02]  /*0f70*/  SHFL.IDX PT, R3, R11, RZ, 0x1c1f ;  /* 0x001c1fff0b037589 */ /* 0x0002e400000e0000 */
[----:B------:R-:W-:-:S02]  /*0f80*/  IMAD.IADD R21, R6, 0x1, -R4 ;  /* 0x0000000106157824 */ /* 0x000fc400078e0a04 */
[----:B------:R-:W-:Y:S02]  /*0f90*/  IMAD.IADD R0, R17, 0x1, -R0 ;  /* 0x0000000111007824 */ /* 0x000fe400078e0a00 */
[----:B------:R-:W-:Y:S01]  /*0fa0*/  IMAD.MOV.U32 R4, RZ, RZ, 0x10 ;  /* 0x00000010ff047424 */ /* 0x000fe200078e00ff */
[----:B------:R-:W-:Y:S01]  /*0fb0*/  LOP3.LUT P1, RZ, R21, 0x2, RZ, 0xc0, !PT ;  /* 0x0000000215ff7812 */ /* 0x000fe2000782c0ff */
[----:B------:R-:W-:-:S03]  /*0fc0*/  IMAD R0, R23, 0x8, R0 ;  /* 0x0000000817007824 */ /* 0x000fc600078e0200 */
[----:B------:R-:W-:Y:S01]  /*0fd0*/  SEL R4, R4, 0xfffffff0, !P1 ;  /* 0xfffffff004047807 */ /* 0x000fe20004800000 */
[----:B------:R-:W-:Y:S02]  /*0fe0*/  IMAD.U32 R221, R0, 0x20, R5 ;  /* 0x0000002000dd7824 */ /* 0x000fe400078e0005 */
[----:B------:R-:W-:Y:S01]  /*0ff0*/  @!P5 IMAD.MOV.U32 R14, RZ, RZ, R56 ;  /* 0x000000ffff0ed224 */ /* 0x000fe200078e0038 */
[----:B------:R-:W-:Y:S05]  /*1000*/  @P0 BRA `(.L_x_26) ;  /* 0x000000e000000947 */ /* 0x000fea0003800000 */
[----:B-123--:R-:W-:Y:S01]  /*1010*/  SHF.R.S32.HI R5, RZ, 0x1f, R19 ;  /* 0x0000001fff057819 */ /* 0x00efe20000011413 */
[----:B------:R-:W-:Y:S01]  /*1020*/  IMAD.WIDE R8, R60, 0x2, R2 ;  /* 0x000000023c087825 */ /* 0x000fe200078e0202 */
[----:B------:R-:W-:Y:S02]  /*1030*/  SHF.R.S32.HI R0, RZ, 0x1f, R55 ;  /* 0x0000001fff007819 */ /* 0x000fe40000011437 */
[----:B------:R-:W-:Y:S02]  /*1040*/  LEA.HI R5, R5, R19, RZ, 0x3 ;  /* 0x0000001305057211 */ /* 0x000fe400078f18ff */
[----:B------:R-:W-:-:S02]  /*1050*/  LEA.HI R0, R0, R55, RZ, 0x3 ;  /* 0x0000003700007211 */ /* 0x000fc400078f18ff */
[----:B------:R-:W-:Y:S02]  /*1060*/  LOP3.LUT R5, R5, 0xfffffff8, RZ, 0xc0, !PT ;  /* 0xfffffff805057812 */ /* 0x000fe400078ec0ff */
[----:B------:R-:W-:Y:S01]  /*1070*/  LOP3.LUT R10, R0, 0xfffffff8, RZ, 0xc0, !PT ;  /* 0xfffffff8000a7812 */ /* 0x000fe200078ec0ff */
[----:B------:R-:W-:Y:S02]  /*1080*/  IMAD.SHL.U32 R0, R221, 0x2, RZ ;  /* 0x00000002dd007824 */ /* 0x000fe400078e00ff */
[----:B------:R-:W-:-:S03]  /*1090*/  IMAD.WIDE R6, R5, 0x2, R2 ;  /* 0x0000000205067825 */ /* 0x000fc600078e0202 */
[----:B------:R-:W-:Y:S01]  /*10a0*/  @!PT LDS RZ, [RZ] ;  /* 0x00000000fffff984 */ /* 0x000fe20000000800 */
[----:B------:R1:W-:Y:S01]  /*10b0*/  LDGSTS.E.BYPASS.LTC128B.128 [R0+0x6100], [R8.64], !P4 ;  /* 0x0610000008007fae */ /* 0x0003e2000e101d46 */
[----:B------:R-:W-:-:S03]  /*10c0*/  IMAD.WIDE R2, R10, 0x2, R2 ;  /* 0x000000020a027825 */ /* 0x000fc600078e0202 */
[----:B------:R1:W-:Y:S04]  /*10d0*/  LDGSTS.E.BYPASS.LTC128B.128 [R0+0x8100], [R6.64], !P3 ;  /* 0x0810000006007fae */ /* 0x0003e8000d901d46 */
[----:B------:R1:W-:Y:S02]  /*10e0*/  LDGSTS.E.BYPASS.LTC128B.128 [R0+0xa100], [R2.64], !P2 ;  /* 0x0a10000002007fae */ /* 0x0003e4000d101d46 */
.L_x_26:
[----:B-123--:R-:W-:Y:S05]  /*10f0*/  BSYNC B0 ;  /* 0x0000000000007941 */ /* 0x00efea0003800000 */
.L_x_25:
[----:B------:R-:W-:Y:S01]  /*1100*/  IADD3 R0, R16, 0x20, RZ ;  /* 0x0000002010007810 */ /* 0x000fe20007ffe0ff */
[----:B------:R1:W2:Y:S01]  /*1110*/  SHFL.IDX PT, R3, R11, 0x1, 0x1c1f ;  /* 0x003c1f000b037f89 */ /* 0x0002a200000e0000 */
[----:B------:R-:W-:Y:S02]  /*1120*/  BSSY B0, `(.L_x_27) ;  /* 0x0000012000007945 */ /* 0x000fe40003800000 */
[----:B------:R-:W-:Y:S01]  /*1130*/  ISETP.GE.AND P0, PT, R0, R13, PT ;  /* 0x0000000d0000720c */ /* 0x000fe20003f06270 */
[----:B------:R1:W3:-:S12]  /*1140*/  SHFL.IDX PT, R2, R12, 0x1, 0x1c1f ;  /* 0x003c1f000c027f89 */ /* 0x0002d800000e0000 */
[----:B------:R-:W-:Y:S05]  /*1150*/  @P0 BRA `(.L_x_28) ;  /* 0x000000e000000947 */ /* 0x000fea0003800000 */
[----:B------:R-:W-:Y:S01]  /*1160*/  SHF.R.S32.HI R5, RZ, 0x1f, R19 ;  /* 0x0000001fff057819 */ /* 0x000fe20000011413 */
[----:B--23--:R-:W-:Y:S01]  /*1170*/  IMAD.WIDE R8, R60, 0x2, R2 ;  /* 0x000000023c087825 */ /* 0x00cfe200078e0202 */
[----:B------:R-:W-:Y:S02]  /*1180*/  SHF.R.S32.HI R0, RZ, 0x1f, R55 ;  /* 0x0000001fff007819 */ /* 0x000fe40000011437 */
[----:B------:R-:W-:Y:S02]  /*1190*/  LEA.HI R5, R5, R19, RZ, 0x3 ;  /* 0x0000001305057211 */ /* 0x000fe400078f18ff */
[----:B------:R-:W-:Y:S02]  /*11a0*/  LEA.HI R0, R0, R55, RZ, 0x3 ;  /* 0x0000003700007211 */ /* 0x000fe400078f18ff */
[----:B------:R-:W-:Y:S02]  /*11b0*/  LOP3.LUT R5, R5, 0xfffffff8, RZ, 0xc0, !PT ;  /* 0xfffffff805057812 */ /* 0x000fe400078ec0ff */
[----:B------:R-:W-:Y:S01]  /*11c0*/  LOP3.LUT R10, R0, 0xfffffff8, RZ, 0xc0, !PT ;  /* 0xfffffff8000a7812 */ /* 0x000fe200078ec0ff */
[----:B------:R-:W-:-:S02]  /*11d0*/  IMAD.SHL.U32 R0, R221, 0x2, RZ ;  /* 0x00000002dd007824 */ /* 0x000fc400078e00ff */
[----:B------:R-:W-:-:S03]  /*11e0*/  IMAD.WIDE R6, R5, 0x2, R2 ;  /* 0x0000000205067825 */ /* 0x000fc600078e0202 */
[----:B------:R-:W-:Y:S01]  /*11f0*/  @!PT LDS RZ, [RZ] ;  /* 0x00000000fffff984 */ /* 0x000fe20000000800 */
[----:B------:R2:W-:Y:S01]  /*1200*/  LDGSTS.E.BYPASS.LTC128B.128 [R0+0x6900], [R8.64], !P4 ;  /* 0x0690000008007fae */ /* 0x0005e2000e101d46 */
[----:B------:R-:W-:-:S03]  /*1210*/  IMAD.WIDE R2, R10, 0x2, R2 ;  /* 0x000000020a027825 */ /* 0x000fc600078e0202 */
[----:B------:R2:W-:Y:S04]  /*1220*/  LDGSTS.E.BYPASS.LTC128B.128 [R0+0x8900], [R6.64], !P3 ;  /* 0x0890000006007fae */ /* 0x0005e8000d901d46 */
[----:B------:R2:W-:Y:S02]  /*1230*/  LDGSTS.E.BYPASS.LTC128B.128 [R0+0xa900], [R2.64], !P2 ;  /* 0x0a90000002007fae */ /* 0x0005e4000d101d46 */
.L_x_28:
[----:B------:R-:W-:Y:S05]  /*1240*/  BSYNC B0 ;  /* 0x0000000000007941 */ /* 0x000fea0003800000 */
.L_x_27:
[----:B--2---:R-:W-:Y:S01]  /*1250*/  IADD3 R0, R16, 0x40, RZ ;  /* 0x0000004010007810 */ /* 0x004fe20007ffe0ff */
[----:B------:R2:W4:Y:S01]  /*1260*/  SHFL.IDX PT, R3, R11, 0x2, 0x1c1f ;  /* 0x005c1f000b037f89 */ /* 0x00052200000e0000 */
[----:B------:R-:W-:Y:S02]  /*1270*/  BSSY B0, `(.L_x_29) ;  /* 0x0000012000007945 */ /* 0x000fe40003800000 */
[----:B------:R-:W-:Y:S01]  /*1280*/  ISETP.GE.AND P0, PT, R0, R13, PT ;  /* 0x0000000d0000720c */ /* 0x000fe20003f06270 */
[----:B---3--:R2:W3:-:S12]  /*1290*/  SHFL.IDX PT, R2, R12, 0x2, 0x1c1f ;  /* 0x005c1f000c027f89 */ /* 0x0084d800000e0000 */
[----:B------:R-:W-:Y:S05]  /*12a0*/  @P0 BRA `(.L_x_30) ;  /* 0x000000e000000947 */ /* 0x000fea0003800000 */
[----:B------:R-:W-:Y:S01]  /*12b0*/  SHF.R.S32.HI R5, RZ, 0x1f, R19 ;  /* 0x0000001fff057819 */ /* 0x000fe20000011413 */
[----:B---34-:R-:W-:Y:S01]  /*12c0*/  IMAD.WIDE R8, R60, 0x2, R2 ;  /* 0x000000023c087825 */ /* 0x018fe200078e0202 */
        /* <DEDUP_REMOVED lines=12> */
.L_x_30:
[----:B------:R-:W-:Y:S05]  /*1390*/  BSYNC B0 ;  /* 0x0000000000007941 */ /* 0x000fea0003800000 */
.L_x_29:
[----:B------:R-:W-:Y:S01]  /*13a0*/  IMAD.MOV.U32 R162, RZ, RZ, c[0x0][0x2b8] ;  /* 0x0000ae00ffa27624 */ /* 0x000fe200078e00ff */
[----:B---3--:R-:W-:Y:S01]  /*13b0*/  SHFL.IDX PT, R2, R12, 0x3, 0x1c1f ;  /* 0x007c1f000c027f89 */ /* 0x008fe200000e0000 */
[----:B------:R-:W-:Y:S01]  /*13c0*/  IMAD R0, R159, 0x40, R231 ;  /* 0x000000409f007824 */ /* 0x000fe200078e02e7 */
[----:B-----5:R-:W-:Y:S01]  /*13d0*/  SHF.R.S32.HI R5, RZ, 0x1f, R14 ;  /* 0x0000001fff057819 */ /* 0x020fe2000001140e */
[----:B------:R-:W-:Y:S01]  /*13e0*/  IMAD.WIDE.U32 R160, R14, c[0x0][0x2b0], RZ ;  /* 0x0000ac000ea07a25 */ /* 0x000fe200078e00ff */
[----:B------:R-:W-:Y:S01]  /*13f0*/  ISETP.NE.AND P5, PT, R162, 0x1, PT ;  /* 0x00000001a200780c */ /* 0x000fe20003fa5270 */
[----:B----4-:R-:W3:Y:S01]  /*1400*/  SHFL.IDX PT, R3, R11, 0x3, 0x1c1f ;  /* 0x007c1f000b037f89 */ /* 0x010ee200000e0000 */
[----:B------:R-:W-:Y:S01]  /*1410*/  IADD3 R0, R0, -0x40, RZ ;  /* 0xffffffc000007810 */ /* 0x000fe20007ffe0ff */
[----:B------:R-:W-:Y:S01]  /*1420*/  IMAD R5, R5, c[0x0][0x2b0], RZ ;  /* 0x0000ac0005057a24 */ /* 0x000fe200078e02ff */
[----:B------:R-:W-:Y:S01]  /*1430*/  IADD3 R7, R16, 0x60, RZ ;  /* 0x0000006010077810 */ /* 0x000fe20007ffe0ff */
[----:B------:R-:W-:Y:S01]  /*1440*/  IMAD.SHL.U32 R221, R221, 0x2, RZ ;  /* 0x00000002dddd7824 */ /* 0x000fe200078e00ff */
[C---:B------:R-:W-:Y:S01]  /*1450*/  ISETP.GE.AND P1, PT, R0.reuse, R61, PT ;  /* 0x0000003d0000720c */ /* 0x040fe20003f26270 */
[----:B------:R-:W-:Y:S01]  /*1460*/  IMAD.IADD R10, R0, 0x1, R251 ;  /* 0x00000001000a7824 */ /* 0x000fe200078e02fb */
[----:B------:R-:W-:Y:S01]  /*1470*/  ISETP.GE.AND P0, PT, R7, R13, PT ;  /* 0x0000000d0700720c */ /* 0x000fe20003f06270 */
[----:B------:R-:W-:Y:S01]  /*1480*/  IMAD R8, R14, c[0x0][0x2b4], R5 ;  /* 0x0000ad000e087a24 */ /* 0x000fe200078e0205 */
[----:B------:R-:W-:Y:S01]  /*1490*/  SHF.R.S32.HI R9, RZ, 0x1f, R55 ;  /* 0x0000001fff097819 */ /* 0x000fe20000011437 */
[----:B------:R-:W-:Y:S01]  /*14a0*/  IMAD.MOV.U32 R0, RZ, RZ, R10 ;  /* 0x000000ffff007224 */ /* 0x000fe200078e000a */
[----:B------:R-:W-:Y:S01]  /*14b0*/  ISETP.GT.OR P1, PT, R231, 0x3f, P1 ;  /* 0x0000003fe700780c */ /* 0x000fe20000f24670 */
[----:B------:R-:W-:Y:S01]  /*14c0*/  @P5 IMAD.HI.U32 R6, R10, c[0x0][0x2bc], RZ ;  /* 0x0000af000a065a27 */ /* 0x000fe200078e00ff */
[----:B------:R-:W-:Y:S01]  /*14d0*/  LEA.HI R9, R9, R55, RZ, 0x3 ;  /* 0x0000003709097211 */ /* 0x000fe200078f18ff */
[----:B------:R-:W-:Y:S02]  /*14e0*/  STL.64 [R1], R160 ;  /* 0x000000a001007387 */ /* 0x000fe40000100a00 */
[----:B------:R-:W-:Y:S01]  /*14f0*/  IMAD.IADD R158, R161, 0x1, R8 ;  /* 0x00000001a19e7824 */ /* 0x000fe200078e0208 */
[----:B------:R-:W-:Y:S01]  /*1500*/  @P5 SHF.R.U32.HI R0, RZ, c[0x0][0x2c0], R6 ;  /* 0x0000b000ff005a19 */ /* 0x000fe20000011606 */
[----:B------:R-:W-:Y:S01]  /*1510*/  IMAD.MOV.U32 R222, RZ, RZ, RZ ;  /* 0x000000ffffde7224 */ /* 0x000fe200078e00ff */
[----:B------:R-:W-:-:S02]  /*1520*/  SHF.R.S32.HI R6, RZ, 0x1f, R19 ;  /* 0x0000001fff067819 */ /* 0x000fc40000011413 */
[----:B------:R-:W-:Y:S01]  /*1530*/  LOP3.LUT R189, R9, 0xfffffff8, RZ, 0xc0, !PT ;  /* 0xfffffff809bd7812 */ /* 0x000fe200078ec0ff */
[----:B------:R-:W-:Y:S01]  /*1540*/  IMAD.WIDE.U32 R156, R49, c[0x0][0x1e8], RZ ;  /* 0x00007a00319c7a25 */ /* 0x000fe200078e00ff */
[----:B------:R-:W-:Y:S01]  /*1550*/  LEA.HI R5, R6, R19, RZ, 0x3 ;  /* 0x0000001306057211 */ /* 0x000fe200078f18ff */
[----:B------:R-:W-:Y:S02]  /*1560*/  STL [R1+0x8], R158 ;  /* 0x0000089e01007387 */ /* 0x000fe40000100800 */
[--C-:B---3--:R-:W-:Y:S01]  /*1570*/  @!P0 IMAD.WIDE R6, R60, 0x2, R2.reuse ;  /* 0x000000023c068825 */ /* 0x108fe200078e0202 */
[----:B------:R-:W-:Y:S02]  /*1580*/  LOP3.LUT R190, R5, 0xfffffff8, RZ, 0xc0, !PT ;  /* 0xfffffff805be7812 */ /* 0x000fe400078ec0ff */
[----:B------:R-:W-:Y:S02]  /*1590*/  @!P1 IADD3 R5, P5, R0, R160, RZ ;  /* 0x000000a000059210 */ /* 0x000fe40007fbe0ff */
[----:B------:R-:W-:Y:S01]  /*15a0*/  @!PT LDS RZ, [RZ] ;  /* 0x00000000fffff984 */ /* 0x000fe20000000800 */
[----:B------:R3:W-:Y:S01]  /*15b0*/  @!P0 LDGSTS.E.BYPASS.LTC128B.128 [R221+0x7900], [R6.64], !P4 ;  /* 0x0790000006dd8fae */ /* 0x0007e2000e101d46 */
[----:B------:R-:W-:-:S04]  /*15c0*/  @!P0 IMAD.WIDE R8, R190, 0x2, R2 ;  /* 0x00000002be088825 */ /* 0x000fc800078e0202 */
[----:B------:R-:W-:Y:S01]  /*15d0*/  @!P0 IMAD.WIDE R2, R189, 0x2, R2 ;  /* 0x00000002bd028825 */ /* 0x000fe200078e0202 */
[----:B------:R4:W-:Y:S04]  /*15e0*/  @!P0 LDGSTS.E.BYPASS.LTC128B.128 [R221+0x9900], [R8.64], !P3 ;  /* 0x0990000008dd8fae */ /* 0x0009e8000d901d46 */
[----:B------:R1:W-:Y:S04]  /*15f0*/  @!P0 LDGSTS.E.BYPASS.LTC128B.128 [R221+0xb900], [R2.64], !P2 ;  /* 0x0b90000002dd8fae */ /* 0x0003e8000d101d46 */
[----:B------:R-:W0:Y:S01]  /*1600*/  LDGDEPBAR ;  /* 0x00000000000079af */ /* 0x000e220000000000 */
[----:B---3--:R-:W-:-:S02]  /*1610*/  @!P1 LEA.HI.X.SX32 R7, R0, R158, 0x1, P5 ;  /* 0x0000009e00079211 */ /* 0x008fc400028f0eff */
[----:B------:R-:W-:-:S04]  /*1620*/  @!P1 LEA R6, P4, R5, c[0x0][0x2a0], 0x2 ;  /* 0x0000a80005069a11 */ /* 0x000fc800078810ff */
[----:B------:R-:W-:Y:S01]  /*1630*/  @!P1 LEA.HI.X R7, R5, c[0x0][0x2a4], R7, 0x2, P4 ;  /* 0x0000a90005079a11 */ /* 0x000fe200020f1407 */
[----:B------:R-:W-:Y:S06]  /*1640*/  BAR.SYNC.DEFER_BLOCKING 0x0 ;  /* 0x0000000000007b1d */ /* 0x000fec0000010000 */
[----:B------:R-:W4:Y:S01]  /*1650*/  @!P1 LDG.E R222, [R6.64] ;  /* 0x0000000606de9981 */ /* 0x000f22000c1e1900 */
[----:B------:R-:W-:Y:S01]  /*1660*/  IMAD.MOV R0, RZ, RZ, -R0 ;  /* 0x000000ffff007224 */ /* 0x000fe200078e0a00 */
[----:B------:R-:W-:Y:S02]  /*1670*/  SHF.R.S32.HI R14, RZ, 0x4, R20 ;  /* 0x00000004ff0e7819 */ /* 0x000fe40000011414 */
[----:B-12---:R-:W-:Y:S01]  /*1680*/  LOP3.LUT R12, R24, 0xfffffff8, RZ, 0xc0, !PT ;  /* 0xfffffff8180c7812 */ /* 0x006fe200078ec0ff */
[----:B------:R-:W-:Y:S01]  /*1690*/  IMAD R223, R0, c[0x0][0x2b8], R10 ;  /* 0x0000ae0000df7a24 */ /* 0x000fe200078e020a */
[----:B------:R-:W-:Y:S01]  /*16a0*/  ISETP.GE.AND P6, PT, R60, c[0x0][0x1d4], PT ;  /* 0x000075003c007a0c */ /* 0x000fe20003fc6270 */
[----:B------:R-:W-:Y:S01]  /*16b0*/  IMAD.WIDE.U32 R24, R49, c[0x0][0x210], RZ ;  /* 0x0000840031187a25 */ /* 0x000fe200078e00ff */
[----:B------:R-:W-:-:S02]  /*16c0*/  ISETP.GE.AND P5, PT, R19, c[0x0][0x1d4], PT ;  /* 0x0000750013007a0c */ /* 0x000fc40003fa6270 */
[----:B------:R-:W-:Y:S01]  /*16d0*/  SHF.R.S32.HI R5, RZ, 0x1f, R223 ;  /* 0x0000001fff057819 */ /* 0x000fe200000114df */
[----:B------:R-:W-:Y:S01]  /*16e0*/  IMAD.WIDE.U32 R2, R223, c[0x0][0x1e0], RZ ;  /* 0x00007800df027a25 */ /* 0x000fe200078e00ff */
[----:B------:R-:W-:Y:S02]  /*16f0*/  SHF.R.S32.HI R10, RZ, 0x1f, R18 ;  /* 0x0000001fff0a7819 */ /* 0x000fe40000011412 */
[----:B------:R-:W-:Y:S01]  /*1700*/  ISETP.GE.AND P4, PT, R55, c[0x0][0x1d4], PT ;  /* 0x0000750037007a0c */ /* 0x000fe20003f86270 */
[C---:B------:R-:W-:Y:S01]  /*1710*/  IMAD R0, R5.reuse, c[0x0][0x1e0], RZ ;  /* 0x0000780005007a24 */ /* 0x040fe200078e02ff */
[----:B------:R-:W-:Y:S01]  /*1720*/  ISETP.GE.AND P2, PT, R60, c[0x0][0x1d4], PT ;  /* 0x000075003c007a0c */ /* 0x000fe20003f46270 */
[----:B------:R-:W-:Y:S01]  /*1730*/  IMAD R5, R5, c[0x0][0x208], RZ ;  /* 0x0000820005057a24 */ /* 0x000fe200078e02ff */
[----:B------:R-:W-:Y:S01]  /*1740*/  SHF.R.S32.HI R155, RZ, 0x1f, R60 ;  /* 0x0000001fff9b7819 */ /* 0x000fe2000001143c */
[C---:B------:R-:W-:Y:S01]  /*1750*/  IMAD R0, R223.reuse, c[0x0][0x1e4], R0 ;  /* 0x00007900df007a24 */ /* 0x040fe200078e0200 */
[----:B------:R-:W-:Y:S01]  /*1760*/  SHF.R.S32.HI R154, RZ, 0x1f, R190 ;  /* 0x0000001fff9a7819 */ /* 0x000fe200000114be */
[----:B------:R-:W-:Y:S01]  /*1770*/  IMAD R5, R223, c[0x0][0x20c], R5 ;  /* 0x00008300df057a24 */ /* 0x000fe200078e0205 */
[----:B------:R-:W-:Y:S01]  /*1780*/  SHF.R.S32.HI R152, RZ, 0x1f, R189 ;  /* 0x0000001fff987819 */ /* 0x000fe200000114bd */
[----:B------:R-:W-:-:S02]  /*1790*/  IMAD.IADD R3, R3, 0x1, R0 ;  /* 0x0000000103037824 */ /* 0x000fc400078e0200 */
[----:B------:R-:W-:Y:S02]  /*17a0*/  IMAD R0, R52, c[0x0][0x1e8], RZ ;  /* 0x00007a0034007a24 */ /* 0x000fe400078e02ff */
[----:B------:R-:W-:Y:S02]  /*17b0*/  IMAD.IADD R12, R153, 0x1, -R12 ;  /* 0x00000001990c7824 */ /* 0x000fe400078e0a0c */
[----:B------:R-:W-:-:S03]  /*17c0*/  IMAD R0, R49, c[0x0][0x1ec], R0 ;  /* 0x00007b0031007a24 */ /* 0x000fc600078e0200 */
[----:B------:R-:W-:Y:S01]  /*17d0*/  LEA.HI R13, R12, R12, RZ, 0x1 ;  /* 0x0000000c0c0d7211 */ /* 0x000fe200078f08ff */
[----:B------:R-:W-:Y:S01]  /*17e0*/  IMAD.IADD R252, R157, 0x1, R0 ;  /* 0x000000019dfc7824 */ /* 0x000fe200078e0200 */
[----:B----4-:R-:W-:Y:S01]  /*17f0*/  SHF.R.S32.HI R9, RZ, 0x1f, R222 ;  /* 0x0000001fff097819 */ /* 0x010fe200000114de */
[----:B------:R-:W-:-:S04]  /*1800*/  IMAD.WIDE.U32 R6, R222, c[0x0][0x1f0], R2 ;  /* 0x00007c00de067a25 */ /* 0x000fc800078e0002 */
[----:B------:R-:W-:Y:S01]  /*1810*/  IMAD R8, R9, c[0x0][0x1f0], RZ ;  /* 0x00007c0009087a24 */ /* 0x000fe200078e02ff */
[----:B------:R-:W-:Y:S01]  /*1820*/  IADD3 R0, P0, R156, R6, RZ ;  /* 0x000000069c007210 */ /* 0x000fe20007f1e0ff */
[----:B------:R-:W-:-:S04]  /*1830*/  IMAD.WIDE.U32 R2, R223, c[0x0][0x208], RZ ;  /* 0x00008200df027a25 */ /* 0x000fc800078e00ff */
[----:B------:R-:W-:Y:S02]  /*1840*/  IMAD R8, R222, c[0x0][0x1f4], R8 ;  /* 0x00007d00de087a24 */ /* 0x000fe400078e0208 */
[----:B------:R-:W-:Y:S01]  /*1850*/  IMAD.IADD R3, R3, 0x1, R5 ;  /* 0x0000000103037824 */ /* 0x000fe200078e0205 */
[----:B------:R-:W-:Y:S02]  /*1860*/  LOP3.LUT R5, R15, 0x7fffffe, RZ, 0xc0, !PT ;  /* 0x07fffffe0f057812 */ /* 0x000fe400078ec0ff */
[----:B------:R-:W-:Y:S01]  /*1870*/  IADD3.X R6, R252, R7, R8, P0, !PT ;  /* 0x00000007fc067210 */ /* 0x000fe200007fe408 */
[----:B------:R-:W-:Y:S01]  /*1880*/  IMAD.WIDE.U32 R2, R222, c[0x0][0x218], R2 ;  /* 0x00008600de027a25 */ /* 0x000fe200078e0002 */
[----:B------:R-:W-:Y:S02]  /*1890*/  LEA R16, P0, R0, c[0x0][0x1c8], 0x1 ;  /* 0x0000720000107a11 */ /* 0x000fe400078008ff */
[----:B------:R-:W-:Y:S01]  /*18a0*/  LEA.HI R8, R20, R14, RZ, 0x1 ;  /* 0x0000000e14087211 */ /* 0x000fe200078f08ff */
[----:B------:R-:W-:Y:S01]  /*18b0*/  IMAD.IADD R136, R18, 0x1, -R5 ;  /* 0x0000000112887824 */ /* 0x000fe200078e0a05 */
[----:B------:R-:W-:-:S02]  /*18c0*/  LEA.HI.X R15, R0, c[0x0][0x1cc], R6, 0x1, P0 ;  /* 0x00007300000f7a11 */ /* 0x000fc400000f0c06 */
[----:B------:R-:W-:Y:S01]  /*18d0*/  LEA R0, R159, 0xffffffc0, 0x6 ;  /* 0xffffffc09f007811 */ /* 0x000fe200078e30ff */
[----:B------:R-:W-:Y:S01]  /*18e0*/  SHFL.IDX PT, R6, R16, RZ, 0x1c1f ;  /* 0x001c1fff10067589 */ /* 0x000fe200000e0000 */
[----:B------:R-:W-:Y:S02]  /*18f0*/  LOP3.LUT R8, R8, 0xfffffffe, RZ, 0xc0, !PT ;  /* 0xfffffffe08087812 */ /* 0x000fe400078ec0ff */
[----:B------:R-:W-:Y:S01]  /*1900*/  LEA.HI R20, R10, R18, RZ, 0x3 ;  /* 0x000000120a147211 */ /* 0x000fe200078f18ff */
[----:B------:R-:W1:Y:S01]  /*1910*/  SHFL.IDX PT, R7, R15, RZ, 0x1c1f ;  /* 0x001c1fff0f077589 */ /* 0x000e6200000e0000 */
[----:B------:R-:W-:Y:S02]  /*1920*/  IMAD.IADD R137, R61, 0x1, -R0 ;  /* 0x000000013d897824 */ /* 0x000fe400078e0a00 */
[----:B------:R-:W-:Y:S02]  /*1930*/  IMAD R0, R52, c[0x0][0x210], RZ ;  /* 0x0000840034007a24 */ /* 0x000fe400078e02ff */
[----:B------:R-:W-:-:S02]  /*1940*/  IMAD.IADD R54, R137, 0x1, -R17 ;  /* 0x0000000189367824 */ /* 0x000fc400078e0a11 */
[----:B------:R-:W-:Y:S02]  /*1950*/  IMAD R5, R49, c[0x0][0x214], R0 ;  /* 0x0000850031057a24 */ /* 0x000fe400078e0200 */
[----:B------:R-:W-:Y:S01]  /*1960*/  IMAD R0, R9, c[0x0][0x218], RZ ;  /* 0x0000860009007a24 */ /* 0x000fe200078e02ff */
[----:B------:R-:W-:Y:S01]  /*1970*/  ISETP.GE.AND P1, PT, R54, 0x1, PT ;  /* 0x000000013600780c */ /* 0x000fe20003f26270 */
[----:B------:R-:W-:Y:S01]  /*1980*/  IMAD.IADD R11, R25, 0x1, R5 ;  /* 0x00000001190b7824 */ /* 0x000fe200078e0205 */
[----:B------:R-:W-:Y:S01]  /*1990*/  IADD3 R5, P0, R24, R2, RZ ;  /* 0x0000000218057210 */ /* 0x000fe20007f1e0ff */
[----:B------:R-:W-:Y:S02]  /*19a0*/  IMAD R0, R222, c[0x0][0x21c], R0 ;  /* 0x00008700de007a24 */ /* 0x000fe400078e0200 */
[----:B------:R-:W-:-:S03]  /*19b0*/  IMAD.IADD R14, R14, 0x1, -R8 ;  /* 0x000000010e0e7824 */ /* 0x000fc600078e0a08 */
[----:B------:R-:W-:Y:S02]  /*19c0*/  IADD3.X R0, R11, R3, R0, P0, !PT ;  /* 0x000000030b007210 */ /* 0x000fe400007fe400 */
[----:B------:R-:W-:Y:S02]  /*19d0*/  LEA R10, P0, R5, c[0x0][0x1f8], 0x1 ;  /* 0x00007e00050a7a11 */ /* 0x000fe400078008ff */
[----:B------:R-:W-:Y:S01]  /*19e0*/  LOP3.LUT R11, R13, 0x7fffffe, RZ, 0xc0, !PT ;  /* 0x07fffffe0d0b7812 */ /* 0x000fe200078ec0ff */
[----:B-1----:R-:W-:Y:S01]  /*19f0*/  @P1 IMAD.WIDE R8, R60, 0x2, R6 ;  /* 0x000000023c081825 */ /* 0x002fe200078e0206 */
[----:B------:R-:W-:Y:S01]  /*1a00*/  LEA.HI.X R0, R5, c[0x0][0x1fc], R0, 0x1, P0 ;  /* 0x00007f0005007a11 */ /* 0x000fe200000f0c00 */
[----:B------:R-:W-:Y:S01]  /*1a10*/  SHFL.IDX PT, R17, R10, RZ, 0x1c1f ;  /* 0x001c1fff0a117589 */ /* 0x000fe200000e0000 */
[----:B------:R-:W-:Y:S01]  /*1a20*/  ISETP.GT.AND P0, PT, R54, 0x20, PT ;  /* 0x000000203600780c */ /* 0x000fe20003f04270 */
[----:B------:R-:W-:Y:S02]  /*1a30*/  @P1 IMAD.WIDE R2, R190, 0x2, R6 ;  /* 0x00000002be021825 */ /* 0x000fe400078e0206 */
[----:B------:R1:W-:Y:S02]  /*1a40*/  @P1 LDGSTS.E.BYPASS.LTC128B.128 [R221+0x3100], [R8.64], !P6 ;  /* 0x0310000008dd1fae */ /* 0x0003e4000f101d46 */
[----:B------:R-:W-:-:S02]  /*1a50*/  IMAD.IADD R18, R12, 0x1, -R11 ;  /* 0x000000010c127824 */ /* 0x000fc400078e0a0b */
[----:B------:R2:W-:Y:S01]  /*1a60*/  @P1 LDGSTS.E.BYPASS.LTC128B.128 [R221+0x4100], [R2.64], !P5 ;  /* 0x0410000002dd1fae */ /* 0x0005e2000e901d46 */
[----:B------:R-:W-:Y:S02]  /*1a70*/  IMAD.SHL.U32 R5, R21, 0x40, RZ ;  /* 0x0000004015057824 */ /* 0x000fe400078e00ff */
[----:B------:R-:W-:Y:S01]  /*1a80*/  @P1 IMAD.WIDE R6, R189, 0x2, R6 ;  /* 0x00000002bd061825 */ /* 0x000fe200078e0206 */
[----:B------:R-:W-:Y:S02]  /*1a90*/  SHFL.IDX PT, R12, R0, RZ, 0x1c1f ;  /* 0x001c1fff000c7589 */ /* 0x000fe400000e0000 */
[----:B------:R-:W-:Y:S01]  /*1aa0*/  LOP3.LUT R5, R5, 0xc0, RZ, 0xc0, !PT ;  /* 0x000000c005057812 */ /* 0x000fe200078ec0ff */
[C---:B------:R-:W-:Y:S01]  /*1ab0*/  IMAD R18, R14.reuse, 0x8, R18 ;  /* 0x000000080e127824 */ /* 0x040fe200078e0212 */
[----:B------:R3:W-:Y:S04]  /*1ac0*/  SHFL.IDX PT, R11, R0, 0x1, 0x1c1f ;  /* 0x003c1f00000b7f89 */ /* 0x0007e800000e0000 */
[----:B------:R4:W-:Y:S04]  /*1ad0*/  @P1 LDGSTS.E.BYPASS.LTC128B.128 [R221+0x5100], [R6.64], !P4 ;  /* 0x0510000006dd1fae */ /* 0x0009e8000e101d46 */
[----:B------:R-:W-:Y:S01]  /*1ae0*/  SHFL.IDX PT, R10, R10, 0x1, 0x1c1f ;  /* 0x003c1f000a0a7f89 */ /* 0x000fe200000e0000 */
[----:B-1----:R-:W-:Y:S01]  /*1af0*/  SHF.L.U32 R8, R14, 0x3, RZ ;  /* 0x000000030e087819 */ /* 0x002fe200000006ff */
[----:B------:R-:W-:-:S02]  /*1b00*/  IMAD.SHL.U32 R9, R22, 0x8, RZ ;  /* 0x0000000816097824 */ /* 0x000fc400078e00ff */
[----:B--2---:R-:W-:Y:S01]  /*1b10*/  SHFL.IDX PT, R2, R16, 0x1, 0x1c1f ;  /* 0x003c1f0010027f89 */ /* 0x004fe200000e0000 */
[----:B------:R-:W-:Y:S02]  /*1b20*/  LOP3.LUT R8, R5, 0x8, R8, 0xf8, !PT ;  /* 0x0000000805087812 */ /* 0x000fe400078ef808 */
[----:B------:R-:W-:Y:S01]  /*1b30*/  SHF.R.U32.HI R5, RZ, 0x3, R5 ;  /* 0x00000003ff057819 */ /* 0x000fe20000011605 */
[----:B------:R-:W4:Y:S01]  /*1b40*/  SHFL.IDX PT, R3, R15, 0x1, 0x1c1f ;  /* 0x003c1f000f037f89 */ /* 0x000f2200000e0000 */
[----:B---3--:R-:W-:Y:S02]  /*1b50*/  SHF.R.S32.HI R0, RZ, 0x1, R13 ;  /* 0x00000001ff007819 */ /* 0x008fe4000001140d */
[----:B------:R-:W-:Y:S02]  /*1b60*/  LOP3.LUT R63, R8, R5, RZ, 0x3c, !PT ;  /* 0x00000005083f7212 */ /* 0x000fe400078e3cff */
[C---:B------:R-:W-:Y:S01]  /*1b70*/  LOP3.LUT P3, RZ, R0.reuse, 0x2, RZ, 0xc0, !PT ;  /* 0x0000000200ff7812 */ /* 0x040fe2000786c0ff */
[----:B------:R-:W-:-:S05]  /*1b80*/  IMAD.SHL.U32 R0, R0, 0x40, RZ ;  /* 0x0000004000007824 */ /* 0x000fca00078e00ff */
[----:B------:R-:W-:-:S04]  /*1b90*/  LOP3.LUT R0, R0, 0xc0, RZ, 0xc0, !PT ;  /* 0x000000c000007812 */ /* 0x000fc800078ec0ff */
[----:B------:R-:W-:Y:S02]  /*1ba0*/  LOP3.LUT R5, R0, 0x8, R9, 0xf8, !PT ;  /* 0x0000000800057812 */ /* 0x000fe400078ef809 */
[----:B------:R-:W-:-:S04]  /*1bb0*/  SHF.R.U32.HI R0, RZ, 0x3, R0 ;  /* 0x00000003ff007819 */ /* 0x000fc80000011600 */
[----:B------:R-:W-:Y:S01]  /*1bc0*/  LOP3.LUT R5, R5, R0, RZ, 0x3c, !PT ;  /* 0x0000000005057212 */ /* 0x000fe200078e3cff */
[----:B------:R-:W-:Y:S02]  /*1bd0*/  IMAD.SHL.U32 R0, R20, 0x20, RZ ;  /* 0x0000002014007824 */ /* 0x000fe400078e00ff */
[----:B----4-:R-:W-:-:S03]  /*1be0*/  @P0 IMAD.WIDE R6, R60, 0x2, R2 ;  /* 0x000000023c060825 */ /* 0x010fc600078e0202 */
[----:B------:R-:W-:Y:S01]  /*1bf0*/  LOP3.LUT R62, R0, 0xffffff00, RZ, 0xc0, !PT ;  /* 0xffffff00003e7812 */ /* 0x000fe200078ec0ff */
[--C-:B------:R-:W-:Y:S01]  /*1c00*/  @P0 IMAD.WIDE R8, R190, 0x2, R2.reuse ;  /* 0x00000002be080825 */ /* 0x100fe200078e0202 */
[----:B------:R1:W-:Y:S03]  /*1c10*/  @P0 LDGSTS.E.BYPASS.LTC128B.128 [R221+0x3900], [R6.64], !P6 ;  /* 0x0390000006dd0fae */ /* 0x0003e6000f101d46 */
[----:B------:R-:W-:Y:S01]  /*1c20*/  @P0 IMAD.WIDE R2, R189, 0x2, R2 ;  /* 0x00000002bd020825 */ /* 0x000fe200078e0202 */
[----:B------:R2:W-:Y:S03]  /*1c30*/  @P0 LDGSTS.E.BYPASS.LTC128B.128 [R221+0x4900], [R8.64], !P5 ;  /* 0x0490000008dd0fae */ /* 0x0005e6000e901d46 */
[----:B------:R-:W-:Y:S01]  /*1c40*/  IMAD.WIDE R14, R60, 0x2, RZ ;  /* 0x000000023c0e7825 */ /* 0x000fe200078e02ff */
[----:B------:R3:W-:Y:S03]  /*1c50*/  @P0 LDGSTS.E.BYPASS.LTC128B.128 [R221+0x5900], [R2.64], !P4 ;  /* 0x0590000002dd0fae */ /* 0x0007e6000e101d46 */
[----:B------:R-:W-:Y:S01]  /*1c60*/  IMAD R0, R23, 0x200, R62 ;  /* 0x0000020017007824 */ /* 0x000fe200078e023e */
[----:B------:R-:W0:Y:S01]  /*1c70*/  LDGDEPBAR ;  /* 0x00000000000079af */ /* 0x000e220000000000 */
[----:B------:R-:W-:-:S02]  /*1c80*/  IADD3 R58, P1, R17, R14, RZ ;  /* 0x0000000e113a7210 */ /* 0x000fc40007f3e0ff */
[----:B------:R-:W-:-:S03]  /*1c90*/  IMAD R0, R136, 0x20, R0 ;  /* 0x0000002088007824 */ /* 0x000fc600078e0200 */
[----:B------:R-:W-:Y:S01]  /*1ca0*/  IMAD.X R59, R12, 0x1, R15, P1 ;  /* 0x000000010c3b7824 */ /* 0x000fe200008e060f */
[----:B------:R-:W-:Y:S02]  /*1cb0*/  IADD3 R56, P1, R14, R10, RZ ;  /* 0x0000000a0e387210 */ /* 0x000fe40007f3e0ff */
[----:B------:R-:W-:-:S03]  /*1cc0*/  IADD3 R0, R63, R0, RZ ;  /* 0x000000003f007210 */ /* 0x000fc60007ffe0ff */
[----:B------:R-:W-:Y:S02]  /*1cd0*/  IMAD.X R57, R15, 0x1, R11, P1 ;  /* 0x000000010f397824 */ /* 0x000fe400008e060b */
[----:B------:R-:W-:Y:S02]  /*1ce0*/  IMAD.SHL.U32 R219, R0, 0x2, RZ ;  /* 0x0000000200db7824 */ /* 0x000fe400078e00ff */
[----:B-1----:R-:W-:-:S04]  /*1cf0*/  IMAD.WIDE R6, R190, 0x2, RZ ;  /* 0x00000002be067825 */ /* 0x002fc800078e02ff */
[----:B--2---:R-:W-:Y:S01]  /*1d00*/  IMAD.WIDE R8, R189, 0x2, RZ ;  /* 0x00000002bd087825 */ /* 0x004fe200078e02ff */
[----:B------:R-:W-:Y:S02]  /*1d10*/  IADD3 R52, P1, R17, R6, RZ ;  /* 0x0000000611347210 */ /* 0x000fe40007f3e0ff */
[----:B------:R-:W-:Y:S01]  /*1d20*/  IADD3 R50, P0, R6, R10, RZ ;  /* 0x0000000a06327210 */ /* 0x000fe20007f1e0ff */
[----:B------:R-:W-:-:S04]  /*1d30*/  DEPBAR.LE SB0, 0x1 ;  /* 0x000080400000791a */ /* 0x000fc80000000000 */
[----:B------:R-:W-:-:S04]  /*1d40*/  DEPBAR.LE SB0, 0x0 ;  /* 0x000080000000791a */ /* 0x000fc80000000000 */
[----:B------:R-:W-:Y:S01]  /*1d50*/  BAR.SYNC.DEFER_BLOCKING 0x0 ;  /* 0x0000000000007b1d */ /* 0x000fe20000010000 */
[----:B---3--:R-:W-:Y:S02]  /*1d60*/  IMAD.U32 R3, R18, 0x20, R5 ;  /* 0x0000002012037824 */ /* 0x008fe400078e0005 */
[C---:B------:R-:W-:Y:S01]  /*1d70*/  IMAD.X R53, R12.reuse, 0x1, R7, P1 ;  /* 0x000000010c357824 */ /* 0x040fe200008e0607 */
[----:B------:R-:W-:Y:S01]  /*1d80*/  IADD3 R48, P1, R17, R8, RZ ;  /* 0x0000000811307210 */ /* 0x000fe20007f3e0ff */
[----:B------:R-:W-:Y:S02]  /*1d90*/  IMAD.SHL.U32 R139, R3, 0x2, RZ ;  /* 0x00000002038b7824 */ /* 0x000fe400078e00ff */
[----:B------:R-:W-:Y:S02]  /*1da0*/  IMAD.MOV.U32 R2, RZ, RZ, 0x10 ;  /* 0x00000010ff027424 */ /* 0x000fe400078e00ff */
[----:B------:R-:W-:Y:S01]  /*1db0*/  IMAD.X R49, R12, 0x1, R9, P1 ;  /* 0x000000010c317824 */ /* 0x000fe200008e0609 */
[----:B------:R-:W-:Y:S01]  /*1dc0*/  ISETP.GE.AND P1, PT, R19, c[0x0][0x1d4], PT ;  /* 0x0000750013007a0c */ /* 0x000fe20003f26270 */
[----:B------:R-:W-:Y:S01]  /*1dd0*/  IMAD.X R51, R7, 0x1, R11, P0 ;  /* 0x0000000107337824 */ /* 0x000fe200000e060b */
[----:B------:R-:W-:Y:S01]  /*1de0*/  IADD3 R6, P0, R8, R10, RZ ;  /* 0x0000000a08067210 */ /* 0x000fe20007f1e0ff */
[----:B------:R-:W-:Y:S01]  /*1df0*/  IMAD R220, R4, 0x2, R219 ;  /* 0x0000000204dc7824 */ /* 0x000fe200078e02db */
[----:B------:R-:W-:-:S03]  /*1e00*/  SEL R2, R2, 0xfffffff0, !P3 ;  /* 0xfffffff002027807 */ /* 0x000fc60005800000 */
[----:B------:R-:W-:Y:S01]  /*1e10*/  IMAD.X R7, R9, 0x1, R11, P0 ;  /* 0x0000000109077824 */ /* 0x000fe200000e060b */
[----:B------:R-:W-:Y:S01]  /*1e20*/  ISETP.LT.OR P0, PT, R54, 0x1, P2 ;  /* 0x000000013600780c */ /* 0x000fe20001701670 */
[----:B------:R-:W-:Y:S01]  /*1e30*/  IMAD R0, R2, 0x2, R139 ;  /* 0x0000000202007824 */ /* 0x000fe200078e028b */
[C---:B------:R-:W-:Y:S01]  /*1e40*/  ISETP.LT.OR P2, PT, R54.reuse, 0x21, P2 ;  /* 0x000000213600780c */ /* 0x040fe20001741670 */
[----:B------:R-:W-:Y:S04]  /*1e50*/  LDSM.16.M88.4 R16, [R219+0x7100] ;  /* 0x00710000db10783b */ /* 0x000fe80000000200 */
[----:B------:R-:W1:Y:S04]  /*1e60*/  LDSM.16.M88.4 R36, [R139+0x3100] ;  /* 0x003100008b24783b */ /* 0x000e680000000200 */
[----:B------:R-:W2:Y:S04]  /*1e70*/  LDSM.16.M88.4 R20, [R219+0x6100] ;  /* 0x00610000db14783b */ /* 0x000ea80000000200 */
[----:B------:R-:W3:Y:S04]  /*1e80*/  LDSM.16.M88.4 R32, [R139+0x3500] ;  /* 0x003500008b20783b */ /* 0x000ee80000000200 */
[----:B------:R-:W4:Y:S04]  /*1e90*/  LDSM.16.M88.4 R28, [R139+0x3900] ;  /* 0x003900008b1c783b */ /* 0x000f280000000200 */
[----:B------:R-:W2:Y:S04]  /*1ea0*/  LDSM.16.M88.4 R24, [R139+0x3d00] ;  /* 0x003d00008b18783b */ /* 0x000ea80000000200 */
[----:B------:R-:W-:Y:S04]  /*1eb0*/  LDSM.16.M88.4 R40, [R0+0x3500] ;  /* 0x003500000028783b */ /* 0x000fe80000000200 */
[----:B------:R-:W3:Y:S04]  /*1ec0*/  LDSM.16.M88.4 R8, [R220+0x7100] ;  /* 0x00710000dc08783b */ /* 0x000ee80000000200 */
[----:B------:R-:W3:Y:S04]  /*1ed0*/  LDSM.16.M88.4 R44, [R0+0x3100] ;  /* 0x00310000002c783b */ /* 0x000ee80000000200 */
[----:B------:R-:W3:Y:S04]  /*1ee0*/  LDSM.16.M88.4 R64, [R0+0x3900] ;  /* 0x003900000040783b */ /* 0x000ee80000000200 */
[----:B------:R4:W3:Y:S04]  /*1ef0*/  LDSM.16.M88.4 R68, [R0+0x3d00] ;  /* 0x003d00000044783b */ /* 0x0008e80000000200 */
[----:B------:R-:W3:Y:S01]  /*1f00*/  LDSM.16.M88.4 R12, [R220+0x6100] ;  /* 0x00610000dc0c783b */ /* 0x000ee20000000200 */
[----:B-1----:R-:W-:Y:S03]  /*1f10*/  HMMA.16816.F32.BF16 R84, R16, R36, RZ ;  /* 0x000000241054723c */ /* 0x002fe600000418ff */
[----:B------:R-:W-:Y:S01]  /*1f20*/  @!PT LDS RZ, [RZ] ;  /* 0x00000000fffff984 */ /* 0x000fe20000000800 */
[----:B------:R-:W-:Y:S01]  /*1f30*/  @!PT LDS RZ, [RZ] ;  /* 0x00000000fffff984 */ /* 0x000fe20000000800 */
[----:B------:R-:W-:Y:S01]  /*1f40*/  @!PT LDS RZ, [RZ] ;  /* 0x00000000fffff984 */ /* 0x000fe20000000800 */
[----:B------:R1:W-:Y:S01]  /*1f50*/  LDGSTS.E.BYPASS.LTC128B.128 [R221+0x100], [R58.64], !P0 ;  /* 0x001000003add7fae */ /* 0x0003e2000c101d46 */
[----:B------:R-:W-:-:S02]  /*1f60*/  ISETP.LT.OR P0, PT, R54, 0x1, P1 ;  /* 0x000000013600780c */ /* 0x000fc40000f01670 */
[----:B------:R-:W-:Y:S02]  /*1f70*/  ISETP.LT.OR P1, PT, R54, 0x21, P1 ;  /* 0x000000213600780c */ /* 0x000fe40000f21670 */
[----:B------:R-:W-:Y:S08]  /*1f80*/  HMMA.16816.F32.BF16 R108, R16, R38, RZ ;  /* 0x00000026106c723c */ /* 0x000ff000000418ff */
[----:B--2---:R-:W-:Y:S01]  /*1f90*/  HMMA.16816.F32.BF16 R96, R20, R36, RZ ;  /* 0x000000241460723c */ /* 0x004fe200000418ff */
[----:B------:R2:W-:Y:S01]  /*1fa0*/  LDGSTS.E.BYPASS.LTC128B.128 [R221+0x1100], [R52.64], !P0 ;  /* 0x0110000034dd7fae */ /* 0x0005e2000c101d46 */
[----:B------:R-:W-:-:S02]  /*1fb0*/  ISETP.GE.AND P0, PT, R55, c[0x0][0x1d4], PT ;  /* 0x0000750037007a0c */ /* 0x000fc40003f06270 */
[----:B----4-:R-:W-:Y:S02]  /*1fc0*/  IADD3 R0, R139, 0x3100, RZ ;  /* 0x000031008b007810 */ /* 0x010fe40007ffe0ff */
[C---:B------:R-:W-:Y:S02]  /*1fd0*/  ISETP.LT.OR P3, PT, R54.reuse, 0x1, P0 ;  /* 0x000000013600780c */ /* 0x040fe40000761670 */
[----:B------:R-:W-:Y:S01]  /*1fe0*/  HMMA.16816.F32.BF16 R92, R20, R38, RZ ;  /* 0x00000026145c723c */ /* 0x000fe200000418ff */
[----:B------:R-:W-:Y:S01]  /*1ff0*/  ISETP.LT.OR P0, PT, R54, 0x21, P0 ;  /* 0x000000213600780c */ /* 0x000fe20000701670 */
[----:B------:R-:W-:Y:S02]  /*2000*/  IMAD R218, R2, 0x2, R0 ;  /* 0x0000000202da7824 */ /* 0x000fe400078e0200 */
[----:B------:R-:W-:-:S04]  /*2010*/  IMAD R0, R136, 0x20, R62 ;  /* 0x0000002088007824 */ /* 0x000fc800078e023e */
[----:B---3--:R-:W-:Y:S01]  /*2020*/  HMMA.16816.F32.BF16 R80, R16, R32, RZ ;  /* 0x000000201050723c */ /* 0x008fe200000418ff */
[----:B------:R-:W-:Y:S02]  /*2030*/  IMAD.IADD R0, R63, 0x1, R0 ;  /* 0x000000013f007824 */ /* 0x000fe400078e0200 */
[----:B------:R3:W-:Y:S01]  /*2040*/  LDGSTS.E.BYPASS.LTC128B.128 [R221+0x2100], [R48.64], !P3 ;  /* 0x0210000030dd7fae */ /* 0x0007e2000d901d46 */
[----:B------:R-:W-:-:S03]  /*2050*/  ISETP.GT.AND P3, PT, R231, 0x3f, PT ;  /* 0x0000003fe700780c */ /* 0x000fc60003f64270 */
[----:B------:R1:W-:Y:S01]  /*2060*/  LDGSTS.E.BYPASS.LTC128B.128 [R221+0x900], [R56.64], !P2 ;  /* 0x0090000038dd7fae */ /* 0x0003e2000d101d46 */
[----:B------:R-:W-:Y:S01]  /*2070*/  HMMA.16816.F32.BF16 R116, R16, R34, RZ ;  /* 0x000000221074723c */ /* 0x000fe200000418ff */
[----:B------:R-:W-:Y:S02]  /*2080*/  ISETP.GE.AND P2, PT, R61, 0x41, PT ;  /* 0x000000413d00780c */ /* 0x000fe40003f46270 */
[----:B------:R3:W-:Y:S04]  /*2090*/  LDGSTS.E.BYPASS.LTC128B.128 [R221+0x1900], [R50.64], !P1 ;  /* 0x0190000032dd7fae */ /* 0x0007e8000c901d46 */
[----:B------:R4:W-:Y:S01]  /*20a0*/  LDGSTS.E.BYPASS.LTC128B.128 [R221+0x2900], [R6.64], !P0 ;  /* 0x0290000006dd7fae */ /* 0x0009e2000c101d46 */
[C---:B------:R-:W-:Y:S03]  /*20b0*/  HMMA.16816.F32.BF16 R36, R20.reuse, R32, RZ ;  /* 0x000000201424723c */ /* 0x040fe600000418ff */
[----:B--2---:R-:W-:Y:S04]  /*20c0*/  LDSM.16.M88.4 R52, [R139+0x4500] ;  /* 0x004500008b34783b */ /* 0x004fe80000000200 */
[----:B------:R-:W0:Y:S01]  /*20d0*/  LDGDEPBAR ;  /* 0x00000000000079af */ /* 0x000e220000000000 */
[----:B------:R-:W-:Y:S08]  /*20e0*/  HMMA.16816.F32.BF16 R88, R20, R34, RZ ;  /* 0x000000221458723c */ /* 0x000ff000000418ff */
[C---:B------:R-:W-:Y:S01]  /*20f0*/  HMMA.16816.F32.BF16 R76, R16.reuse, R28, RZ ;  /* 0x0000001c104c723c */ /* 0x040fe200000418ff */
[----:B-1----:R-:W-:Y:S04]  /*2100*/  LDSM.16.M88.4 R56, [R139+0x4100] ;  /* 0x004100008b38783b */ /* 0x002fe80000000200 */
[----:B---3--:R-:W-:Y:S03]  /*2110*/  LDSM.16.M88.4 R48, [R218+0x1800] ;  /* 0x00180000da30783b */ /* 0x008fe60000000200 */
[----:B------:R-:W-:Y:S08]  /*2120*/  HMMA.16816.F32.BF16 R112, R16, R30, RZ ;  /* 0x0000001e1070723c */ /* 0x000ff000000418ff */
[C---:B------:R-:W-:Y:S08]  /*2130*/  HMMA.16816.F32.BF16 R32, R20.reuse, R28, RZ ;  /* 0x0000001c1420723c */ /* 0x040ff000000418ff */
[----:B------:R-:W-:Y:S08]  /*2140*/  HMMA.16816.F32.BF16 R104, R20, R30, RZ ;  /* 0x0000001e1468723c */ /* 0x000ff000000418ff */
[C---:B------:R-:W-:Y:S08]  /*2150*/  HMMA.16816.F32.BF16 R72, R16.reuse, R24, RZ ;  /* 0x000000181048723c */ /* 0x040ff000000418ff */
[----:B------:R-:W-:Y:S01]  /*2160*/  HMMA.16816.F32.BF16 R100, R16, R26, RZ ;  /* 0x0000001a1064723c */ /* 0x000fe200000418ff */
[----:B------:R-:W1:Y:S07]  /*2170*/  LDSM.16.M88.4 R16, [R219+0x9100] ;  /* 0x00910000db10783b */ /* 0x000e6e0000000200 */
[C---:B------:R-:W-:Y:S08]  /*2180*/  HMMA.16816.F32.BF16 R28, R20.reuse, R24, RZ ;  /* 0x00000018141c723c */ /* 0x040ff000000418ff */
[----:B------:R-:W-:Y:S01]  /*2190*/  HMMA.16816.F32.BF16 R24, R20, R26, RZ ;  /* 0x0000001a1418723c */ /* 0x000fe200000418ff */
[----:B------:R-:W-:Y:S07]  /*21a0*/  LDSM.16.M88.4 R20, [R139+0x4d00] ;  /* 0x004d00008b14783b */ /* 0x000fee0000000200 */
[C---:B------:R-:W-:Y:S08]  /*21b0*/  HMMA.16816.F32.BF16 R120, R8.reuse, R40, R80 ;  /* 0x000000280878723c */ /* 0x040ff00000041850 */
[C---:B------:R-:W-:Y:S08]  /*21c0*/  HMMA.16816.F32.BF16 R80, R8.reuse, R42, R116 ;  /* 0x0000002a0850723c */ /* 0x040ff00000041874 */
[C---:B------:R-:W-:Y:S08]  /*21d0*/  HMMA.16816.F32.BF16 R84, R8.reuse, R44, R84 ;  /* 0x0000002c0854723c */ /* 0x040ff00000041854 */
[C---:B------:R-:W-:Y:S08]  /*21e0*/  HMMA.16816.F32.BF16 R140, R8.reuse, R64, R76 ;  /* 0x00000040088c723c */ /* 0x040ff0000004184c */
[C---:B------:R-:W-:Y:S08]  /*21f0*/  HMMA.16816.F32.BF16 R132, R8.reuse, R68, R72 ;  /* 0x000000440884723c */ /* 0x040ff00000041848 */
[----:B------:R-:W-:Y:S08]  /*2200*/  HMMA.16816.F32.BF16 R108, R8, R46, R108 ;  /* 0x0000002e086c723c */ /* 0x000ff0000004186c */
[C---:B------:R-:W-:Y:S08]  /*2210*/  HMMA.16816.F32.BF16 R96, R12.reuse, R44, R96 ;  /* 0x0000002c0c60723c */ /* 0x040ff00000041860 */
[C---:B------:R-:W-:Y:S01]  /*2220*/  HMMA.16816.F32.BF16 R116, R12.reuse, R40, R36 ;  /* 0x000000280c74723c */ /* 0x040fe20000041824 */
[----:B------:R-:W2:Y:S07]  /*2230*/  LDSM.16.M88.4 R36, [R139+0x4900] ;  /* 0x004900008b24783b */ /* 0x000eae0000000200 */
[C---:B------:R-:W-:Y:S01]  /*2240*/  HMMA.16816.F32.BF16 R124, R12.reuse, R64, R32 ;  /* 0x000000400c7c723c */ /* 0x040fe20000041820 */
[----:B------:R-:W-:Y:S07]  /*2250*/  LDSM.16.M88.4 R32, [R218+0x1000] ;  /* 0x00100000da20783b */ /* 0x000fee0000000200 */
[C---:B------:R-:W-:Y:S01]  /*2260*/  HMMA.16816.F32.BF16 R128, R12.reuse, R68, R28 ;  /* 0x000000440c80723c */ /* 0x040fe2000004181c */
[----:B------:R-:W-:Y:S07]  /*2270*/  LDSM.16.M88.4 R28, [R218+0x1400] ;  /* 0x00140000da1c783b */ /* 0x000fee0000000200 */
[C---:B------:R-:W-:Y:S08]  /*2280*/  HMMA.16816.F32.BF16 R44, R12.reuse, R46, R92 ;  /* 0x0000002e0c2c723c */ /* 0x040ff0000004185c */
[C---:B------:R-:W-:Y:S08]  /*2290*/  HMMA.16816.F32.BF16 R40, R12.reuse, R42, R88 ;  /* 0x0000002a0c28723c */ /* 0x040ff00000041858 */
[C---:B------:R-:W-:Y:S08]  /*22a0*/  HMMA.16816.F32.BF16 R72, R12.reuse, R66, R104 ;  /* 0x000000420c48723c */ /* 0x040ff00000041868 */
[----:B------:R-:W-:Y:S01]  /*22b0*/  HMMA.16816.F32.BF16 R76, R12, R70, R24 ;  /* 0x000000460c4c723c */ /* 0x000fe20000041818 */
[----:B------:R-:W3:Y:S04]  /*22c0*/  LDSM.16.M88.4 R12, [R219+0x8100] ;  /* 0x00810000db0c783b */ /* 0x000ee80000000200 */
[----:B------:R-:W2:Y:S03]  /*22d0*/  LDSM.16.M88.4 R24, [R220+0x8100] ;  /* 0x00810000dc18783b */ /* 0x000ea60000000200 */
[C---:B------:R-:W-:Y:S01]  /*22e0*/  HMMA.16816.F32.BF16 R112, R8.reuse, R66, R112 ;  /* 0x000000420870723c */ /* 0x040fe20000041870 */
[----:B------:R-:W-:Y:S07]  /*22f0*/  LDSM.16.M88.4 R64, [R218+0x1c00] ;  /* 0x001c0000da40783b */ /* 0x000fee0000000200 */
[----:B------:R-:W-:Y:S01]  /*2300*/  HMMA.16816.F32.BF16 R100, R8, R70, R100 ;  /* 0x000000460864723c */ /* 0x000fe20000041864 */
[----:B------:R-:W3:Y:S07]  /*2310*/  LDSM.16.M88.4 R8, [R220+0x9100] ;  /* 0x00910000dc08783b */ /* 0x000eee0000000200 */
[C---:B-1----:R-:W-:Y:S08]  /*2320*/  HMMA.16816.F32.BF16 R92, R16.reuse, R56, R84 ;  /* 0x00000038105c723c */ /* 0x042ff00000041854 */
[C---:B------:R-:W-:Y:S08]  /*2330*/  HMMA.16816.F32.BF16 R88, R16.reuse, R58, R108 ;  /* 0x0000003a1058723c */ /* 0x040ff0000004186c */
[C---:B------:R-:W-:Y:S08]  /*2340*/  HMMA.16816.F32.BF16 R84, R16.reuse, R52, R120 ;  /* 0x000000341054723c */ /* 0x040ff00000041878 */
[C---:B------:R-:W-:Y:S08]  /*2350*/  HMMA.16816.F32.BF16 R80, R16.reuse, R54, R80 ;  /* 0x000000361050723c */ /* 0x040ff00000041850 */
[C---:B--2---:R-:W-:Y:S08]  /*2360*/  HMMA.16816.F32.BF16 R104, R16.reuse, R36, R140 ;  /* 0x000000241068723c */ /* 0x044ff0000004188c */
[C---:B------:R-:W-:Y:S08]  /*2370*/  HMMA.16816.F32.BF16 R108, R16.reuse, R20, R132 ;  /* 0x00000014106c723c */ /* 0x040ff00000041884 */
[C---:B------:R-:W-:Y:S08]  /*2380*/  HMMA.16816.F32.BF16 R112, R16.reuse, R38, R112 ;  /* 0x000000261070723c */ /* 0x040ff00000041870 */
[----:B------:R-:W-:Y:S08]  /*2390*/  HMMA.16816.F32.BF16 R100, R16, R22, R100 ;  /* 0x000000161064723c */ /* 0x000ff00000041864 */
[C---:B---3--:R-:W-:Y:S08]  /*23a0*/  HMMA.16816.F32.BF16 R96, R12.reuse, R56, R96 ;  /* 0x000000380c60723c */ /* 0x048ff00000041860 */
[C---:B------:R-:W-:Y:S08]  /*23b0*/  HMMA.16816.F32.BF16 R56, R12.reuse, R58, R44 ;  /* 0x0000003a0c38723c */ /* 0x040ff0000004182c */
[C---:B------:R-:W-:Y:S08]  /*23c0*/  HMMA.16816.F32.BF16 R16, R12.reuse, R36, R124 ;  /* 0x000000240c10723c */ /* 0x040ff0000004187c */
[C---:B------:R-:W-:Y:S08]  /*23d0*/  HMMA.16816.F32.BF16 R44, R12.reuse, R52, R116 ;  /* 0x000000340c2c723c */ /* 0x040ff00000041874 */
[C---:B------:R-:W-:Y:S01]  /*23e0*/  HMMA.16816.F32.BF16 R40, R12.reuse, R54, R40 ;  /* 0x000000360c28723c */ /* 0x040fe20000041828 */
[----:B------:R-:W-:Y:S07]  /*23f0*/  LDSM.16.M88.4 R52, [R139+0x5100] ;  /* 0x005100008b34783b */ /* 0x000fee0000000200 */
[C---:B------:R-:W-:Y:S01]  /*2400*/  HMMA.16816.F32.BF16 R68, R12.reuse, R38, R72 ;  /* 0x000000260c44723c */ /* 0x040fe20000041848 */
[----:B------:R-:W-:Y:S07]  /*2410*/  LDSM.16.M88.4 R36, [R139+0x5d00] ;  /* 0x005d00008b24783b */ /* 0x000fee0000000200 */
[C---:B------:R-:W-:Y:S08]  /*2420*/  HMMA.16816.F32.BF16 R72, R12.reuse, R20, R128 ;  /* 0x000000140c48723c */ /* 0x040ff00000041880 */
[----:B------:R-:W-:Y:S01]  /*2430*/  HMMA.16816.F32.BF16 R76, R12, R22, R76 ;  /* 0x000000160c4c723c */ /* 0x000fe2000004184c */
[----:B------:R-:W1:Y:S04]  /*2440*/  LDSM.16.M88.4 R20, [R219+0xb100] ;  /* 0x00b10000db14783b */ /* 0x000e680000000200 */
[----:B------:R-:W-:Y:S03]  /*2450*/  LDSM.16.M88.4 R12, [R220+0xa100] ;  /* 0x00a10000dc0c783b */ /* 0x000fe60000000200 */
[C---:B------:R-:W-:Y:S08]  /*2460*/  HMMA.16816.F32.BF16 R124, R24.reuse, R34, R56 ;  /* 0x00000022187c723c */ /* 0x040ff00000041838 */
[C---:B------:R-:W-:Y:S01]  /*2470*/  HMMA.16816.F32.BF16 R116, R24.reuse, R48, R16 ;  /* 0x000000301874723c */ /* 0x040fe20000041810 */
[----:B------:R-:W2:Y:S07]  /*2480*/  LDSM.16.M88.4 R16, [R219+0xa100] ;  /* 0x00a10000db10783b */ /* 0x000eae0000000200 */
[C---:B------:R-:W-:Y:S01]  /*2490*/  HMMA.16816.F32.BF16 R56, R24.reuse, R28, R44 ;  /* 0x0000001c1838723c */ /* 0x040fe2000004182c */
[----:B------:R-:W3:Y:S07]  /*24a0*/  LDSM.16.M88.4 R44, [R139+0x5500] ;  /* 0x005500008b2c783b */ /* 0x000eee0000000200 */
[----:B------:R-:W-:Y:S01]  /*24b0*/  HMMA.16816.F32.BF16 R120, R24, R30, R40 ;  /* 0x0000001e1878723c */ /* 0x000fe20000041828 */
[----:B------:R-:W1:Y:S07]  /*24c0*/  LDSM.16.M88.4 R40, [R139+0x5900] ;  /* 0x005900008b28783b */ /* 0x000e6e0000000200 */
[C---:B------:R-:W-:Y:S08]  /*24d0*/  HMMA.16816.F32.BF16 R92, R8.reuse, R32, R92 ;  /* 0x00000020085c723c */ /* 0x040ff0000004185c */
[----:B------:R-:W-:Y:S08]  /*24e0*/  HMMA.16816.F32.BF16 R148, R8, R34, R88 ;  /* 0x000000220894723c */ /* 0x000ff00000041858 */
[----:B------:R-:W-:Y:S01]  /*24f0*/  HMMA.16816.F32.BF16 R128, R24, R32, R96 ;  /* 0x000000201880723c */ /* 0x000fe20000041860 */
[----:B------:R-:W-:Y:S07]  /*2500*/  LDSM.16.M88.4 R32, [R218+0x2400] ;  /* 0x00240000da20783b */ /* 0x000fee0000000200 */
[C---:B------:R-:W-:Y:S08]  /*2510*/  HMMA.16816.F32.BF16 R144, R8.reuse, R28, R84 ;  /* 0x0000001c0890723c */ /* 0x040ff00000041854 */
[C---:B------:R-:W-:Y:S01]  /*2520*/  HMMA.16816.F32.BF16 R140, R8.reuse, R30, R80 ;  /* 0x0000001e088c723c */ /* 0x040fe20000041850 */
[----:B------:R-:W-:Y:S07]  /*2530*/  LDSM.16.M88.4 R28, [R218+0x2800] ;  /* 0x00280000da1c783b */ /* 0x000fee0000000200 */
[C---:B------:R-:W-:Y:S08]  /*2540*/  HMMA.16816.F32.BF16 R88, R8.reuse, R48, R104 ;  /* 0x000000300858723c */ /* 0x040ff00000041868 */
[C---:B------:R-:W-:Y:S08]  /*2550*/  HMMA.16816.F32.BF16 R84, R8.reuse, R50, R112 ;  /* 0x000000320854723c */ /* 0x040ff00000041870 */
[C---:B------:R-:W-:Y:S08]  /*2560*/  HMMA.16816.F32.BF16 R80, R8.reuse, R64, R108 ;  /* 0x000000400850723c */ /* 0x040ff0000004186c */
[----:B------:R-:W-:Y:S01]  /*2570*/  HMMA.16816.F32.BF16 R132, R8, R66, R100 ;  /* 0x000000420884723c */ /* 0x000fe20000041864 */
[----:B------:R-:W-:Y:S07]  /*2580*/  LDSM.16.M88.4 R8, [R220+0xb100] ;  /* 0x00b10000dc08783b */ /* 0x000fee0000000200 */
[C---:B------:R-:W-:Y:S01]  /*2590*/  HMMA.16816.F32.BF16 R112, R24.reuse, R50, R68 ;  /* 0x000000321870723c */ /* 0x040fe20000041844 */
[----:B------:R-:W3:Y:S07]  /*25a0*/  LDSM.16.M88.4 R48, [R218+0x2000] ;  /* 0x00200000da30783b */ /* 0x000eee0000000200 */
[C---:B------:R-:W-:Y:S08]  /*25b0*/  HMMA.16816.F32.BF16 R108, R24.reuse, R64, R72 ;  /* 0x00000040186c723c */ /* 0x040ff00000041848 */
[----:B------:R-:W-:Y:S01]  /*25c0*/  HMMA.16816.F32.BF16 R76, R24, R66, R76 ;  /* 0x00000042184c723c */ /* 0x000fe2000004184c */
[----:B------:R-:W4:Y:S01]  /*25d0*/  LDSM.16.M88.4 R24, [R218+0x2c00] ;  /* 0x002c0000da18783b */ /* 0x000f220000000200 */
[----:B------:R-:W-:-:S06]  /*25e0*/  DEPBAR.LE SB0, 0x0 ;  /* 0x000080000000791a */ /* 0x000fcc0000000000 */
[C---:B-1----:R-:W-:Y:S08]  /*25f0*/  HMMA.16816.F32.BF16 R104, R20.reuse, R52, R92 ;  /* 0x000000341468723c */ /* 0x042ff0000004185c */
[----:B------:R-:W-:Y:S08]  /*2600*/  HMMA.16816.F32.BF16 R100, R20, R54, R148 ;  /* 0x000000361464723c */ /* 0x000ff00000041894 */
[C---:B--2---:R-:W-:Y:S08]  /*2610*/  HMMA.16816.F32.BF16 R68, R16.reuse, R52, R128 ;  /* 0x000000341044723c */ /* 0x044ff00000041880 */
[----:B------:R-:W-:Y:S08]  /*2620*/  HMMA.16816.F32.BF16 R64, R16, R54, R124 ;  /* 0x000000361040723c */ /* 0x000ff0000004187c */
[C---:B---3--:R-:W-:Y:S08]  /*2630*/  HMMA.16816.F32.BF16 R96, R20.reuse, R44, R144 ;  /* 0x0000002c1460723c */ /* 0x048ff00000041890 */
[----:B------:R-:W-:Y:S08]  /*2640*/  HMMA.16816.F32.BF16 R92, R20, R46, R140 ;  /* 0x0000002e145c723c */ /* 0x000ff0000004188c */
[C---:B------:R-:W-:Y:S08]  /*2650*/  HMMA.16816.F32.BF16 R56, R16.reuse, R44, R56 ;  /* 0x0000002c1038723c */ /* 0x040ff00000041838 */
[----:B------:R-:W-:Y:S08]  /*2660*/  HMMA.16816.F32.BF16 R52, R16, R46, R120 ;  /* 0x0000002e1034723c */ /* 0x000ff00000041878 */
[C---:B------:R-:W-:Y:S08]  /*2670*/  HMMA.16816.F32.BF16 R88, R20.reuse, R40, R88 ;  /* 0x000000281458723c */ /* 0x040ff00000041858 */
[----:B------:R-:W-:Y:S08]  /*2680*/  HMMA.16816.F32.BF16 R84, R20, R42, R84 ;  /* 0x0000002a1454723c */ /* 0x000ff00000041854 */
[----:B------:R-:W-:Y:S08]  /*2690*/  HMMA.16816.F32.BF16 R44, R16, R40, R116 ;  /* 0x00000028102c723c */ /* 0x000ff00000041874 */
[C---:B------:R-:W-:Y:S08]  /*26a0*/  HMMA.16816.F32.BF16 R80, R20.reuse, R36, R80 ;  /* 0x000000241450723c */ /* 0x040ff00000041850 */
[----:B------:R-:W-:Y:S08]  /*26b0*/  HMMA.16816.F32.BF16 R72, R20, R38, R132 ;  /* 0x000000261448723c */ /* 0x000ff00000041884 */
[C---:B------:R-:W-:Y:S08]  /*26c0*/  HMMA.16816.F32.BF16 R40, R16.reuse, R42, R112 ;  /* 0x0000002a1028723c */ /* 0x040ff00000041870 */
[C---:B------:R-:W-:Y:S08]  /*26d0*/  HMMA.16816.F32.BF16 R20, R16.reuse, R36, R108 ;  /* 0x000000241014723c */ /* 0x040ff0000004186c */
[----:B------:R-:W-:Y:S08]  /*26e0*/  HMMA.16816.F32.BF16 R16, R16, R38, R76 ;  /* 0x000000261010723c */ /* 0x000ff0000004184c */
[C---:B------:R-:W-:Y:S08]  /*26f0*/  HMMA.16816.F32.BF16 R104, R8.reuse, R48, R104 ;  /* 0x000000300868723c */ /* 0x040ff00000041868 */
[----:B------:R-:W-:Y:S08]  /*2700*/  HMMA.16816.F32.BF16 R100, R8, R50, R100 ;  /* 0x000000320864723c */ /* 0x000ff00000041864 */
[C---:B------:R-:W-:Y:S08]  /*2710*/  HMMA.16816.F32.BF16 R68, R12.reuse, R48, R68 ;  /* 0x000000300c44723c */ /* 0x040ff00000041844 */
[----:B------:R-:W-:Y:S08]  /*2720*/  HMMA.16816.F32.BF16 R76, R12, R50, R64 ;  /* 0x000000320c4c723c */ /* 0x000ff00000041840 */
[----:B----4-:R-:W-:Y:S08]  /*2730*/  HMMA.16816.F32.BF16 R108, R8, R26, R72 ;  /* 0x0000001a086c723c */ /* 0x010ff00000041848 */
[----:B------:R-:W-:Y:S08]  /*2740*/  HMMA.16816.F32.BF16 R48, R12, R30, R40 ;  /* 0x0000001e0c30723c */ /* 0x000ff00000041828 */
[----:B------:R-:W-:Y:S08]  /*2750*/  HMMA.16816.F32.BF16 R80, R8, R24, R80 ;  /* 0x000000180850723c */ /* 0x000ff00000041850 */
[C---:B------:R-:W-:Y:S08]  /*2760*/  HMMA.16816.F32.BF16 R72, R12.reuse, R32, R56 ;  /* 0x000000200c48723c */ /* 0x040ff00000041838 */
[----:B------:R-:W-:Y:S08]  /*2770*/  HMMA.16816.F32.BF16 R40, R12, R24, R20 ;  /* 0x000000180c28723c */ /* 0x000ff00000041814 */
[C---:B------:R-:W-:Y:S08]  /*2780*/  HMMA.16816.F32.BF16 R96, R8.reuse, R32, R96 ;  /* 0x000000200860723c */ /* 0x040ff00000041860 */
[C---:B------:R-:W-:Y:S08]  /*2790*/  HMMA.16816.F32.BF16 R92, R8.reuse, R34, R92 ;  /* 0x00000022085c723c */ /* 0x040ff0000004185c */
[C---:B------:R-:W-:Y:S08]  /*27a0*/  HMMA.16816.F32.BF16 R88, R8.reuse, R28, R88 ;  /* 0x0000001c0858723c */ /* 0x040ff00000041858 */
[----:B------:R-:W-:Y:S08]  /*27b0*/  HMMA.16816.F32.BF16 R84, R8, R30, R84 ;  /* 0x0000001e0854723c */ /* 0x000ff00000041854 */
[C---:B------:R-:W-:Y:S08]  /*27c0*/  HMMA.16816.F32.BF16 R64, R12.reuse, R34, R52 ;  /* 0x000000220c40723c */ /* 0x040ff00000041834 */
[C---:B------:R-:W-:Y:S08]  /*27d0*/  HMMA.16816.F32.BF16 R56, R12.reuse, R28, R44 ;  /* 0x0000001c0c38723c */ /* 0x040ff0000004182c */
[----:B------:R-:W-:Y:S01]  /*27e0*/  HMMA.16816.F32.BF16 R24, R12, R26, R16 ;  /* 0x0000001a0c18723c */ /* 0x000fe20000041810 */
[----:B------:R-:W-:Y:S06]  /*27f0*/  BAR.SYNC.DEFER_BLOCKING 0x0 ;  /* 0x0000000000007b1d */ /* 0x000fec0000010000 */
[----:B------:R-:W-:Y:S05]  /*2800*/  @!P2 BRA `(.L_x_31) ;  /* 0x000004300000a947 */ /* 0x000fea0003800000 */
[----:B------:R-:W-:Y:S01]  /*2810*/  ISETP.NE.AND P1, PT, R162, 0x1, PT ;  /* 0x00000001a200780c */ /* 0x000fe20003f25270 */
[----:B------:R-:W-:-:S02]  /*2820*/  IMAD R3, R159, 0x40, R251 ;  /* 0x000000409f037824 */ /* 0x000fc400078e02fb */
[----:B------:R-:W-:-:S03]  /*2830*/  IMAD.MOV.U32 R222, RZ, RZ, RZ ;  /* 0x000000ffffde7224 */ /* 0x000fc600078e00ff */
[----:B------:R-:W-:-:S05]  /*2840*/  IADD3 R3, R3, -0x80, R231 ;  /* 0xffffff8003037810 */ /* 0x000fca0007ffe0e7 */
[----:B------:R-:W-:Y:S02]  /*2850*/  IMAD.MOV.U32 R2, RZ, RZ, R3 ;  /* 0x000000ffff027224 */ /* 0x000fe400078e0003 */
[----:B------:R-:W-:-:S05]  /*2860*/  @P1 IMAD.HI.U32 R5, R3, c[0x0][0x2bc], RZ ;  /* 0x0000af0003051a27 */ /* 0x000fca00078e00ff */
[----:B------:R-:W-:-:S04]  /*2870*/  @P1 SHF.R.U32.HI R2, RZ, c[0x0][0x2c0], R5 ;  /* 0x0000b000ff021a19 */ /* 0x000fc80000011605 */
[----:B------:R-:W-:-:S04]  /*2880*/  @!P3 IADD3 R5, P0, R2, R160, RZ ;  /* 0x000000a00205b210 */ /* 0x000fc80007f1e0ff */
[----:B------:R-:W-:Y:S02]  /*2890*/  @!P3 LEA.HI.X.SX32 R7, R2, R158, 0x1, P0 ;  /* 0x0000009e0207b211 */ /* 0x000fe400000f0eff */
[----:B------:R-:W-:-:S04]  /*28a0*/  @!P3 LEA R6, P0, R5, c[0x0][0x2a0], 0x2 ;  /* 0x0000a8000506ba11 */ /* 0x000fc800078010ff */
[----:B------:R-:W-:-:S05]  /*28b0*/  @!P3 LEA.HI.X R7, R5, c[0x0][0x2a4], R7, 0x2, P0 ;  /* 0x0000a9000507ba11 */ /* 0x000fca00000f1407 */
[----:B------:R1:W2:Y:S01]  /*28c0*/  @!P3 LDG.E R222, [R6.64] ;  /* 0x0000000606deb981 */ /* 0x0002a2000c1e1900 */
[----:B------:R-:W-:Y:S01]  /*28d0*/  IMAD.MOV R2, RZ, RZ, -R2 ;  /* 0x000000ffff027224 */ /* 0x000fe200078e0a02 */
[----:B------:R-:W-:Y:S01]  /*28e0*/  SEL R22, RZ, 0x10, P6 ;  /* 0x00000010ff167807 */ /* 0x000fe20003000000 */
[----:B------:R-:W-:Y:S01]  /*28f0*/  IMAD.SHL.U32 R8, R60, 0x2, RZ ;  /* 0x000000023c087824 */ /* 0x000fe200078e00ff */
[----:B------:R-:W-:Y:S01]  /*2900*/  SEL R21, RZ, 0x10, P5 ;  /* 0x00000010ff157807 */ /* 0x000fe20002800000 */
[----:B------:R-:W-:Y:S01]  /*2910*/  IMAD R223, R2, c[0x0][0x2b8], R3 ;  /* 0x0000ae0002df7a24 */ /* 0x000fe200078e0203 */
[----:B------:R-:W-:Y:S01]  /*2920*/  SHF.L.U64.HI R9, R60, 0x1, R155 ;  /* 0x000000013c097819 */ /* 0x000fe2000001029b */
[----:B------:R-:W-:Y:S01]  /*2930*/  IMAD.SHL.U32 R16, R190, 0x2, RZ ;  /* 0x00000002be107824 */ /* 0x000fe200078e00ff */
[----:B------:R-:W-:Y:S01]  /*2940*/  SEL R20, RZ, 0x10, P4 ;  /* 0x00000010ff147807 */ /* 0x000fe20002000000 */
[----:B------:R-:W-:Y:S01]  /*2950*/  IMAD.SHL.U32 R17, R189, 0x2, RZ ;  /* 0x00000002bd117824 */ /* 0x000fe200078e00ff */
[----:B------:R-:W-:-:S02]  /*2960*/  SHF.R.S32.HI R2, RZ, 0x1f, R223 ;  /* 0x0000001fff027819 */ /* 0x000fc400000114df */
[----:B------:R-:W-:Y:S02]  /*2970*/  SHF.L.U64.HI R18, R190, 0x1, R154 ;  /* 0x00000001be127819 */ /* 0x000fe4000001029a */
[----:B------:R-:W-:Y:S01]  /*2980*/  SHF.L.U64.HI R19, R189, 0x1, R152 ;  /* 0x00000001bd137819 */ /* 0x000fe20000010298 */
[----:B------:R-:W-:Y:S02]  /*2990*/  IMAD R5, R2, c[0x0][0x1e0], RZ ;  /* 0x0000780002057a24 */ /* 0x000fe400078e02ff */
[----:B------:R-:W-:-:S04]  /*29a0*/  IMAD.WIDE.U32 R2, R223, c[0x0][0x1e0], RZ ;  /* 0x00007800df027a25 */ /* 0x000fc800078e00ff */
[----:B------:R-:W-:-:S04]  /*29b0*/  IMAD R5, R223, c[0x0][0x1e4], R5 ;  /* 0x00007900df057a24 */ /* 0x000fc800078e0205 */
[----:B------:R-:W-:Y:S01]  /*29c0*/  IMAD.IADD R3, R3, 0x1, R5 ;  /* 0x0000000103037824 */ /* 0x000fe200078e0205 */
[----:B-1----:R-:W-:-:S04]  /*29d0*/  IADD3 R6, -R22, 0x10, RZ ;  /* 0x0000001016067810 */ /* 0x002fc80007ffe1ff */
[----:B------:R-:W-:Y:S02]  /*29e0*/  LOP3.LUT R6, R6, 0xf, RZ, 0xc0, !PT ;  /* 0x0000000f06067812 */ /* 0x000fe400078ec0ff */
[----:B--2---:R-:W-:Y:S01]  /*29f0*/  SHF.R.S32.HI R5, RZ, 0x1f, R222 ;  /* 0x0000001fff057819 */ /* 0x004fe200000114de */
[----:B------:R-:W-:-:S04]  /*2a00*/  IMAD.WIDE.U32 R2, R222, c[0x0][0x1f0], R2 ;  /* 0x00007c00de027a25 */ /* 0x000fc800078e0002 */
[----:B------:R-:W-:Y:S01]  /*2a10*/  IMAD R5, R5, c[0x0][0x1f0], RZ ;  /* 0x00007c0005057a24 */ /* 0x000fe200078e02ff */
[----:B------:R-:W-:-:S03]  /*2a20*/  IADD3 R2, P0, R156, R2, RZ ;  /* 0x000000029c027210 */ /* 0x000fc60007f1e0ff */
[----:B------:R-:W-:-:S05]  /*2a30*/  IMAD R5, R222, c[0x0][0x1f4], R5 ;  /* 0x00007d00de057a24 */ /* 0x000fca00078e0205 */
[----:B------:R-:W-:Y:S02]  /*2a40*/  IADD3.X R3, R252, R3, R5, P0, !PT ;  /* 0x00000003fc037210 */ /* 0x000fe400007fe405 */
[----:B------:R-:W-:-:S04]  /*2a50*/  LEA R7, P0, R2, c[0x0][0x1c8], 0x1 ;  /* 0x0000720002077a11 */ /* 0x000fc800078008ff */
[----:B------:R-:W-:Y:S02]  /*2a60*/  LEA.HI.X R5, R2, c[0x0][0x1cc], R3, 0x1, P0 ;  /* 0x0000730002057a11 */ /* 0x000fe400000f0c03 */
[----:B------:R-:W1:Y:S04]  /*2a70*/  SHFL.IDX PT, R2, R7, 0x1, 0x1c1f ;  /* 0x003c1f0007027f89 */ /* 0x000e6800000e0000 */
[----:B------:R-:W2:Y:S01]  /*2a80*/  SHFL.IDX PT, R3, R5, 0x1, 0x1c1f ;  /* 0x003c1f0005037f89 */ /* 0x000ea200000e0000 */
[----:B-1----:R-:W-:Y:S02]  /*2a90*/  IADD3 R14, P1, P0, R6, R2, R8 ;  /* 0x00000002060e7210 */ /* 0x002fe4000783e008 */
[----:B------:R-:W-:Y:S02]  /*2aa0*/  IADD3 R6, -R21, 0x10, RZ ;  /* 0x0000001015067810 */ /* 0x000fe40007ffe1ff */
[----:B--2---:R-:W-:-:S02]  /*2ab0*/  IADD3.X R15, RZ, R3, R9, P1, P0 ;  /* 0x00000003ff0f7210 */ /* 0x004fc40000fe0409 */
[----:B------:R-:W-:-:S04]  /*2ac0*/  LOP3.LUT R6, R6, 0xf, RZ, 0xc0, !PT ;  /* 0x0000000f06067812 */ /* 0x000fc800078ec0ff */
[----:B------:R-:W-:Y:S02]  /*2ad0*/  IADD3 R12, P1, P0, R6, R2, R16 ;  /* 0x00000002060c7210 */ /* 0x000fe4000783e010 */
[----:B------:R-:W-:Y:S02]  /*2ae0*/  IADD3 R6, -R20, 0x10, RZ ;  /* 0x0000001014067810 */ /* 0x000fe40007ffe1ff */
[----:B------:R-:W-:Y:S02]  /*2af0*/  IADD3.X R13, RZ, R3, R18, P1, P0 ;  /* 0x00000003ff0d7210 */ /* 0x000fe40000fe0412 */
[----:B------:R-:W-:-:S04]  /*2b00*/  LOP3.LUT R6, R6, 0xf, RZ, 0xc0, !PT ;  /* 0x0000000f06067812 */ /* 0x000fc800078ec0ff */
[----:B------:R-:W-:Y:S02]  /*2b10*/  IADD3 R10, P1, P0, R6, R2, R17 ;  /* 0x00000002060a7210 */ /* 0x000fe4000783e011 */
[----:B------:R-:W1:Y:S02]  /*2b20*/  SHFL.IDX PT, R2, R7, RZ, 0x1c1f ;  /* 0x001c1fff07027589 */ /* 0x000e6400000e0000 */
[----:B------:R-:W-:Y:S02]  /*2b30*/  IADD3.X R11, RZ, R3, R19, P1, P0 ;  /* 0x00000003ff0b7210 */ /* 0x000fe40000fe0413 */
[----:B------:R-:W2:Y:S01]  /*2b40*/  SHFL.IDX PT, R3, R5, RZ, 0x1c1f ;  /* 0x001c1fff05037589 */ /* 0x000ea200000e0000 */
[----:B-1----:R-:W-:-:S05]  /*2b50*/  IADD3 R8, P0, R2, R8, RZ ;  /* 0x0000000802087210 */ /* 0x002fca0007f1e0ff */
[----:B--2---:R-:W-:Y:S01]  /*2b60*/  IMAD.X R9, R3, 0x1, R9, P0 ;  /* 0x0000000103097824 */ /* 0x004fe200000e0609 */
[----:B------:R-:W-:-:S04]  /*2b70*/  IADD3 R6, P0, R2, R16, RZ ;  /* 0x0000001002067210 */ /* 0x000fc80007f1e0ff */
[----:B------:R1:W-:Y:S01]  /*2b80*/  LDGSTS.E.BYPASS.LTC128B.128 [R221+0x3100], [R8.64], !P6 ;  /* 0x0310000008dd7fae */ /* 0x0003e2000f101d46 */
[----:B------:R-:W-:Y:S01]  /*2b90*/  IMAD.X R7, R3, 0x1, R18, P0 ;  /* 0x0000000103077824 */ /* 0x000fe200000e0612 */
[----:B------:R-:W-:-:S04]  /*2ba0*/  IADD3 R2, P0, R2, R17, RZ ;  /* 0x0000001102027210 */ /* 0x000fc80007f1e0ff */
[----:B------:R1:W-:Y:S01]  /*2bb0*/  LDGSTS.E.BYPASS.LTC128B.128 [R221+0x4100], [R6.64], !P5 ;  /* 0x0410000006dd7fae */ /* 0x0003e2000e901d46 */
[----:B------:R-:W-:Y:S01]  /*2bc0*/  IMAD.X R3, R3, 0x1, R19, P0 ;  /* 0x0000000103037824 */ /* 0x000fe200000e0613 */
[----:B------:R-:W-:-:S04]  /*2bd0*/  ISETP.NE.U32.AND P0, PT, R22, RZ, PT ;  /* 0x000000ff1600720c */ /* 0x000fc80003f05070 */
[----:B------:R1:W-:Y:S09]  /*2be0*/  LDGSTS.E.BYPASS.LTC128B.128 [R221+0x5100], [R2.64], !P4 ;  /* 0x0510000002dd7fae */ /* 0x0003f2000e101d46 */
[----:B------:R1:W-:Y:S01]  /*2bf0*/  LDGSTS.E.BYPASS.LTC128B.128.ZFILL [R221+0x3900], [R14.64], P0 ;  /* 0x039000000edd7fae */ /* 0x0003e20008141d46 */
[----:B------:R-:W-:-:S13]  /*2c00*/  ISETP.NE.U32.AND P0, PT, R21, RZ, PT ;  /* 0x000000ff1500720c */ /* 0x000fda0003f05070 */
[----:B------:R1:W-:Y:S01]  /*2c10*/  LDGSTS.E.BYPASS.LTC128B.128.ZFILL [R221+0x4900], [R12.64], P0 ;  /* 0x049000000cdd7fae */ /* 0x0003e20008141d46 */
[----:B------:R-:W-:-:S13]  /*2c20*/  ISETP.NE.U32.AND P0, PT, R20, RZ, PT ;  /* 0x000000ff1400720c */ /* 0x000fda0003f05070 */
[----:B------:R1:W-:Y:S02]  /*2c30*/  LDGSTS.E.BYPASS.LTC128B.128.ZFILL [R221+0x5900], [R10.64], P0 ;  /* 0x059000000add7fae */ /* 0x0003e40008141d46 */
.L_x_31:
[----:B-1----:R-:W-:Y:S01]  /*2c40*/  LOP3.LUT R2, R138, 0xffffffe0, RZ, 0xc0, !PT ;  /* 0xffffffe08a027812 */ /* 0x002fe200078ec0ff */
[----:B------:R-:W-:Y:S01]  /*2c50*/  IMAD.SHL.U32 R216, R0, 0x2, RZ ;  /* 0x0000000200d87824 */ /* 0x000fe200078e00ff */
[----:B------:R-:W0:Y:S03]  /*2c60*/  LDGDEPBAR ;  /* 0x00000000000079af */ /* 0x000e260000000000 */
[----:B------:R-:W-:Y:S01]  /*2c70*/  IMAD.IADD R2, R153, 0x1, -R2 ;  /* 0x0000000199027824 */ /* 0x000fe200078e0a02 */
[----:B------:R-:W-:Y:S01]  /*2c80*/  LDSM.16.MT88.4 R20, [R216+0x1100] ;  /* 0x00110000d814783b */ /* 0x000fe20000004200 */
[----:B------:R-:W-:-:S03]  /*2c90*/  IMAD R217, R4, 0x2, R216 ;  /* 0x0000000204d97824 */ /* 0x000fc600078e02d8 */
[----:B------:R-:W-:-:S04]  /*2ca0*/  SHF.R.S32.HI R3, RZ, 0x1f, R2 ;  /* 0x0000001fff037819 */ /* 0x000fc80000011402 */
[----:B------:R-:W-:-:S04]  /*2cb0*/  LEA.HI R3, R3, R2, RZ, 0x2 ;  /* 0x0000000203037211 */ /* 0x000fc800078f10ff */
[----:B------:R-:W-:-:S05]  /*2cc0*/  LOP3.LUT R3, R3, 0x7ffffffc, RZ, 0xc0, !PT ;  /* 0x7ffffffc03037812 */ /* 0x000fca00078ec0ff */
[----:B------:R-:W-:-:S04]  /*2cd0*/  IMAD.IADD R2, R2, 0x1, -R3 ;  /* 0x0000000102027824 */ /* 0x000fc800078e0a03 */
[----:B------:R-:W-:-:S05]  /*2ce0*/  IMAD R2, R2, -0x2, R137 ;  /* 0xfffffffe02027824 */ /* 0x000fca00078e0289 */
[----:B------:R-:W-:-:S04]  /*2cf0*/  ISETP.GT.AND P0, PT, R2, RZ, PT ;  /* 0x000000ff0200720c */ /* 0x000fc80003f04270 */
[----:B------:R-:W-:Y:S02]  /*2d00*/  FSEL R15, R106, -INF , P0 ;  /* 0xff8000006a0f7808 */ /* 0x000fe40000000000 */
[----:B------:R-:W-:Y:S02]  /*2d10*/  FSEL R10, R104, -INF , P0 ;  /* 0xff800000680a7808 */ /* 0x000fe40000000000 */
[----:B------:R-:W-:Y:S02]  /*2d20*/  FSEL R39, R70, -INF , P0 ;  /* 0xff80000046277808 */ /* 0x000fe40000000000 */
[----:B------:R-:W-:Y:S02]  /*2d30*/  FSEL R32, R68, -INF , P0 ;  /* 0xff80000044207808 */ /* 0x000fe40000000000 */
[----:B------:R-:W-:-:S04]  /*2d40*/  ISETP.GT.AND P0, PT, R2, 0x1, PT ;  /* 0x000000010200780c */ /* 0x000fc80003f04270 */
[----:B------:R-:W-:Y:S02]  /*2d50*/  FSEL R16, R107, -INF , P0 ;  /* 0xff8000006b107808 */ /* 0x000fe40000000000 */
[----:B------:R-:W-:Y:S02]  /*2d60*/  FSEL R11, R105, -INF , P0 ;  /* 0xff800000690b7808 */ /* 0x000fe40000000000 */
[----:B------:R-:W-:Y:S02]  /*2d70*/  FSEL R44, R71, -INF , P0 ;  /* 0xff800000472c7808 */ /* 0x000fe40000000000 */
[----:B------:R-:W-:Y:S02]  /*2d80*/  FSEL R36, R69, -INF , P0 ;  /* 0xff80000045247808 */ /* 0x000fe40000000000 */
[----:B------:R-:W-:Y:S02]  /*2d90*/  ISETP.GT.AND P0, PT, R2, 0x8, PT ;  /* 0x000000080200780c */ /* 0x000fe40003f04270 */
[----:B------:R-:W-:-:S02]  /*2da0*/  FMNMX.FTZ R3, R10, R11, !PT ;  /* 0x0000000b0a037209 */ /* 0x000fc40007810000 */
        /* <DEDUP_REMOVED lines=54> */
[----:B------:R-:W-:Y:S02]  /*3110*/  FMNMX.FTZ R5, R28, R5, !PT ;  /* 0x000000051c057209 */ /* 0x000fe40007810000 */
[----:B------:R-:W-:Y:S02]  /*3120*/  FSEL R171, R87, -INF , P0 ;  /* 0xff80000057ab7808 */ /* 0x000fe40000000000 */
[----:B------:R-:W-:Y:S02]  /*3130*/  FSEL R132, R85, -INF , P0 ;  /* 0xff80000055847808 */ /* 0x000fe40000000000 */
[----:B------:R-:W-:Y:S02]  /*3140*/  FSEL R182, R51, -INF , P0 ;  /* 0xff80000033b67808 */ /* 0x000fe40000000000 */
[----:B------:R-:W-:Y:S02]  /*3150*/  FSEL R178, R49, -INF , P0 ;  /* 0xff80000031b27808 */ /* 0x000fe40000000000 */
[----:B------:R-:W-:-:S02]  /*3160*/  ISETP.GT.AND P0, PT, R2, 0x30, PT ;  /* 0x000000300200780c */ /* 0x000fc40003f04270 */
[----:B------:R-:W-:Y:S02]  /*3170*/  FMNMX.FTZ R3, R138, R3, !PT ;  /* 0x000000038a037209 */ /* 0x000fe40007810000 */
[----:B------:R-:W-:Y:S02]  /*3180*/  FMNMX.FTZ R5, R55, R5, !PT ;  /* 0x0000000537057209 */ /* 0x000fe40007810000 */
[----:B------:R-:W-:Y:S02]  /*3190*/  FSEL R224, R82, -INF , P0 ;  /* 0xff80000052e07808 */ /* 0x000fe40000000000 */
[----:B------:R-:W-:Y:S02]  /*31a0*/  FSEL R210, R80, -INF , P0 ;  /* 0xff80000050d27808 */ /* 0x000fe40000000000 */
[----:B------:R-:W-:Y:S02]  /*31b0*/  FSEL R198, R42, -INF , P0 ;  /* 0xff8000002ac67808 */ /* 0x000fe40000000000 */
[----:B------:R-:W-:-:S02]  /*31c0*/  FSEL R233, R40, -INF , P0 ;  /* 0xff80000028e97808 */ /* 0x000fc40000000000 */
[----:B------:R-:W-:Y:S02]  /*31d0*/  FMNMX.FTZ R3, R133, R3, !PT ;  /* 0x0000000385037209 */ /* 0x000fe40007810000 */
[----:B------:R-:W-:Y:S02]  /*31e0*/  ISETP.GT.AND P0, PT, R2, 0x31, PT ;  /* 0x000000310200780c */ /* 0x000fe40003f04270 */
[----:B------:R-:W-:Y:S02]  /*31f0*/  FMNMX.FTZ R5, R61, R5, !PT ;  /* 0x000000053d057209 */ /* 0x000fe40007810000 */
[----:B------:R-:W-:Y:S02]  /*3200*/  FMNMX.FTZ R3, R132, R3, !PT ;  /* 0x0000000384037209 */ /* 0x000fe40007810000 */
[----:B------:R-:W-:Y:S02]  /*3210*/  FSEL R226, R83, -INF , P0 ;  /* 0xff80000053e27808 */ /* 0x000fe40000000000 */
[----:B------:R-:W-:-:S02]  /*3220*/  FSEL R209, R81, -INF , P0 ;  /* 0xff80000051d17808 */ /* 0x000fc40000000000 */
[----:B------:R-:W-:Y:S02]  /*3230*/  FSEL R197, R43, -INF , P0 ;  /* 0xff8000002bc57808 */ /* 0x000fe40000000000 */
[----:B------:R-:W-:Y:S02]  /*3240*/  FSEL R232, R41, -INF , P0 ;  /* 0xff80000029e87808 */ /* 0x000fe40000000000 */
[----:B------:R-:W-:Y:S01]  /*3250*/  FMNMX.FTZ R5, R62, R5, !PT ;  /* 0x000000053e057209 */ /* 0x000fe20007810000 */
[----:B------:R-:W-:Y:S01]  /*3260*/  LDSM.16.MT88.4 R40, [R217+0x2100] ;  /* 0x00210000d928783b */ /* 0x000fe20000004200 */
[----:B------:R-:W-:Y:S02]  /*3270*/  ISETP.GT.AND P0, PT, R2, 0x38, PT ;  /* 0x000000380200780c */ /* 0x000fe40003f04270 */
[----:B------:R-:W-:Y:S02]  /*3280*/  FMNMX.FTZ R3, R210, R3, !PT ;  /* 0x00000003d2037209 */ /* 0x000fe40007810000 */
        /* <DEDUP_REMOVED lines=8> */
[----:B------:R-:W-:Y:S02]  /*3310*/  FMNMX.FTZ R6, R32, R36, !PT ;  /* 0x0000002420067209 */ /* 0x000fe40007810000 */
[----:B------:R-:W-:Y:S02]  /*3320*/  FSEL R207, R109, -INF , P0 ;  /* 0xff8000006dcf7808 */ /* 0x000fe40000000000 */
[----:B------:R-:W-:Y:S02]  /*3330*/  FMNMX.FTZ R2, R208, R2, !PT ;  /* 0x00000002d0027209 */ /* 0x000fe40007810000 */
[----:B------:R-:W-:Y:S02]  /*3340*/  FMNMX.FTZ R3, R169, R3, !PT ;  /* 0x00000003a9037209 */ /* 0x000fe40007810000 */
[----:B------:R-:W-:-:S02]  /*3350*/  FMNMX.FTZ R5, R37, R6, !PT ;  /* 0x0000000625057209 */ /* 0x000fc40007810000 */
[----:B------:R-:W-:Y:S02]  /*3360*/  FMNMX.FTZ R6, R207, R2, !PT ;  /* 0x00000002cf067209 */ /* 0x000fe40007810000 */
[----:B------:R-:W-:Y:S02]  /*3370*/  FMNMX.FTZ R2, R170, R3, !PT ;  /* 0x00000003aa027209 */ /* 0x000fe40007810000 */
[----:B------:R-:W-:Y:S01]  /*3380*/  FMNMX.FTZ R5, R38, R5, !PT ;  /* 0x0000000526057209 */ /* 0x000fe20007810000 */
[----:B------:R-:W1:Y:S01]  /*3390*/  SHFL.BFLY PT, R135, R6, 0x2, 0x1f ;  /* 0x0c401f0006877f89 */ /* 0x000e6200000e0000 */
[----:B------:R-:W-:Y:S02]  /*33a0*/  FMNMX.FTZ R2, R171, R2, !PT ;  /* 0x00000002ab027209 */ /* 0x000fe40007810000 */
        /* <DEDUP_REMOVED lines=8> */
[----:B------:R-:W-:Y:S02]  /*3430*/  FMNMX.FTZ R5, R39, R44, !PT ;  /* 0x0000002c27057209 */ /* 0x000fe40007810000 */
[----:B------:R-:W-:Y:S02]  /*3440*/  FMNMX.FTZ R8, R211, R2, !PT ;  /* 0x00000002d3087209 */ /* 0x000fe40007810000 */
[----:B------:R-:W-:Y:S02]  /*3450*/  FMNMX.FTZ R3, R176, R3, !PT ;  /* 0x00000003b0037209 */ /* 0x000fe40007810000 */
[----:B------:R-:W-:Y:S01]  /*3460*/  FMNMX.FTZ R5, R45, R5, !PT ;  /* 0x000000052d057209 */ /* 0x000fe20007810000 */
[----:B------:R-:W2:Y:S01]  /*3470*/  SHFL.BFLY PT, R7, R8, 0x2, 0x1f ;  /* 0x0c401f0008077f89 */ /* 0x000ea200000e0000 */
[----:B------:R-:W-:Y:S02]  /*3480*/  FMNMX.FTZ R2, R177, R3, !PT ;  /* 0x00000003b1027209 */ /* 0x000fe40007810000 */
[----:B------:R-:W-:-:S02]  /*3490*/  FMNMX.FTZ R3, R46, R5, !PT ;  /* 0x000000052e037209 */ /* 0x000fc40007810000 */
[----:B-1----:R-:W-:Y:S02]  /*34a0*/  FMNMX.FTZ R135, R6, R135, !PT ;  /* 0x0000008706877209 */ /* 0x002fe40007810000 */
        /* <DEDUP_REMOVED lines=13> */
[----:B--2---:R-:W-:Y:S02]  /*3580*/  FMNMX.FTZ R8, R8, R7, !PT ;  /* 0x0000000708087209 */ /* 0x004fe40007810000 */
[----:B------:R-:W-:Y:S01]  /*3590*/  FMNMX.FTZ R2, R181, R3, !PT ;  /* 0x00000003b5027209 */ /* 0x000fe20007810000 */
[----:B------:R-:W2:Y:S01]  /*35a0*/  SHFL.BFLY PT, R7, R6, 0x2, 0x1f ;  /* 0x0c401f0006077f89 */ /* 0x000ea200000e0000 */
[----:B-1----:R-:W-:Y:S02]  /*35b0*/  FMNMX.FTZ R135, R135, R5, !PT ;  /* 0x0000000587877209 */ /* 0x002fe40007810000 */
[----:B------:R-:W-:Y:S01]  /*35c0*/  FMNMX.FTZ R2, R183, R2, !PT ;  /* 0x00000002b7027209 */ /* 0x000fe20007810000 */
[----:B------:R-:W1:Y:S01]  /*35d0*/  SHFL.BFLY PT, R9, R8, 0x1, 0x1f ;  /* 0x0c201f0008097f89 */ /* 0x000e6200000e0000 */
[----:B------:R-:W-:Y:S01]  /*35e0*/  FSEL R230, R27, -INF , P0 ;  /* 0xff8000001be67808 */ /* 0x000fe20000000000 */
[C---:B------:R-:W-:Y:S01]  /*35f0*/  FMUL.FTZ R12, R135.reuse, c[0x0][0x2d0] ;  /* 0x0000b400870c7a20 */ /* 0x040fe20000410000 */
[----:B------:R-:W-:Y:S01]  /*3600*/  FMNMX.FTZ R2, R182, R2, !PT ;  /* 0x00000002b6027209 */ /* 0x000fe20007810000 */
[----:B------:R-:W-:Y:S01]  /*3610*/  LDSM.16.MT88.4 R24, [R216+0x100] ;  /* 0x00010000d818783b */ /* 0x000fe20000004200 */
[----:B------:R-:W-:-:S02]  /*3620*/  FSETP.NEU.FTZ.AND P0, PT, R135, -INF , PT ;  /* 0xff8000008700780b */ /* 0x000fc40003f1d000 */
[----:B------:R-:W-:Y:S02]  /*3630*/  FMNMX.FTZ R2, R198, R2, !PT ;  /* 0x00000002c6027209 */ /* 0x000fe40007810000 */
[----:B------:R-:W-:Y:S02]  /*3640*/  FSEL R12, R12, RZ, P0 ;  /* 0x000000ff0c0c7208 */ /* 0x000fe40000000000 */
[----:B------:R-:W-:-:S03]  /*3650*/  FMNMX.FTZ R5, R197, R2, !PT ;  /* 0x00000002c5057209 */ /* 0x000fc60007810000 */
[--C-:B------:R-:W-:Y:S01]  /*3660*/  FFMA.FTZ R2, R10, c[0x0][0x2d0], -R12.reuse ;  /* 0x0000b4000a027a23 */ /* 0x100fe2000001080c */
[----:B------:R-:W-:Y:S01]  /*3670*/  FMNMX.FTZ R5, R193, R5, !PT ;  /* 0x00000005c1057209 */ /* 0x000fe20007810000 */
[--C-:B------:R-:W-:Y:S02]  /*3680*/  FFMA.FTZ R3, R11, c[0x0][0x2d0], -R12.reuse ;  /* 0x0000b4000b037a23 */ /* 0x100fe4000001080c */
[----:B------:R1:W-:Y:S01]  /*3690*/  MUFU.EX2 R184, R2 ;  /* 0x0000000200b87308 */ /* 0x0003e20000000800 */
[----:B------:R-:W-:Y:S02]  /*36a0*/  FMNMX.FTZ R5, R230, R5, !PT ;  /* 0x00000005e6057209 */ /* 0x000fe40007810000 */
[----:B--2---:R-:W-:Y:S01]  /*36b0*/  FMNMX.FTZ R7, R6, R7, !PT ;  /* 0x0000000706077209 */ /* 0x004fe20007810000 */
[----:B------:R-:W-:-:S04]  /*36c0*/  FFMA.FTZ R6, R13, c[0x0][0x2d0], -R12 ;  /* 0x0000b4000d067a23 */ /* 0x000fc8000001080c */
[----:B------:R2:W-:Y:S01]  /*36d0*/  MUFU.EX2 R185, R3 ;  /* 0x0000000300b97308 */ /* 0x0005e20000000800 */
[----:B-1----:R-:W-:-:S07]  /*36e0*/  FMNMX.FTZ R2, R9, R8, !PT ;  /* 0x0000000809027209 */ /* 0x002fce0007810000 */
[----:B------:R1:W3:Y:S01]  /*36f0*/  MUFU.EX2 R18, R6 ;  /* 0x0000000600127308 */ /* 0x0002e20000000800 */
[----:B------:R-:W4:Y:S01]  /*3700*/  SHFL.BFLY PT, R8, R5, 0x2, 0x1f ;  /* 0x0c401f0005087f89 */ /* 0x000f2200000e0000 */
[----:B------:R-:W-:-:S03]  /*3710*/  FSETP.NEU.FTZ.AND P0, PT, R2, -INF , PT ;  /* 0xff8000000200780b */ /* 0x000fc60003f1d000 */
[----:B------:R-:W5:Y:S01]  /*3720*/  SHFL.BFLY PT, R9, R7, 0x1, 0x1f ;  /* 0x0c201f0007097f89 */ /* 0x000f6200000e0000 */
[----:B--2---:R-:W-:-:S05]  /*3730*/  FMUL.FTZ R3, R2, c[0x0][0x2d0] ;  /* 0x0000b40002037a20 */ /* 0x004fca0000410000 */
[----:B------:R-:W-:Y:S01]  /*3740*/  FSEL R3, R3, RZ, P0 ;  /* 0x000000ff03037208 */ /* 0x000fe20000000000 */
[----:B-1----:R-:W-:-:S04]  /*3750*/  FFMA.FTZ R6, R14, c[0x0][0x2d0], -R12 ;  /* 0x0000b4000e067a23 */ /* 0x002fc8000001080c */
[--C-:B------:R-:W-:Y:S01]  /*3760*/  FFMA.FTZ R0, R16, c[0x0][0x2d0], -R3.reuse ;  /* 0x0000b40010007a23 */ /* 0x100fe20000010803 */
[----:B------:R1:W-:Y:S01]  /*3770*/  MUFU.EX2 R196, R6 ;  /* 0x0000000600c47308 */ /* 0x0003e20000000800 */
[----:B------:R-:W-:Y:S02]  /*3780*/  FFMA.FTZ R4, R28, c[0x0][0x2d0], -R3 ;  /* 0x0000b4001c047a23 */ /* 0x000fe40000010803 */
[----:B------:R-:W-:Y:S01]  /*3790*/  LDSM.16.MT88.4 R28, [R217+0x1100] ;  /* 0x00110000d91c783b */ /* 0x000fe20000004200 */
[----:B----4-:R-:W-:-:S04]  /*37a0*/  FMNMX.FTZ R5, R5, R8, !PT ;  /* 0x0000000805057209 */ /* 0x010fc80007810000 */
[----:B------:R2:W-:Y:S01]  /*37b0*/  MUFU.EX2 R186, R0 ;  /* 0x0000000000ba7308 */ /* 0x0005e20000000800 */
[----:B-----5:R-:W-:-:S04]  /*37c0*/  FMNMX.FTZ R137, R7, R9, !PT ;  /* 0x0000000907897209 */ /* 0x020fc80007810000 */
[----:B------:R-:W-:Y:S01]  /*37d0*/  FSETP.NEU.FTZ.AND P0, PT, R137, -INF , PT ;  /* 0xff8000008900780b */ /* 0x000fe20003f1d000 */
[--C-:B-1----:R-:W-:Y:S02]  /*37e0*/  FFMA.FTZ R6, R15, c[0x0][0x2d0], -R3.reuse ;  /* 0x0000b4000f067a23 */ /* 0x102fe40000010803 */
[----:B------:R-:W-:Y:S01]  /*37f0*/  MUFU.EX2 R14, R4 ;  /* 0x00000004000e7308 */ /* 0x000fe20000000800 */
[----:B---3--:R-:W-:Y:S02]  /*3800*/  IMAD.MOV.U32 R15, RZ, RZ, R18 ;  /* 0x000000ffff0f7224 */ /* 0x008fe400078e0012 */
[----:B--2---:R-:W-:-:S05]  /*3810*/  FFMA.FTZ R0, R17, c[0x0][0x2d0], -R3 ;  /* 0x0000b40011007a23 */ /* 0x004fca0000010803 */
[----:B------:R1:W-:Y:S01]  /*3820*/  MUFU.EX2 R188, R6 ;  /* 0x0000000600bc7308 */ /* 0x0003e20000000800 */
[----:B------:R-:W-:Y:S07]  /*3830*/  LDSM.16.MT88.4 R16, [R217+0x100] ;  /* 0x00010000d910783b */ /* 0x000fee0000004200 */
[----:B------:R2:W3:Y:S01]  /*3840*/  MUFU.EX2 R191, R0 ;  /* 0x0000000000bf7308 */ /* 0x0004e20000000800 */
[----:B-1----:R-:W1:Y:S01]  /*3850*/  SHFL.BFLY PT, R6, R5, 0x1, 0x1f ;  /* 0x0c201f0005067f89 */ /* 0x002e6200000e0000 */
[----:B--2---:R-:W-:Y:S01]  /*3860*/  FMUL.FTZ R0, R137, c[0x0][0x2d0] ;  /* 0x0000b40089007a20 */ /* 0x004fe20000410000 */
[----:B---3--:R-:W-:-:S04]  /*3870*/  F2FP.BF16.PACK_AB R7, R14, R191 ;  /* 0x000000bf0e07723e */ /* 0x008fc800000010ff */
[----:B------:R-:W-:-:S05]  /*3880*/  FSEL R0, R0, RZ, P0 ;  /* 0x000000ff00007208 */ /* 0x000fca0000000000 */
[--C-:B------:R-:W-:Y:S02]  /*3890*/  FFMA.FTZ R4, R32, c[0x0][0x2d0], -R0.reuse ;  /* 0x0000b40020047a23 */ /* 0x100fe40000010800 */
[----:B------:R-:W2:Y:S01]  /*38a0*/  LDSM.16.MT88.4 R32, [R216+0x2100] ;  /* 0x00210000d820783b */ /* 0x000ea20000004200 */
[--C-:B------:R-:W-:Y:S01]  /*38b0*/  FFMA.FTZ R9, R37, c[0x0][0x2d0], -R0.reuse ;  /* 0x0000b40025097a23 */ /* 0x100fe20000010800 */
[----:B------:R3:W-:Y:S01]  /*38c0*/  MUFU.EX2 R246, R4 ;  /* 0x0000000400f67308 */ /* 0x0007e20000000800 */
[----:B-1----:R-:W-:Y:S02]  /*38d0*/  FMNMX.FTZ R136, R5, R6, !PT ;  /* 0x0000000605887209 */ /* 0x002fe40007810000 */
[----:B------:R-:W-:Y:S02]  /*38e0*/  F2FP.BF16.PACK_AB R6, R196, R15 ;  /* 0x0000000fc406723e */ /* 0x000fe400000010ff */
[C---:B------:R-:W-:Y:S01]  /*38f0*/  FSETP.NEU.FTZ.AND P0, PT, R136.reuse, -INF , PT ;  /* 0xff8000008800780b */ /* 0x040fe20003f1d000 */
[----:B------:R-:W-:Y:S01]  /*3900*/  FMUL.FTZ R8, R136, c[0x0][0x2d0] ;  /* 0x0000b40088087a20 */ /* 0x000fe20000410000 */
[----:B------:R-:W-:Y:S01]  /*3910*/  F2FP.BF16.PACK_AB R5, R186, R188 ;  /* 0x000000bcba05723e */ /* 0x000fe200000010ff */
[----:B------:R-:W-:Y:S03]  /*3920*/  MUFU.EX2 R187, R9 ;  /* 0x0000000900bb7308 */ /* 0x000fe60000000800 */
[----:B------:R-:W-:Y:S01]  /*3930*/  FSEL R13, R8, RZ, P0 ;  /* 0x000000ff080d7208 */ /* 0x000fe20000000000 */
[----:B------:R-:W-:-:S02]  /*3940*/  FFMA.FTZ R8, R38, c[0x0][0x2d0], -R0 ;  /* 0x0000b40026087a23 */ /* 0x000fc40000010800 */
[----:B---3--:R-:W-:Y:S02]  /*3950*/  FFMA.FTZ R4, R36, c[0x0][0x2d0], -R0 ;  /* 0x0000b40024047a23 */ /* 0x008fe40000010800 */
[----:B------:R1:W3:Y:S08]  /*3960*/  MUFU.EX2 R192, R8 ;  /* 0x0000000800c07308 */ /* 0x0002f00000000800 */
[----:B------:R4:W-:Y:S01]  /*3970*/  MUFU.EX2 R242, R4 ;  /* 0x0000000400f27308 */ /* 0x0009e20000000800 */
[----:B-1----:R-:W-:Y:S01]  /*3980*/  FFMA.FTZ R8, R39, c[0x0][0x2d0], -R13 ;  /* 0x0000b40027087a23 */ /* 0x002fe2000001080d */
[----:B---3--:R-:W-:Y:S01]  /*3990*/  F2FP.BF16.PACK_AB R10, R192, R187 ;  /* 0x000000bbc00a723e */ /* 0x008fe200000010ff */
[----:B------:R-:W-:Y:S05]  /*39a0*/  LDSM.16.MT88.4 R36, [R217+0x2500] ;  /* 0x00250000d924783b */ /* 0x000fea0000004200 */
[----:B------:R1:W-:Y:S01]  /*39b0*/  MUFU.EX2 R239, R8 ;  /* 0x0000000800ef7308 */ /* 0x0003e20000000800 */
[----:B----4-:R-:W-:-:S07]  /*39c0*/  F2FP.BF16.PACK_AB R4, R185, R184 ;  /* 0x000000b8b904723e */ /* 0x010fce00000010ff */
[----:B------:R-:W-:Y:S01]  /*39d0*/  HMMA.16816.F32.BF16 R116, R4, R24, RZ ;  /* 0x000000180474723c */ /* 0x000fe200000418ff */
[----:B-1----:R-:W-:-:S07]  /*39e0*/  FFMA.FTZ R8, R44, c[0x0][0x2d0], -R13 ;  /* 0x0000b4002c087a23 */ /* 0x002fce000001080d */
[C---:B------:R-:W-:Y:S01]  /*39f0*/  HMMA.16816.F32.BF16 R112, R4.reuse, R16, RZ ;  /* 0x000000100470723c */ /* 0x040fe200000418ff */
[----:B------:R1:W3:Y:S07]  /*3a00*/  MUFU.EX2 R238, R8 ;  /* 0x0000000800ee7308 */ /* 0x0002ee0000000800 */
[C---:B------:R-:W-:Y:S08]  /*3a10*/  HMMA.16816.F32.BF16 R108, R4.reuse, R20, RZ ;  /* 0x00000014046c723c */ /* 0x040ff000000418ff */
[----:B------:R-:W-:Y:S01]  /*3a20*/  HMMA.16816.F32.BF16 R104, R4, R28, RZ ;  /* 0x0000001c0468723c */ /* 0x000fe200000418ff */
[----:B-1----:R-:W-:Y:S01]  /*3a30*/  FFMA.FTZ R8, R45, c[0x0][0x2d0], -R13 ;  /* 0x0000b4002d087a23 */ /* 0x002fe2000001080d */
[----:B---3--:R-:W-:-:S03]  /*3a40*/  F2FP.BF16.PACK_AB R9, R238, R239 ;  /* 0x000000efee09723e */ /* 0x008fc600000010ff */
[----:B------:R1:W-:Y:S03]  /*3a50*/  MUFU.EX2 R241, R8 ;  /* 0x0000000800f17308 */ /* 0x0003e60000000800 */
[C---:B--2---:R-:W-:Y:S08]  /*3a60*/  HMMA.16816.F32.BF16 R100, R4.reuse, R32, RZ ;  /* 0x000000200464723c */ /* 0x044ff000000418ff */
[----:B------:R-:W-:Y:S01]  /*3a70*/  HMMA.16816.F32.BF16 R96, R4, R40, RZ ;  /* 0x000000280460723c */ /* 0x000fe200000418ff */
[----:B-1----:R-:W-:-:S07]  /*3a80*/  FFMA.FTZ R8, R46, c[0x0][0x2d0], -R13 ;  /* 0x0000b4002e087a23 */ /* 0x002fce000001080d */
[C---:B------:R-:W-:Y:S01]  /*3a90*/  HMMA.16816.F32.BF16 R92, R4.reuse, R26, RZ ;  /* 0x0000001a045c723c */ /* 0x040fe200000418ff */
[----:B------:R1:W2:Y:S07]  /*3aa0*/  MUFU.EX2 R245, R8 ;  /* 0x0000000800f57308 */ /* 0x0002ae0000000800 */
[C---:B------:R-:W-:Y:S08]  /*3ab0*/  HMMA.16816.F32.BF16 R88, R4.reuse, R18, RZ ;  /* 0x000000120458723c */ /* 0x040ff000000418ff */
[----:B------:R-:W-:Y:S01]  /*3ac0*/  HMMA.16816.F32.BF16 R84, R4, R22, RZ ;  /* 0x000000160454723c */ /* 0x000fe200000418ff */
[----:B-1----:R-:W-:-:S02]  /*3ad0*/  F2FP.BF16.PACK_AB R8, R242, R246 ;  /* 0x000000f6f208723e */ /* 0x002fc400000010ff */
[----:B--2---:R-:W-:-:S05]  /*3ae0*/  F2FP.BF16.PACK_AB R11, R245, R241 ;  /* 0x000000f1f50b723e */ /* 0x004fca00000010ff */
[C---:B------:R-:W-:Y:S08]  /*3af0*/  HMMA.16816.F32.BF16 R80, R4.reuse, R30, RZ ;  /* 0x0000001e0450723c */ /* 0x040ff000000418ff */
[C---:B------:R-:W-:Y:S08]  /*3b00*/  HMMA.16816.F32.BF16 R76, R4.reuse, R34, RZ ;  /* 0x00000022044c723c */ /* 0x040ff000000418ff */
[----:B------:R-:W-:Y:S07]  /*3b10*/  HMMA.16816.F32.BF16 R68, R4, R42, RZ ;  /* 0x0000002a0444723c */ /* 0x000fee00000418ff */
[--C-:B------:R-:W-:Y:S01]  /*3b20*/  FFMA.FTZ R4, R47, c[0x0][0x2d0], -R12.reuse ;  /* 0x0000b4002f047a23 */ /* 0x100fe2000001080c */
[C---:B------:R-:W-:Y:S03]  /*3b30*/  HMMA.16816.F32.BF16 R72, R8.reuse, R24, RZ ;  /* 0x000000180848723c */ /* 0x040fe600000418ff */
[----:B------:R1:W-:Y:S05]  /*3b40*/  MUFU.EX2 R240, R4 ;  /* 0x0000000400f07308 */ /* 0x0003ea0000000800 */
[C---:B------:R-:W-:Y:S01]  /*3b50*/  HMMA.16816.F32.BF16 R144, R8.reuse, R26, RZ ;  /* 0x0000001a0890723c */ /* 0x040fe200000418ff */
[----:B------:R-:W2:Y:S07]  /*3b60*/  LDSM.16.MT88.4 R24, [R216+0x500] ;  /* 0x00050000d818783b */ /* 0x000eae0000004200 */
[----:B------:R-:W-:Y:S01]  /*3b70*/  HMMA.16816.F32.BF16 R64, R8, R16, RZ ;  /* 0x000000100840723c */ /* 0x000fe200000418ff */
[----:B-1----:R-:W-:-:S04]  /*3b80*/  FFMA.FTZ R4, R52, c[0x0][0x2d0], -R12 ;  /* 0x0000b40034047a23 */ /* 0x002fc8000001080c */
[----:B------:R1:W-:Y:S03]  /*3b90*/  MUFU.EX2 R249, R4 ;  /* 0x0000000400f97308 */ /* 0x0003e60000000800 */
[C---:B------:R-:W-:Y:S01]  /*3ba0*/  HMMA.16816.F32.BF16 R140, R8.reuse, R18, RZ ;  /* 0x00000012088c723c */ /* 0x040fe200000418ff */
[----:B------:R-:W-:Y:S07]  /*3bb0*/  LDSM.16.MT88.4 R16, [R216+0x1500] ;  /* 0x00150000d810783b */ /* 0x000fee0000004200 */
[----:B------:R-:W-:Y:S01]  /*3bc0*/  HMMA.16816.F32.BF16 R56, R8, R20, RZ ;  /* 0x000000140838723c */ /* 0x000fe200000418ff */
[----:B-1----:R-:W-:-:S07]  /*3bd0*/  FFMA.FTZ R4, R53, c[0x0][0x2d0], -R12 ;  /* 0x0000b40035047a23 */ /* 0x002fce000001080c */
[C---:B------:R-:W-:Y:S01]  /*3be0*/  HMMA.16816.F32.BF16 R128, R8.reuse, R22, RZ ;  /* 0x000000160880723c */ /* 0x040fe200000418ff */
[----:B------:R-:W1:Y:S01]  /*3bf0*/  LDSM.16.MT88.4 R20, [R217+0x500] ;  /* 0x00050000d914783b */ /* 0x000e620000004200 */
[----:B------:R3:W-:Y:S06]  /*3c00*/  MUFU.EX2 R244, R4 ;  /* 0x0000000400f47308 */ /* 0x0007ec0000000800 */
[C---:B------:R-:W-:Y:S08]  /*3c10*/  HMMA.16816.F32.BF16 R152, R8.reuse, R30, RZ ;  /* 0x0000001e0898723c */ /* 0x040ff000000418ff */
[----:B------:R-:W-:Y:S01]  /*3c20*/  HMMA.16816.F32.BF16 R48, R8, R32, RZ ;  /* 0x000000200830723c */ /* 0x000fe200000418ff */
[----:B---3--:R-:W-:-:S04]  /*3c30*/  FFMA.FTZ R4, R54, c[0x0][0x2d0], -R12 ;  /* 0x0000b40036047a23 */ /* 0x008fc8000001080c */
[----:B------:R3:W4:Y:S03]  /*3c40*/  MUFU.EX2 R243, R4 ;  /* 0x0000000400f37308 */ /* 0x0007260000000800 */
[C---:B------:R-:W-:Y:S01]  /*3c50*/  HMMA.16816.F32.BF16 R156, R8.reuse, R34, RZ ;  /* 0x00000022089c723c */ /* 0x040fe200000418ff */
[----:B------:R-:W-:Y:S07]  /*3c60*/  LDSM.16.MT88.4 R32, [R216+0x2500] ;  /* 0x00250000d820783b */ /* 0x000fee0000004200 */
[----:B------:R-:W-:Y:S01]  /*3c70*/  HMMA.16816.F32.BF16 R44, R8, R40, RZ ;  /* 0x00000028082c723c */ /* 0x000fe200000418ff */
[----:B---3--:R-:W-:-:S07]  /*3c80*/  FFMA.FTZ R4, R55, c[0x0][0x2d0], -R3 ;  /* 0x0000b40037047a23 */ /* 0x008fce0000010803 */
[C---:B------:R-:W-:Y:S01]  /*3c90*/  HMMA.16816.F32.BF16 R160, R8.reuse, R42, RZ ;  /* 0x0000002a08a0723c */ /* 0x040fe200000418ff */
[----:B----4-:R-:W-:Y:S01]  /*3ca0*/  F2FP.BF16.PACK_AB R6, R243, R244 ;  /* 0x000000f4f306723e */ /* 0x010fe200000010ff */
[----:B------:R3:W-:Y:S06]  /*3cb0*/  MUFU.EX2 R234, R4 ;  /* 0x0000000400ea7308 */ /* 0x0007ec0000000800 */
[----:B------:R-:W-:Y:S01]  /*3cc0*/  HMMA.16816.F32.BF16 R52, R8, R28, RZ ;  /* 0x0000001c0834723c */ /* 0x000fe200000418ff */
[----:B------:R-:W4:Y:S06]  /*3cd0*/  LDSM.16.MT88.4 R28, [R217+0x1500] ;  /* 0x00150000d91c783b */ /* 0x000f2c0000004200 */
[----:B------:R-:W-:-:S02]  /*3ce0*/  FFMA.FTZ R8, R123, c[0x0][0x2d0], -R0 ;  /* 0x0000b4007b087a23 */ /* 0x000fc40000010800 */
[----:B---3--:R-:W-:Y:S02]  /*3cf0*/  FFMA.FTZ R4, R61, c[0x0][0x2d0], -R3 ;  /* 0x0000b4003d047a23 */ /* 0x008fe40000010803 */
[----:B------:R3:W-:Y:S08]  /*3d00*/  MUFU.EX2 R228, R8 ;  /* 0x0000000800e47308 */ /* 0x0007f00000000800 */
[----:B------:R5:W1:Y:S01]  /*3d10*/  MUFU.EX2 R250, R4 ;  /* 0x0000000400fa7308 */ /* 0x000a620000000800 */
[----:B---3--:R-:W-:-:S07]  /*3d20*/  FFMA.FTZ R8, R122, c[0x0][0x2d0], -R0 ;  /* 0x0000b4007a087a23 */ /* 0x008fce0000010800 */
[----:B------:R3:W-:Y:S01]  /*3d30*/  MUFU.EX2 R227, R8 ;  /* 0x0000000800e37308 */ /* 0x0007e20000000800 */
[----:B-----5:R-:W-:Y:S01]  /*3d40*/  FFMA.FTZ R4, R62, c[0x0][0x2d0], -R3 ;  /* 0x0000b4003e047a23 */ /* 0x020fe20000010803 */
[----:B-1----:R-:W-:-:S06]  /*3d50*/  F2FP.BF16.PACK_AB R5, R250, R234 ;  /* 0x000000eafa05723e */ /* 0x002fcc00000010ff */
[----:B------:R1:W-:Y:S01]  /*3d60*/  MUFU.EX2 R236, R4 ;  /* 0x0000000400ec7308 */ /* 0x0003e20000000800 */
[----:B---3--:R-:W-:-:S07]  /*3d70*/  FFMA.FTZ R8, R127, c[0x0][0x2d0], -R13 ;  /* 0x0000b4007f087a23 */ /* 0x008fce000001080d */
[----:B------:R3:W-:Y:S01]  /*3d80*/  MUFU.EX2 R214, R8 ;  /* 0x0000000800d67308 */ /* 0x0007e20000000800 */
[----:B-1----:R-:W-:-:S07]  /*3d90*/  FFMA.FTZ R4, R63, c[0x0][0x2d0], -R3 ;  /* 0x0000b4003f047a23 */ /* 0x002fce0000010803 */
[----:B------:R1:W5:Y:S01]  /*3da0*/  MUFU.EX2 R235, R4 ;  /* 0x0000000400eb7308 */ /* 0x0003620000000800 */
[----:B---3--:R-:W-:-:S07]  /*3db0*/  FFMA.FTZ R8, R126, c[0x0][0x2d0], -R13 ;  /* 0x0000b4007e087a23 */ /* 0x008fce000001080d */
[----:B------:R3:W-:Y:S01]  /*3dc0*/  MUFU.EX2 R248, R8 ;  /* 0x0000000800f87308 */ /* 0x0007e20000000800 */
[----:B-1----:R-:W-:Y:S01]  /*3dd0*/  FFMA.FTZ R4, R120, c[0x0][0x2d0], -R0 ;  /* 0x0000b40078047a23 */ /* 0x002fe20000010800 */
[----:B-----5:R-:W-:-:S06]  /*3de0*/  F2FP.BF16.PACK_AB R7, R235, R236 ;  /* 0x000000eceb07723e */ /* 0x020fcc00000010ff */
[----:B------:R1:W-:Y:S01]  /*3df0*/  MUFU.EX2 R229, R4 ;  /* 0x0000000400e57308 */ /* 0x0003e20000000800 */
[----:B---3--:R-:W-:-:S07]  /*3e00*/  FFMA.FTZ R8, R125, c[0x0][0x2d0], -R13 ;  /* 0x0000b4007d087a23 */ /* 0x008fce000001080d */
[----:B------:R3:W-:Y:S01]  /*3e10*/  MUFU.EX2 R213, R8 ;  /* 0x0000000800d57308 */ /* 0x0007e20000000800 */
[----:B-1----:R-:W-:-:S07]  /*3e20*/  FFMA.FTZ R4, R121, c[0x0][0x2d0], -R0 ;  /* 0x0000b40079047a23 */ /* 0x002fce0000010800 */
[----:B------:R1:W5:Y:S01]  /*3e30*/  MUFU.EX2 R247, R4 ;  /* 0x0000000400f77308 */ /* 0x0003620000000800 */
[----:B---3--:R-:W-:-:S07]  /*3e40*/  FFMA.FTZ R8, R124, c[0x0][0x2d0], -R13 ;  /* 0x0000b4007c087a23 */ /* 0x008fce000001080d */
[----:B------:R3:W3:Y:S01]  /*3e50*/  MUFU.EX2 R212, R8 ;  /* 0x0000000800d47308 */ /* 0x0006e20000000800 */
[----:B-1----:R-:W-:-:S07]  /*3e60*/  F2FP.BF16.PACK_AB R4, R249, R240 ;  /* 0x000000f0f904723e */ /* 0x002fce00000010ff */
[----:B--2---:R-:W-:Y:S01]  /*3e70*/  HMMA.16816.F32.BF16 R172, R4, R24, R116 ;  /* 0x0000001804ac723c */ /* 0x004fe20000041874 */
[----:B---3--:R-:W-:-:S07]  /*3e80*/  FFMA.FTZ R8, R134, c[0x0][0x2d0], -R12 ;  /* 0x0000b40086087a23 */ /* 0x008fce000001080c */
[C---:B------:R-:W-:Y:S01]  /*3e90*/  HMMA.16816.F32.BF16 R164, R4.reuse, R20, R112 ;  /* 0x0000001404a4723c */ /* 0x040fe20000041870 */
[----:B------:R1:W-:Y:S07]  /*3ea0*/  MUFU.EX2 R206, R8 ;  /* 0x0000000800ce7308 */ /* 0x0003ee0000000800 */
[C---:B------:R-:W-:Y:S08]  /*3eb0*/  HMMA.16816.F32.BF16 R120, R4.reuse, R16, R108 ;  /* 0x000000100478723c */ /* 0x040ff0000004186c */
[----:B----4-:R-:W-:Y:S01]  /*3ec0*/  HMMA.16816.F32.BF16 R116, R4, R28, R104 ;  /* 0x0000001c0474723c */ /* 0x010fe20000041868 */
[----:B-1----:R-:W-:-:S04]  /*3ed0*/  FFMA.FTZ R8, R138, c[0x0][0x2d0], -R12 ;  /* 0x0000b4008a087a23 */ /* 0x002fc8000001080c */
[----:B------:R1:W2:Y:S03]  /*3ee0*/  MUFU.EX2 R205, R8 ;  /* 0x0000000800cd7308 */ /* 0x0002a60000000800 */
[C---:B------:R-:W-:Y:S08]  /*3ef0*/  HMMA.16816.F32.BF16 R112, R4.reuse, R32, R100 ;  /* 0x000000200470723c */ /* 0x040ff00000041864 */
[----:B------:R-:W-:Y:S01]  /*3f00*/  HMMA.16816.F32.BF16 R108, R4, R36, R96 ;  /* 0x00000024046c723c */ /* 0x000fe20000041860 */
[----:B-1----:R-:W-:-:S07]  /*3f10*/  FFMA.FTZ R8, R133, c[0x0][0x2d0], -R12 ;  /* 0x0000b40085087a23 */ /* 0x002fce000001080c */
[C---:B------:R-:W-:Y:S01]  /*3f20*/  HMMA.16816.F32.BF16 R148, R4.reuse, R26, R92 ;  /* 0x0000001a0494723c */ /* 0x040fe2000004185c */
[----:B------:R1:W-:Y:S07]  /*3f30*/  MUFU.EX2 R204, R8 ;  /* 0x0000000800cc7308 */ /* 0x0003ee0000000800 */
[C---:B------:R-:W-:Y:S08]  /*3f40*/  HMMA.16816.F32.BF16 R104, R4.reuse, R22, R88 ;  /* 0x000000160468723c */ /* 0x040ff00000041858 */
[----:B------:R-:W-:Y:S01]  /*3f50*/  HMMA.16816.F32.BF16 R100, R4, R18, R84 ;  /* 0x000000120464723c */ /* 0x000fe20000041854 */
[----:B-1----:R-:W-:-:S04]  /*3f60*/  FFMA.FTZ R8, R132, c[0x0][0x2d0], -R12 ;  /* 0x0000b40084087a23 */ /* 0x002fc8000001080c */
[----:B------:R1:W-:Y:S03]  /*3f70*/  MUFU.EX2 R195, R8 ;  /* 0x0000000800c37308 */ /* 0x0003e60000000800 */
[C---:B------:R-:W-:Y:S08]  /*3f80*/  HMMA.16816.F32.BF16 R96, R4.reuse, R30, R80 ;  /* 0x0000001e0460723c */ /* 0x040ff00000041850 */
[----:B------:R-:W-:Y:S01]  /*3f90*/  HMMA.16816.F32.BF16 R92, R4, R34, R76 ;  /* 0x00000022045c723c */ /* 0x000fe2000004184c */
[----:B-1----:R-:W-:-:S07]  /*3fa0*/  FFMA.FTZ R8, R168, c[0x0][0x2d0], -R3 ;  /* 0x0000b400a8087a23 */ /* 0x002fce0000010803 */
[----:B------:R-:W-:Y:S01]  /*3fb0*/  HMMA.16816.F32.BF16 R88, R4, R38, R68 ;  /* 0x000000260458723c */ /* 0x000fe20000041844 */
[----:B------:R1:W-:Y:S06]  /*3fc0*/  MUFU.EX2 R194, R8 ;  /* 0x0000000800c27308 */ /* 0x0003ec0000000800 */
[----:B-----5:R-:W-:Y:S02]  /*3fd0*/  F2FP.BF16.PACK_AB R4, R247, R229 ;  /* 0x000000e5f704723e */ /* 0x020fe400000010ff */
[----:B------:R-:W-:Y:S02]  /*3fe0*/  F2FP.BF16.PACK_AB R5, R248, R214 ;  /* 0x000000d6f805723e */ /* 0x000fe400000010ff */
[----:B------:R-:W-:-:S02]  /*3ff0*/  F2FP.BF16.PACK_AB R6, R227, R228 ;  /* 0x000000e4e306723e */ /* 0x000fc400000010ff */
[----:B------:R-:W-:Y:S01]  /*4000*/  F2FP.BF16.PACK_AB R7, R212, R213 ;  /* 0x000000d5d407723e */ /* 0x000fe200000010ff */
[----:B-1----:R-:W-:-:S06]  /*4010*/  FFMA.FTZ R8, R169, c[0x0][0x2d0], -R3 ;  /* 0x0000b400a9087a23 */ /* 0x002fcc0000010803 */
[C---:B------:R-:W-:Y:S08]  /*4020*/  HMMA.16816.F32.BF16 R200, R4.reuse, R36, R44 ;  /* 0x0000002404c8723c */ /* 0x040ff0000004182c */
[C---:B------:R-:W-:Y:S07]  /*4030*/  HMMA.16816.F32.BF16 R44, R4.reuse, R18, R128 ;  /* 0x00000012042c723c */ /* 0x040fee0000041880 */
[----:B------:R-:W-:Y:S01]  /*4040*/  IMAD.MOV.U32 R128, RZ, RZ, R14 ;  /* 0x000000ffff807224 */ /* 0x000fe200078e000e */
[----:B------:R-:W-:Y:S01]  /*4050*/  HMMA.16816.F32.BF16 R40, R4, R30, R152 ;  /* 0x0000001e0428723c */ /* 0x000fe20000041898 */
[----:B------:R-:W-:-:S02]  /*4060*/  FFMA.FTZ R14, R170, c[0x0][0x2d0], -R3 ;  /* 0x0000b400aa0e7a23 */ /* 0x000fc40000010803 */
[----:B------:R-:W-:Y:S02]  /*4070*/  IMAD.MOV.U32 R129, RZ, RZ, R193 ;  /* 0x000000ffff817224 */ /* 0x000fe400078e00c1 */
[----:B------:R1:W3:Y:S01]  /*4080*/  MUFU.EX2 R193, R8 ;  /* 0x0000000800c17308 */ /* 0x0002e20000000800 */
[----:B------:R-:W-:Y:S02]  /*4090*/  IMAD.MOV.U32 R131, RZ, RZ, R198 ;  /* 0x000000ffff837224 */ /* 0x000fe400078e00c6 */
[----:B------:R-:W-:Y:S01]  /*40a0*/  IMAD.MOV.U32 R153, RZ, RZ, R191 ;  /* 0x000000ffff997224 */ /* 0x000fe200078e00bf */
[----:B------:R-:W-:Y:S01]  /*40b0*/  HMMA.16816.F32.BF16 R80, R4, R24, R72 ;  /* 0x000000180450723c */ /* 0x000fe20000041848 */
[----:B------:R-:W-:Y:S02]  /*40c0*/  IMAD.MOV.U32 R154, RZ, RZ, R192 ;  /* 0x000000ffff9a7224 */ /* 0x000fe400078e00c0 */
[----:B------:R-:W-:Y:S01]  /*40d0*/  IMAD.MOV.U32 R152, RZ, RZ, R188 ;  /* 0x000000ffff987224 */ /* 0x000fe200078e00bc */
[----:B------:R4:W-:Y:S01]  /*40e0*/  MUFU.EX2 R191, R14 ;  /* 0x0000000e00bf7308 */ /* 0x0009e20000000800 */
[----:B------:R-:W-:-:S02]  /*40f0*/  IMAD.MOV.U32 R130, RZ, RZ, R197 ;  /* 0x000000ffff827224 */ /* 0x000fc400078e00c5 */
[----:B------:R-:W-:Y:S01]  /*4100*/  IMAD.MOV.U32 R155, RZ, RZ, R196 ;  /* 0x000000ffff9b7224 */ /* 0x000fe200078e00c4 */
[C---:B------:R-:W-:Y:S01]  /*4110*/  HMMA.16816.F32.BF16 R76, R4.reuse, R20, R64 ;  /* 0x00000014044c723c */ /* 0x040fe20000041840 */
[----:B-1----:R-:W1:Y:S07]  /*4120*/  LDSM.16.MT88.4 R8, [R217+0x900] ;  /* 0x00090000d908783b */ /* 0x002e6e0000004200 */
[----:B------:R-:W-:Y:S01]  /*4130*/  HMMA.16816.F32.BF16 R72, R4, R16, R56 ;  /* 0x000000100448723c */ /* 0x000fe20000041838 */
[----:B------:R-:W5:Y:S01]  /*4140*/  LDSM.16.MT88.4 R16, [R216+0x900] ;  /* 0x00090000d810783b */ /* 0x000f620000004200 */
[----:B----4-:R-:W-:-:S04]  /*4150*/  FFMA.FTZ R14, R171, c[0x0][0x2d0], -R3 ;  /* 0x0000b400ab0e7a23 */ /* 0x010fc80000010803 */
[----:B------:R4:W1:Y:S02]  /*4160*/  MUFU.EX2 R192, R14 ;  /* 0x0000000e00c07308 */ /* 0x0008640000000800 */
[C---:B------:R-:W-:Y:S01]  /*4170*/  HMMA.16816.F32.BF16 R68, R4.reuse, R28, R52 ;  /* 0x0000001c0444723c */ /* 0x040fe20000041834 */
[----:B------:R-:W-:Y:S07]  /*4180*/  LDSM.16.MT88.4 R28, [R216+0x2900] ;  /* 0x00290000d81c783b */ /* 0x000fee0000004200 */
[----:B------:R-:W-:Y:S01]  /*4190*/  HMMA.16816.F32.BF16 R64, R4, R32, R48 ;  /* 0x000000200440723c */ /* 0x000fe20000041830 */
[----:B----4-:R-:W-:-:S07]  /*41a0*/  FFMA.FTZ R14, R176, c[0x0][0x2d0], -R0 ;  /* 0x0000b400b00e7a23 */ /* 0x010fce0000010800 */
[C---:B------:R-:W-:Y:S01]  /*41b0*/  HMMA.16816.F32.BF16 R56, R4.reuse, R26, R144 ;  /* 0x0000001a0438723c */ /* 0x040fe20000041890 */
[----:B------:R-:W-:Y:S01]  /*41c0*/  LDSM.16.MT88.4 R24, [R217+0x1900] ;  /* 0x00190000d918783b */ /* 0x000fe20000004200 */
[----:B------:R4:W-:Y:S06]  /*41d0*/  MUFU.EX2 R188, R14 ;  /* 0x0000000e00bc7308 */ /* 0x0009ec0000000800 */
[C---:B------:R-:W-:Y:S01]  /*41e0*/  HMMA.16816.F32.BF16 R48, R4.reuse, R22, R140 ;  /* 0x000000160430723c */ /* 0x040fe2000004188c */
[----:B------:R-:W5:Y:S07]  /*41f0*/  LDSM.16.MT88.4 R20, [R216+0x1900] ;  /* 0x00190000d814783b */ /* 0x000f6e0000004200 */
[----:B------:R-:W-:Y:S01]  /*4200*/  HMMA.16816.F32.BF16 R52, R4, R34, R156 ;  /* 0x000000220434723c */ /* 0x000fe2000004189c */
[----:B------:R-:W5:Y:S01]  /*4210*/  LDSM.16.MT88.4 R32, [R217+0x2900] ;  /* 0x00290000d920783b */ /* 0x000f620000004200 */
[----:B----4-:R-:W-:-:S04]  /*4220*/  FFMA.FTZ R14, R177, c[0x0][0x2d0], -R0 ;  /* 0x0000b400b10e7a23 */ /* 0x010fc80000010800 */
[----:B------:R4:W4:Y:S02]  /*4230*/  MUFU.EX2 R133, R14 ;  /* 0x0000000e00857308 */ /* 0x0009240000000800 */
[----:B------:R-:W-:Y:S07]  /*4240*/  HMMA.16816.F32.BF16 R36, R4, R38, R160 ;  /* 0x000000260424723c */ /* 0x000fee00000418a0 */
[----:B--2---:R-:W-:Y:S02]  /*4250*/  F2FP.BF16.PACK_AB R4, R205, R206 ;  /* 0x000000cecd04723e */ /* 0x004fe400000010ff */
[----:B---3--:R-:W-:-:S02]  /*4260*/  F2FP.BF16.PACK_AB R5, R193, R194 ;  /* 0x000000c2c105723e */ /* 0x008fc400000010ff */
[----:B------:R-:W-:Y:S02]  /*4270*/  F2FP.BF16.PACK_AB R6, R195, R204 ;  /* 0x000000ccc306723e */ /* 0x000fe400000010ff */
[----:B-1----:R-:W-:Y:S01]  /*4280*/  F2FP.BF16.PACK_AB R7, R192, R191 ;  /* 0x000000bfc007723e */ /* 0x002fe200000010ff */
[----:B----4-:R-:W-:-:S04]  /*4290*/  FFMA.FTZ R14, R179, c[0x0][0x2d0], -R0 ;  /* 0x0000b400b30e7a23 */ /* 0x010fc80000010800 */
[----:B------:R1:W-:Y:S02]  /*42a0*/  MUFU.EX2 R134, R14 ;  /* 0x0000000e00867308 */ /* 0x0003e40000000800 */
[C---:B------:R-:W-:Y:S08]  /*42b0*/  HMMA.16816.F32.BF16 R124, R4.reuse, R8, R164 ;  /* 0x00000008047c723c */ /* 0x040ff000000418a4 */
[----:B-----5:R-:W-:Y:S01]  /*42c0*/  HMMA.16816.F32.BF16 R140, R4, R16, R172 ;  /* 0x00000010048c723c */ /* 0x020fe200000418ac */
[----:B-1----:R-:W-:-:S07]  /*42d0*/  FFMA.FTZ R14, R178, c[0x0][0x2d0], -R0 ;  /* 0x0000b400b20e7a23 */ /* 0x002fce0000010800 */
[C---:B------:R-:W-:Y:S01]  /*42e0*/  HMMA.16816.F32.BF16 R156, R4.reuse, R20, R120 ;  /* 0x00000014049c723c */ /* 0x040fe20000041878 */
[----:B------:R1:W-:Y:S07]  /*42f0*/  MUFU.EX2 R138, R14 ;  /* 0x0000000e008a7308 */ /* 0x0003ee0000000800 */
[C---:B------:R-:W-:Y:S01]  /*4300*/  HMMA.16816.F32.BF16 R168, R4.reuse, R24, R116 ;  /* 0x0000001804a8723c */ /* 0x040fe20000041874 */
[----:B------:R-:W-:Y:S07]  /*4310*/  LDSM.16.MT88.4 R116, [R216+0x2d00] ;  /* 0x002d0000d874783b */ /* 0x000fee0000004200 */
[----:B------:R-:W-:Y:S01]  /*4320*/  HMMA.16816.F32.BF16 R112, R4, R28, R112 ;  /* 0x0000001c0470723c */ /* 0x000fe20000041870 */
[----:B-1----:R-:W-:-:S04]  /*4330*/  FFMA.FTZ R14, R180, c[0x0][0x2d0], -R13 ;  /* 0x0000b400b40e7a23 */ /* 0x002fc8000001080d */
[----:B------:R1:W-:Y:S03]  /*4340*/  MUFU.EX2 R132, R14 ;  /* 0x0000000e00847308 */ /* 0x0003e60000000800 */
[C---:B------:R-:W-:Y:S08]  /*4350*/  HMMA.16816.F32.BF16 R196, R4.reuse, R32, R108 ;  /* 0x0000002004c4723c */ /* 0x040ff0000004186c */
[----:B------:R-:W-:Y:S01]  /*4360*/  HMMA.16816.F32.BF16 R148, R4, R18, R148 ;  /* 0x000000120494723c */ /* 0x000fe20000041894 */
[----:B-1----:R-:W-:-:S07]  /*4370*/  FFMA.FTZ R14, R181, c[0x0][0x2d0], -R13 ;  /* 0x0000b400b50e7a23 */ /* 0x002fce000001080d */
[C---:B------:R-:W-:Y:S01]  /*4380*/  HMMA.16816.F32.BF16 R84, R4.reuse, R10, R104 ;  /* 0x0000000a0454723c */ /* 0x040fe20000041868 */
[----:B------:R-:W-:Y:S01]  /*4390*/  LDSM.16.MT88.4 R104, [R217+0x1d00] ;  /* 0x001d0000d968783b */ /* 0x000fe20000004200 */
[----:B------:R1:W2:Y:S06]  /*43a0*/  MUFU.EX2 R63, R14 ;  /* 0x0000000e003f7308 */ /* 0x0002ac0000000800 */
[C---:B------:R-:W-:Y:S08]  /*43b0*/  HMMA.16816.F32.BF16 R100, R4.reuse, R22, R100 ;  /* 0x000000160464723c */ /* 0x040ff00000041864 */
[----:B------:R-:W-:Y:S01]  /*43c0*/  HMMA.16816.F32.BF16 R160, R4, R26, R96 ;  /* 0x0000001a04a0723c */ /* 0x000fe20000041860 */
[----:B-1----:R-:W-:-:S04]  /*43d0*/  FFMA.FTZ R14, R183, c[0x0][0x2d0], -R13 ;  /* 0x0000b400b70e7a23 */ /* 0x002fc8000001080d */
[----:B------:R1:W-:Y:S03]  /*43e0*/  MUFU.EX2 R62, R14 ;  /* 0x0000000e003e7308 */ /* 0x0003e60000000800 */
[C---:B------:R-:W-:Y:S01]  /*43f0*/  HMMA.16816.F32.BF16 R164, R4.reuse, R30, R92 ;  /* 0x0000001e04a4723c */ /* 0x040fe2000004185c */
[----:B------:R-:W3:Y:S07]  /*4400*/  LDSM.16.MT88.4 R92, [R216+0x1d00] ;  /* 0x001d0000d85c783b */ /* 0x000eee0000004200 */
[----:B------:R-:W-:Y:S01]  /*4410*/  HMMA.16816.F32.BF16 R144, R4, R34, R88 ;  /* 0x000000220490723c */ /* 0x000fe20000041858 */
[----:B-1----:R-:W-:-:S06]  /*4420*/  FFMA.FTZ R14, R182, c[0x0][0x2d0], -R13 ;  /* 0x0000b400b60e7a23 */ /* 0x002fcc000001080d */
[----:B------:R-:W-:Y:S01]  /*4430*/  F2FP.BF16.PACK_AB R4, R133, R188 ;  /* 0x000000bc8504723e */ /* 0x000fe200000010ff */
[----:B------:R-:W-:Y:S01]  /*4440*/  IMAD.MOV.U32 R91, RZ, RZ, R187 ;  /* 0x000000ffff5b7224 */ /* 0x000fe200078e00bb */
[----:B--2---:R-:W-:Y:S01]  /*4450*/  F2FP.BF16.PACK_AB R5, R63, R132 ;  /* 0x000000843f05723e */ /* 0x004fe200000010ff */
[----:B------:R-:W1:Y:S01]  /*4460*/  MUFU.EX2 R61, R14 ;  /* 0x0000000e003d7308 */ /* 0x000e620000000800 */
[----:B------:R-:W-:Y:S01]  /*4470*/  F2FP.BF16.PACK_AB R6, R138, R134 ;  /* 0x000000868a06723e */ /* 0x000fe200000010ff */
[----:B------:R-:W-:Y:S02]  /*4480*/  IMAD.MOV.U32 R90, RZ, RZ, R186 ;  /* 0x000000ffff5a7224 */ /* 0x000fe400078e00ba */
[----:B------:R-:W-:Y:S02]  /*4490*/  IMAD.MOV.U32 R89, RZ, RZ, R185 ;  /* 0x000000ffff597224 */ /* 0x000fe400078e00b9 */
[----:B------:R-:W-:Y:S01]  /*44a0*/  IMAD.MOV.U32 R88, RZ, RZ, R184 ;  /* 0x000000ffff587224 */ /* 0x000fe200078e00b8 */
[----:B-1----:R-:W-:Y:S01]  /*44b0*/  F2FP.BF16.PACK_AB R7, R61, R62 ;  /* 0x0000003e3d07723e */ /* 0x002fe200000010ff */
[----:B------:R-:W-:-:S06]  /*44c0*/  IMAD.MOV.U32 R14, RZ, RZ, R130 ;  /* 0x000000ffff0e7224 */ /* 0x000fcc00078e0082 */
[C---:B------:R-:W-:Y:S07]  /*44d0*/  HMMA.16816.F32.BF16 R176, R4.reuse, R8, R76 ;  /* 0x0000000804b0723c */ /* 0x040fee000004184c */
[----:B------:R-:W-:Y:S01]  /*44e0*/  FFMA.FTZ R8, R210, c[0x0][0x2d0], -R12 ;  /* 0x0000b400d2087a23 */ /* 0x000fe2000001080c */
[----:B------:R-:W-:Y:S01]  /*44f0*/  HMMA.16816.F32.BF16 R172, R4, R10, R48 ;  /* 0x0000000a04ac723c */ /* 0x000fe20000041830 */
[----:B------:R-:W-:Y:S02]  /*4500*/  IMAD.MOV.U32 R79, RZ, RZ, R131 ;  /* 0x000000ffff4f7224 */ /* 0x000fe400078e0083 */
[----:B------:R1:W-:Y:S01]  /*4510*/  MUFU.EX2 R49, R8 ;  /* 0x0000000800317308 */ /* 0x0003e20000000800 */
[----:B------:R-:W-:-:S02]  /*4520*/  IMAD.MOV.U32 R210, RZ, RZ, R129 ;  /* 0x000000ffffd27224 */ /* 0x000fc400078e0081 */
[----:B------:R-:W-:Y:S02]  /*4530*/  IMAD.MOV.U32 R9, RZ, RZ, R152 ;  /* 0x000000ffff097224 */ /* 0x000fe400078e0098 */
[C---:B------:R-:W-:Y:S01]  /*4540*/  HMMA.16816.F32.BF16 R180, R4.reuse, R18, R56 ;  /* 0x0000001204b4723c */ /* 0x040fe20000041838 */
[----:B------:R-:W-:Y:S02]  /*4550*/  IMAD.MOV.U32 R10, RZ, RZ, R154 ;  /* 0x000000ffff0a7224 */ /* 0x000fe400078e009a */
[----:B------:R-:W-:Y:S02]  /*4560*/  IMAD.MOV.U32 R51, RZ, RZ, R128 ;  /* 0x000000ffff337224 */ /* 0x000fe400078e0080 */
[----:B------:R-:W-:Y:S02]  /*4570*/  IMAD.MOV.U32 R11, RZ, RZ, R153 ;  /* 0x000000ffff0b7224 */ /* 0x000fe400078e0099 */
[----:B------:R-:W-:Y:S01]  /*4580*/  IMAD.MOV.U32 R50, RZ, RZ, R155 ;  /* 0x000000ffff327224 */ /* 0x000fe200078e009b */
[----:B------:R-:W-:Y:S01]  /*4590*/  HMMA.16816.F32.BF16 R56, R4, R22, R44 ;  /* 0x000000160438723c */ /* 0x000fe2000004182c */
[----:B------:R-:W-:Y:S01]  /*45a0*/  LDSM.16.MT88.4 R152, [R216+0xd00] ;  /* 0x000d0000d898783b */ /* 0x000fe20000004200 */
[----:B-1----:R-:W-:-:S02]  /*45b0*/  FFMA.FTZ R8, R209, c[0x0][0x2d0], -R12 ;  /* 0x0000b400d1087a23 */ /* 0x002fc4000001080c */
[----:B------:R-:W-:Y:S02]  /*45c0*/  IMAD.MOV.U32 R209, RZ, RZ, R11 ;  /* 0x000000ffffd17224 */ /* 0x000fe400078e000b */
[----:B------:R1:W2:Y:S02]  /*45d0*/  MUFU.EX2 R48, R8 ;  /* 0x0000000800307308 */ /* 0x0002a40000000800 */
[C---:B------:R-:W-:Y:S01]  /*45e0*/  HMMA.16816.F32.BF16 R96, R4.reuse, R24, R68 ;  /* 0x000000180460723c */ /* 0x040fe20000041844 */
[----:B------:R-:W-:Y:S02]  /*45f0*/  IMAD.MOV.U32 R47, RZ, RZ, R9 ;  /* 0x000000ffff2f7224 */ /* 0x000fe400078e0009 */
[----:B------:R-:W-:Y:S02]  /*4600*/  IMAD.MOV.U32 R45, RZ, RZ, R88 ;  /* 0x000000ffff2d7224 */ /* 0x000fe400078e0058 */
[----:B------:R-:W-:Y:S02]  /*4610*/  IMAD.MOV.U32 R46, RZ, RZ, R90 ;  /* 0x000000ffff2e7224 */ /* 0x000fe400078e005a */
[----:B------:R-:W-:Y:S01]  /*4620*/  IMAD.MOV.U32 R11, RZ, RZ, R91 ;  /* 0x000000ffff0b7224 */ /* 0x000fe200078e005b */
[----:B------:R-:W-:Y:S01]  /*4630*/  HMMA.16816.F32.BF16 R108, R4, R20, R72 ;  /* 0x00000014046c723c */ /* 0x000fe20000041848 */
[----:B------:R-:W-:-:S02]  /*4640*/  FADD.FTZ R9, R239, R238 ;  /* 0x000000eeef097221 */ /* 0x000fc40000010000 */
[----:B-1----:R-:W-:-:S05]  /*4650*/  FFMA.FTZ R8, R208, c[0x0][0x2d0], -R12 ;  /* 0x0000b400d0087a23 */ /* 0x002fca000001080c */
[----:B------:R-:W-:Y:S01]  /*4660*/  HMMA.16816.F32.BF16 R184, R4, R16, R80 ;  /* 0x0000001004b8723c */ /* 0x000fe20000041850 */
[----:B------:R-:W1:Y:S01]  /*4670*/  LDSM.16.MT88.4 R80, [R217+0xd00] ;  /* 0x000d0000d950783b */ /* 0x000e620000004200 */
[----:B--2---:R-:W-:Y:S01]  /*4680*/  F2FP.BF16.PACK_AB R128, R48, R49 ;  /* 0x000000313080723e */ /* 0x004fe200000010ff */
[----:B------:R2:W-:Y:S01]  /*4690*/  MUFU.EX2 R44, R8 ;  /* 0x00000008002c7308 */ /* 0x0005e20000000800 */
[----:B------:R-:W-:-:S04]  /*46a0*/  IMAD.MOV.U32 R208, RZ, RZ, R89 ;  /* 0x000000ffffd07224 */ /* 0x000fc800078e0059 */
[C---:B------:R-:W-:Y:S08]  /*46b0*/  HMMA.16816.F32.BF16 R40, R4.reuse, R26, R40 ;  /* 0x0000001a0428723c */ /* 0x040ff00000041828 */
[----:B------:R-:W-:Y:S01]  /*46c0*/  HMMA.16816.F32.BF16 R64, R4, R28, R64 ;  /* 0x0000001c0440723c */ /* 0x000fe20000041840 */
[----:B--2---:R-:W-:-:S04]  /*46d0*/  FFMA.FTZ R8, R207, c[0x0][0x2d0], -R12 ;  /* 0x0000b400cf087a23 */ /* 0x004fc8000001080c */
[----:B------:R2:W4:Y:S03]  /*46e0*/  MUFU.EX2 R24, R8 ;  /* 0x0000000800187308 */ /* 0x0005260000000800 */
[C---:B------:R-:W-:Y:S08]  /*46f0*/  HMMA.16816.F32.BF16 R52, R4.reuse, R30, R52 ;  /* 0x0000001e0434723c */ /* 0x040ff00000041834 */
[----:B------:R-:W-:Y:S01]  /*4700*/  HMMA.16816.F32.BF16 R120, R4, R32, R200 ;  /* 0x000000200478723c */ /* 0x000fe200000418c8 */
[----:B--2---:R-:W-:-:S07]  /*4710*/  FFMA.FTZ R8, R224, c[0x0][0x2d0], -R3 ;  /* 0x0000b400e0087a23 */ /* 0x004fce0000010803 */
[----:B------:R-:W-:Y:S01]  /*4720*/  HMMA.16816.F32.BF16 R36, R4, R34, R36 ;  /* 0x000000220424723c */ /* 0x000fe20000041824 */
[----:B------:R-:W2:Y:S01]  /*4730*/  LDSM.16.MT88.4 R4, [R217+0x2d00] ;  /* 0x002d0000d904783b */ /* 0x000ea20000004200 */
[----:B----4-:R-:W-:Y:S01]  /*4740*/  F2FP.BF16.PACK_AB R130, R24, R44 ;  /* 0x0000002c1882723e */ /* 0x010fe200000010ff */
[----:B------:R4:W-:Y:S02]  /*4750*/  MUFU.EX2 R23, R8 ;  /* 0x0000000800177308 */ /* 0x0009e40000000800 */
[----:B----4-:R-:W-:-:S06]  /*4760*/  FFMA.FTZ R8, R226, c[0x0][0x2d0], -R3 ;  /* 0x0000b400e2087a23 */ /* 0x010fcc0000010803 */
[----:B------:R4:W5:Y:S02]  /*4770*/  MUFU.EX2 R22, R8 ;  /* 0x0000000800167308 */ /* 0x0009640000000800 */
[--C-:B----4-:R-:W-:Y:S01]  /*4780*/  FFMA.FTZ R8, R215, c[0x0][0x2d0], -R3.reuse ;  /* 0x0000b400d7087a23 */ /* 0x110fe20000010803 */
[----:B-----5:R-:W-:Y:S01]  /*4790*/  F2FP.BF16.PACK_AB R129, R22, R23 ;  /* 0x000000171681723e */ /* 0x020fe200000010ff */
[----:B------:R-:W-:-:S04]  /*47a0*/  FFMA.FTZ R3, R211, c[0x0][0x2d0], -R3 ;  /* 0x0000b400d3037a23 */ /* 0x000fc80000010803 */
[----:B------:R4:W-:Y:S08]  /*47b0*/  MUFU.EX2 R20, R8 ;  /* 0x0000000800147308 */ /* 0x0009f00000000800 */
[----:B------:R5:W1:Y:S01]  /*47c0*/  MUFU.EX2 R21, R3 ;  /* 0x0000000300157308 */ /* 0x000a620000000800 */
[----:B----4-:R-:W-:Y:S02]  /*47d0*/  FADD.FTZ R8, R45, R208 ;  /* 0x000000d02d087221 */ /* 0x010fe40000010000 */
[----:B-----5:R-:W-:Y:S01]  /*47e0*/  FFMA.FTZ R3, R233, c[0x0][0x2d0], -R0 ;  /* 0x0000b400e9037a23 */ /* 0x020fe20000010800 */
[----:B-1----:R-:W-:-:S04]  /*47f0*/  F2FP.BF16.PACK_AB R131, R21, R20 ;  /* 0x000000141583723e */ /* 0x002fc800000010ff */
[----:B------:R1:W-:Y:S03]  /*4800*/  MUFU.EX2 R19, R3 ;  /* 0x0000000300137308 */ /* 0x0003e60000000800 */
[C---:B---3--:R-:W-:Y:S08]  /*4810*/  HMMA.16816.F32.BF16 R88, R128.reuse, R92, R156 ;  /* 0x0000005c8058723c */ /* 0x048ff0000004189c */
[----:B------:R-:W-:Y:S01]  /*4820*/  HMMA.16816.F32.BF16 R156, R128, R94, R100 ;  /* 0x0000005e809c723c */ /* 0x000fe20000041864 */
[----:B-1----:R-:W-:-:S04]  /*4830*/  FFMA.FTZ R3, R232, c[0x0][0x2d0], -R0 ;  /* 0x0000b400e8037a23 */ /* 0x002fc80000010800 */
[----:B------:R1:W3:Y:S03]  /*4840*/  MUFU.EX2 R18, R3 ;  /* 0x0000000300127308 */ /* 0x0002e60000000800 */
[C---:B------:R-:W-:Y:S08]  /*4850*/  HMMA.16816.F32.BF16 R100, R128.reuse, R104, R168 ;  /* 0x000000688064723c */ /* 0x040ff000000418a8 */
[----:B------:R-:W-:Y:S01]  /*4860*/  HMMA.16816.F32.BF16 R72, R128, R80, R124 ;  /* 0x000000508048723c */ /* 0x000fe2000004187c */
[--C-:B-1----:R-:W-:Y:S01]  /*4870*/  FFMA.FTZ R3, R237, c[0x0][0x2d0], -R0.reuse ;  /* 0x0000b400ed037a23 */ /* 0x102fe20000010800 */
[----:B---3--:R-:W-:Y:S01]  /*4880*/  F2FP.BF16.PACK_AB R168, R18, R19 ;  /* 0x0000001312a8723e */ /* 0x008fe200000010ff */
[----:B------:R-:W-:-:S05]  /*4890*/  FFMA.FTZ R0, R225, c[0x0][0x2d0], -R0 ;  /* 0x0000b400e1007a23 */ /* 0x000fca0000010800 */
[C---:B--2---:R-:W-:Y:S01]  /*48a0*/  HMMA.16816.F32.BF16 R124, R128.reuse, R4, R196 ;  /* 0x00000004807c723c */ /* 0x044fe200000418c4 */
[----:B------:R1:W-:Y:S07]  /*48b0*/  MUFU.EX2 R17, R3 ;  /* 0x0000000300117308 */ /* 0x0003ee0000000800 */
[C---:B------:R-:W-:Y:S01]  /*48c0*/  HMMA.16816.F32.BF16 R140, R128.reuse, R152, R140 ;  /* 0x00000098808c723c */ /* 0x040fe2000004188c */
[----:B------:R2:W3:Y:S07]  /*48d0*/  MUFU.EX2 R16, R0 ;  /* 0x0000000000107308 */ /* 0x0004ee0000000800 */
[----:B------:R-:W-:Y:S01]  /*48e0*/  HMMA.16816.F32.BF16 R148, R128, R154, R148 ;  /* 0x0000009a8094723c */ /* 0x000fe20000041894 */
[----:B-1----:R-:W-:-:S07]  /*48f0*/  FADD.FTZ R3, R47, R46 ;  /* 0x0000002e2f037221 */ /* 0x002fce0000010000 */
[----:B------:R-:W-:Y:S01]  /*4900*/  HMMA.16816.F32.BF16 R160, R128, R106, R160 ;  /* 0x0000006a80a0723c */ /* 0x000fe200000418a0 */
[----:B--2---:R-:W-:Y:S01]  /*4910*/  FFMA.FTZ R0, R79, c[0x0][0x2d0], -R13 ;  /* 0x0000b4004f007a23 */ /* 0x004fe2000001080d */
[----:B---3--:R-:W-:-:S03]  /*4920*/  F2FP.BF16.PACK_AB R170, R16, R17 ;  /* 0x0000001110aa723e */ /* 0x008fc600000010ff */
[----:B------:R1:W-:Y:S03]  /*4930*/  MUFU.EX2 R12, R0 ;  /* 0x00000000000c7308 */ /* 0x0003e60000000800 */
[C---:B------:R-:W-:Y:S08]  /*4940*/  HMMA.16816.F32.BF16 R76, R128.reuse, R82, R84 ;  /* 0x00000052804c723c */ /* 0x040ff00000041854 */
[----:B------:R-:W-:Y:S01]  /*4950*/  HMMA.16816.F32.BF16 R112, R128, R116, R112 ;  /* 0x000000748070723c */ /* 0x000fe20000041870 */
[----:B-1----:R-:W-:-:S07]  /*4960*/  FFMA.FTZ R0, R14, c[0x0][0x2d0], -R13 ;  /* 0x0000b4000e007a23 */ /* 0x002fce000001080d */
[C---:B------:R-:W-:Y:S01]  /*4970*/  HMMA.16816.F32.BF16 R164, R128.reuse, R118, R164 ;  /* 0x0000007680a4723c */ /* 0x040fe200000418a4 */
[----:B------:R1:W2:Y:S07]  /*4980*/  MUFU.EX2 R14, R0 ;  /* 0x00000000000e7308 */ /* 0x0002ae0000000800 */
[----:B------:R-:W-:Y:S01]  /*4990*/  HMMA.16816.F32.BF16 R128, R128, R6, R144 ;  /* 0x000000068080723c */ /* 0x000fe20000041890 */
[----:B-1----:R-:W-:Y:S01]  /*49a0*/  FFMA.FTZ R0, R210, c[0x0][0x2d0], -R13 ;  /* 0x0000b400d2007a23 */ /* 0x002fe2000001080d */
[----:B--2---:R-:W-:Y:S01]  /*49b0*/  F2FP.BF16.PACK_AB R169, R14, R12 ;  /* 0x0000000c0ea9723e */ /* 0x004fe200000010ff */
[----:B------:R-:W-:-:S02]  /*49c0*/  IMAD.MOV.U32 R210, RZ, RZ, R10 ;  /* 0x000000ffffd27224 */ /* 0x000fc400078e000a */
[----:B------:R-:W-:Y:S02]  /*49d0*/  IMAD.MOV.U32 R10, RZ, RZ, R15 ;  /* 0x000000ffff0a7224 */ /* 0x000fe400078e000f */
[----:B------:R1:W-:Y:S02]  /*49e0*/  MUFU.EX2 R15, R0 ;  /* 0x00000000000f7308 */ /* 0x0003e40000000800 */
[----:B------:R-:W-:Y:S02]  /*49f0*/  FADD.FTZ R10, R10, R8 ;  /* 0x000000080a0a7221 */ /* 0x000fe40000010000 */
[----:B-1----:R-:W-:-:S04]  /*4a00*/  FFMA.FTZ R0, R230, c[0x0][0x2d0], -R13 ;  /* 0x0000b400e6007a23 */ /* 0x002fc8000001080d */
[----:B------:R1:W2:Y:S02]  /*4a10*/  MUFU.EX2 R13, R0 ;  /* 0x00000000000d7308 */ /* 0x0002a40000000800 */
[----:B-1----:R-:W-:Y:S01]  /*4a20*/  FADD.FTZ R0, R246, R242 ;  /* 0x000000f2f6007221 */ /* 0x002fe20000010000 */
[----:B--2---:R-:W-:-:S03]  /*4a30*/  F2FP.BF16.PACK_AB R171, R13, R15 ;  /* 0x0000000f0dab723e */ /* 0x004fc600000010ff */
[----:B------:R-:W-:Y:S02]  /*4a40*/  FADD.FTZ R0, R11, R0 ;  /* 0x000000000b007221 */ /* 0x000fe40000010000 */
[----:B------:R-:W-:Y:S02]  /*4a50*/  FADD.FTZ R11, R241, R9 ;  /* 0x00000009f10b7221 */ /* 0x000fe40000010000 */
[----:B------:R-:W-:Y:S01]  /*4a60*/  FADD.FTZ R9, R209, R3 ;  /* 0x00000003d1097221 */ /* 0x000fe20000010000 */
[----:B------:R-:W-:Y:S01]  /*4a70*/  HMMA.16816.F32.BF16 R120, R168, R4, R120 ;  /* 0x00000004a878723c */ /* 0x000fe20000041878 */
[----:B------:R-:W-:Y:S02]  /*4a80*/  FADD.FTZ R8, R210, R0 ;  /* 0x00000000d2087221 */ /* 0x000fe40000010000 */
[----:B------:R-:W-:Y:S02]  /*4a90*/  FADD.FTZ R3, R50, R10 ;  /* 0x0000000a32037221 */ /* 0x000fe40000010000 */
[----:B------:R-:W-:-:S02]  /*4aa0*/  FADD.FTZ R0, R51, R9 ;  /* 0x0000000933007221 */ /* 0x000fc40000010000 */
[----:B------:R-:W-:Y:S01]  /*4ab0*/  FADD.FTZ R4, R245, R11 ;  /* 0x0000000bf5047221 */ /* 0x000fe20000010000 */
[C---:B------:R-:W-:Y:S01]  /*4ac0*/  HMMA.16816.F32.BF16 R84, R168.reuse, R92, R108 ;  /* 0x0000005ca854723c */ /* 0x040fe2000004186c */
[----:B------:R-:W-:Y:S02]  /*4ad0*/  FADD.FTZ R5, R229, R8 ;  /* 0x00000008e5057221 */ /* 0x000fe40000010000 */
[----:B------:R-:W-:Y:S02]  /*4ae0*/  FADD.FTZ R4, R214, R4 ;  /* 0x00000004d6047221 */ /* 0x000fe40000010000 */
[----:B------:R-:W-:Y:S02]  /*4af0*/  FADD.FTZ R3, R240, R3 ;  /* 0x00000003f0037221 */ /* 0x000fe40000010000 */
[----:B------:R-:W-:Y:S01]  /*4b00*/  FADD.FTZ R0, R234, R0 ;  /* 0x00000000ea007221 */ /* 0x000fe20000010000 */
[----:B------:R-:W-:Y:S01]  /*4b10*/  HMMA.16816.F32.BF16 R144, R168, R152, R184 ;  /* 0x00000098a890723c */ /* 0x000fe200000418b8 */
[----:B------:R-:W-:-:S02]  /*4b20*/  FADD.FTZ R247, R247, R5 ;  /* 0x00000005f7f77221 */ /* 0x000fc40000010000 */
        /* <DEDUP_REMOVED lines=47> */
[----:B------:R-:W-:Y:S02]  /*4e20*/  FADD.FTZ R250, R20, R250 ;  /* 0x000000fa14fa7221 */ /* 0x000fe40000010000 */
[----:B------:R-:W-:Y:S02]  /*4e30*/  FADD.FTZ R247, R16, R247 ;  /* 0x000000f710f77221 */ /* 0x000fe40000010000 */
[----:B------:R-:W-:Y:S02]  /*4e40*/  FADD.FTZ R248, R13, R248 ;  /* 0x000000f80df87221 */ /* 0x000fe40000010000 */
[----:B------:R-:W-:-:S02]  /*4e50*/  FADD.FTZ R249, R24, R249 ;  /* 0x000000f918f97221 */ /* 0x000fc40000010000 */
[----:B------:R-:W-:Y:S01]  /*4e60*/  FADD.FTZ R250, R21, R250 ;  /* 0x000000fa15fa7221 */ /* 0x000fe20000010000 */
[----:B------:R-:W-:Y:S05]  /*4e70*/  @!P2 BRA `(.L_x_32) ;  /* 0x000032000000a947 */ /* 0x000fea0003800000 */
[----:B------:R-:W2:Y:S01]  /*4e80*/  LDL.LU R50, [R1+0x10] ;  /* 0x0000100001327983 */ /* 0x000ea20000300800 */
[----:B------:R-:W-:Y:S01]  /*4e90*/  SHF.R.S32.HI R51, RZ, 0x1f, R60 ;  /* 0x0000001fff337819 */ /* 0x000fe2000001143c */
[----:B------:R-:W-:Y:S02]  /*4ea0*/  IMAD.SHL.U32 R229, R60, 0x2, RZ ;  /* 0x000000023ce57824 */ /* 0x000fe400078e00ff */
[----:B------:R-:W-:Y:S01]  /*4eb0*/  IMAD.SHL.U32 R227, R190, 0x2, RZ ;  /* 0x00000002bee37824 */ /* 0x000fe200078e00ff */
[----:B------:R-:W-:Y:S01]  /*4ec0*/  SHF.L.U64.HI R230, R60, 0x1, R51 ;  /* 0x000000013ce67819 */ /* 0x000fe20000010233 */
[C---:B------:R-:W-:Y:S01]  /*4ed0*/  IMAD.SHL.U32 R225, R189.reuse, 0x2, RZ ;  /* 0x00000002bde17824 */ /* 0x040fe200078e00ff */
[----:B------:R-:W-:Y:S01]  /*4ee0*/  SHF.R.S32.HI R51, RZ, 0x1f, R189 ;  /* 0x0000001fff337819 */ /* 0x000fe200000114bd */
[----:B------:R-:W-:Y:S02]  /*4ef0*/  IMAD.MOV.U32 R3, RZ, RZ, R136 ;  /* 0x000000ffff037224 */ /* 0x000fe400078e0088 */
[----:B------:R-:W-:Y:S01]  /*4f00*/  IMAD.MOV.U32 R0, RZ, RZ, R137 ;  /* 0x000000ffff007224 */ /* 0x000fe200078e0089 */
[----:B------:R-:W-:Y:S01]  /*4f10*/  SHF.L.U64.HI R226, R189, 0x1, R51 ;  /* 0x00000001bde27819 */ /* 0x000fe20000010233 */
[----:B------:R-:W-:-:S02]  /*4f20*/  IMAD.MOV.U32 R138, RZ, RZ, R2 ;  /* 0x000000ffff8a7224 */ /* 0x000fc400078e0002 */
[----:B------:R-:W-:Y:S01]  /*4f30*/  IMAD.MOV.U32 R132, RZ, RZ, R135 ;  /* 0x000000ffff847224 */ /* 0x000fe200078e0087 */
[----:B--2---:R-:W-:Y:S02]  /*4f40*/  IADD3 R224, R50, -0x2, RZ ;  /* 0xfffffffe32e07810 */ /* 0x004fe40007ffe0ff */
[----:B------:R-:W-:-:S04]  /*4f50*/  SHF.R.S32.HI R50, RZ, 0x1f, R190 ;  /* 0x0000001fff327819 */ /* 0x000fc800000114be */
[----:B------:R-:W-:Y:S01]  /*4f60*/  SHF.L.U64.HI R228, R190, 0x1, R50 ;  /* 0x00000001bee47819 */ /* 0x000fe20000010232 */
[----:B------:R-:W-:Y:S05]  /*4f70*/  BRA `(.L_x_33) ;  /* 0x0000037000007947 */ /* 0x000fea0003800000 */
.L_x_35:
[----:B------:R-:W2:Y:S01]  /*4f80*/  LDL.64 R234, [R1] ;  /* 0x0000000001ea7983 */ /* 0x000ea20000100a00 */
[----:B------:R-:W-:Y:S02]  /*4f90*/  IMAD.MOV.U32 R222, RZ, RZ, RZ ;  /* 0x000000ffffde7224 */ /* 0x000fe400078e00ff */
[----:B------:R-:W-:Y:S01]  /*4fa0*/  IMAD.MOV.U32 R233, RZ, RZ, c[0x0][0x2b8] ;  /* 0x0000ae00ffe97624 */ /* 0x000fe200078e00ff */
[----:B------:R-:W3:Y:S01]  /*4fb0*/  LDL R232, [R1+0x8] ;  /* 0x0000080001e87983 */ /* 0x000ee20000100800 */
[----:B------:R-:W-:Y:S03]  /*4fc0*/  IMAD R133, R224, 0x40, R251 ;  /* 0x00000040e0857824 */ /* 0x000fe600078e02fb */
[----:B------:R-:W-:Y:S02]  /*4fd0*/  ISETP.NE.AND P2, PT, R233, 0x1, PT ;  /* 0x00000001e900780c */ /* 0x000fe40003f45270 */
[----:B------:R-:W-:Y:S05]  /*4fe0*/  IADD3 R133, R133, -0x40, R231 ;  /* 0xffffffc085857810 */ /* 0x000fea0007ffe0e7 */
[--C-:B------:R-:W-:Y:S06]  /*4ff0*/  IMAD.MOV.U32 R2, RZ, RZ, R133.reuse ;  /* 0x000000ffff027224 */ /* 0x100fec00078e0085 */
[----:B------:R-:W-:Y:S05]  /*5000*/  @P2 IMAD.HI.U32 R134, R133, c[0x0][0x2bc], RZ ;  /* 0x0000af0085862a27 */ /* 0x000fea00078e00ff */
[----:B------:R-:W-:Y:S04]  /*5010*/  @P2 SHF.R.U32.HI R2, RZ, c[0x0][0x2c0], R134 ;  /* 0x0000b000ff022a19 */ /* 0x000fe80000011686 */
[C---:B--2---:R-:W-:Y:S04]  /*5020*/  @!P3 IADD3 R135, P0, R2.reuse, R234, RZ ;  /* 0x000000ea0287b210 */ /* 0x044fe80007f1e0ff */
[----:B---3--:R-:W-:Y:S01]  /*5030*/  @!P3 LEA.HI.X.SX32 R136, R2, R232, 0x1, P0 ;  /* 0x000000e80288b211 */ /* 0x008fe200000f0eff */
[----:B------:R-:W-:Y:S01]  /*5040*/  IMAD.MOV R2, RZ, RZ, -R2 ;  /* 0x000000ffff027224 */ /* 0x000fe200078e0a02 */
[----:B------:R-:W1:Y:S01]  /*5050*/  S2R R232, SR_CTAID.Y ;  /* 0x0000000000e87919 */ /* 0x000e620000002600 */
[C---:B------:R-:W-:Y:S02]  /*5060*/  @!P3 LEA R134, P0, R135.reuse, c[0x0][0x2a0], 0x2 ;  /* 0x0000a8008786ba11 */ /* 0x040fe400078010ff */
[----:B------:R-:W-:Y:S02]  /*5070*/  IMAD R223, R2, c[0x0][0x2b8], R133 ;  /* 0x0000ae0002df7a24 */ /* 0x000fe400078e0285 */
[----:B------:R-:W-:Y:S03]  /*5080*/  @!P3 LEA.HI.X R135, R135, c[0x0][0x2a4], R136, 0x2, P0 ;  /* 0x0000a9008787ba11 */ /* 0x000fe600000f1488 */
[----:B------:R-:W-:Y:S02]  /*5090*/  SHF.R.S32.HI R2, RZ, 0x1f, R223 ;  /* 0x0000001fff027819 */ /* 0x000fe400000114df */
[----:B------:R2:W3:Y:S03]  /*50a0*/  @!P3 LDG.E R222, [R134.64] ;  /* 0x0000000686deb981 */ /* 0x0004e6000c1e1900 */
[----:B------:R-:W-:Y:S04]  /*50b0*/  IMAD R2, R2, c[0x0][0x1e0], RZ ;  /* 0x0000780002027a24 */ /* 0x000fe800078e02ff */
[C---:B------:R-:W-:Y:S02]  /*50c0*/  IMAD R2, R223.reuse, c[0x0][0x1e4], R2 ;  /* 0x00007900df027a24 */ /* 0x040fe400078e0202 */
[----:B-1----:R-:W-:Y:S04]  /*50d0*/  IMAD.WIDE.U32 R232, R232, c[0x0][0x1e8], RZ ;  /* 0x00007a00e8e87a25 */ /* 0x002fe800078e00ff */
[----:B--2---:R-:W-:Y:S04]  /*50e0*/  IMAD.WIDE.U32 R134, R223, c[0x0][0x1e0], RZ ;  /* 0x00007800df867a25 */ /* 0x004fe800078e00ff */
[----:B------:R-:W-:Y:S01]  /*50f0*/  IMAD.IADD R135, R135, 0x1, R2 ;  /* 0x0000000187877824 */ /* 0x000fe200078e0202 */
[----:B---3--:R-:W-:Y:S03]  /*5100*/  SHF.R.S32.HI R133, RZ, 0x1f, R222 ;  /* 0x0000001fff857819 */ /* 0x008fe600000114de */
[----:B------:R-:W-:Y:S04]  /*5110*/  IMAD.WIDE.U32 R134, R222, c[0x0][0x1f0], R134 ;  /* 0x00007c00de867a25 */ /* 0x000fe800078e0086 */
[----:B------:R-:W-:Y:S01]  /*5120*/  IMAD R133, R133, c[0x0][0x1f0], RZ ;  /* 0x00007c0085857a24 */ /* 0x000fe200078e02ff */
[----:B------:R-:W-:Y:S03]  /*5130*/  IADD3 R2, P0, R232, R134, RZ ;  /* 0x00000086e8027210 */ /* 0x000fe60007f1e0ff */
[----:B------:R-:W-:Y:S05]  /*5140*/  IMAD R133, R222, c[0x0][0x1f4], R133 ;  /* 0x00007d00de857a24 */ /* 0x000fea00078e0285 */
[----:B------:R-:W-:Y:S02]  /*5150*/  IADD3.X R133, R252, R135, R133, P0, !PT ;  /* 0x00000087fc857210 */ /* 0x000fe400007fe485 */
[C---:B------:R-:W-:Y:S04]  /*5160*/  LEA R136, P0, R2.reuse, c[0x0][0x1c8], 0x1 ;  /* 0x0000720002887a11 */ /* 0x040fe800078008ff */
[----:B------:R-:W-:Y:S01]  /*5170*/  LEA.HI.X R133, R2, c[0x0][0x1cc], R133, 0x1, P0 ;  /* 0x0000730002857a11 */ /* 0x000fe200000f0c85 */
[----:B------:R-:W1:Y:S04]  /*5180*/  SHFL.IDX PT, R134, R136, RZ, 0x1c1f ;  /* 0x001c1fff88867589 */ /* 0x000e6800000e0000 */
[----:B------:R2:W3:Y:S04]  /*5190*/  SHFL.IDX PT, R2, R136, 0x1, 0x1c1f ;  /* 0x003c1f0088027f89 */ /* 0x0004e800000e0000 */
[----:B------:R-:W4:Y:S04]  /*51a0*/  SHFL.IDX PT, R135, R133, RZ, 0x1c1f ;  /* 0x001c1fff85877589 */ /* 0x000f2800000e0000 */
[----:B------:R-:W5:Y:S01]  /*51b0*/  SHFL.IDX PT, R133, R133, 0x1, 0x1c1f ;  /* 0x003c1f0085857f89 */ /* 0x000f6200000e0000 */
[C---:B-1----:R-:W-:Y:S02]  /*51c0*/  IADD3 R176, P1, R134.reuse, R227, RZ ;  /* 0x000000e386b07210 */ /* 0x042fe40007f3e0ff */
[-C--:B--2---:R-:W-:Y:S02]  /*51d0*/  IADD3 R136, P0, R134, R229.reuse, RZ ;  /* 0x000000e586887210 */ /* 0x084fe40007f1e0ff */
[----:B---3--:R-:W-:Y:S02]  /*51e0*/  IADD3 R172, P2, R2, R229, RZ ;  /* 0x000000e502ac7210 */ /* 0x008fe40007f5e0ff */
[C---:B----4-:R-:W-:Y:S01]  /*51f0*/  IADD3.X R137, R135.reuse, R230, RZ, P0, !PT ;  /* 0x000000e687897210 */ /* 0x050fe200007fe4ff */
[----:B------:R-:W-:Y:S01]  /*5200*/  IMAD.X R177, R135, 0x1, R228, P1 ;  /* 0x0000000187b17824 */ /* 0x000fe200008e06e4 */
[-C--:B------:R-:W-:Y:S01]  /*5210*/  IADD3 R174, P0, R134, R225.reuse, RZ ;  /* 0x000000e186ae7210 */ /* 0x080fe20007f1e0ff */
[----:B-----5:R-:W-:Y:S02]  /*5220*/  IMAD.X R173, R133, 0x1, R230, P2 ;  /* 0x0000000185ad7824 */ /* 0x020fe400010e06e6 */
[----:B------:R1:W-:Y:S02]  /*5230*/  LDGSTS.E.BYPASS.LTC128B.128 [R221+0x3100], [R136.64], !P6 ;  /* 0x0310000088dd7fae */ /* 0x0003e4000f101d46 */
[--C-:B------:R-:W-:Y:S01]  /*5240*/  IMAD.X R175, R135, 0x1, R226.reuse, P0 ;  /* 0x0000000187af7824 */ /* 0x100fe200000e06e2 */
[C---:B------:R-:W-:Y:S01]  /*5250*/  IADD3 R134, P0, R2.reuse, R225, RZ ;  /* 0x000000e102867210 */ /* 0x040fe20007f1e0ff */
[----:B------:R2:W-:Y:S04]  /*5260*/  LDGSTS.E.BYPASS.LTC128B.128 [R221+0x4100], [R176.64], !P5 ;  /* 0x04100000b0dd7fae */ /* 0x0005e8000e901d46 */
[----:B------:R2:W-:Y:S01]  /*5270*/  LDGSTS.E.BYPASS.LTC128B.128 [R221+0x5100], [R174.64], !P4 ;  /* 0x05100000aedd7fae */ /* 0x0005e2000e101d46 */
[C---:B------:R-:W-:Y:S03]  /*5280*/  IMAD.X R135, R133.reuse, 0x1, R226, P0 ;  /* 0x0000000185877824 */ /* 0x040fe600000e06e2 */
[----:B------:R2:W-:Y:S01]  /*5290*/  LDGSTS.E.BYPASS.LTC128B.128 [R221+0x3900], [R172.64], !P6 ;  /* 0x03900000acdd7fae */ /* 0x0005e2000f101d46 */
[----:B-1----:R-:W-:Y:S04]  /*52a0*/  IADD3 R136, P1, R2, R227, RZ ;  /* 0x000000e302887210 */ /* 0x002fe80007f3e0ff */
[----:B------:R-:W-:Y:S05]  /*52b0*/  IADD3.X R137, R133, R228, RZ, P1, !PT ;  /* 0x000000e485897210 */ /* 0x000fea0000ffe4ff */
[----:B------:R2:W-:Y:S04]  /*52c0*/  LDGSTS.E.BYPASS.LTC128B.128 [R221+0x4900], [R136.64], !P5 ;  /* 0x0490000088dd7fae */ /* 0x0005e8000e901d46 */
[----:B------:R2:W-:Y:S01]  /*52d0*/  LDGSTS.E.BYPASS.LTC128B.128 [R221+0x5900], [R134.64], !P4 ;  /* 0x0590000086dd7fae */ /* 0x0005e2000e101d46 */
[----:B------:R-:W-:-:S05]  /*52e0*/  BRA `(.L_x_34) ;  /* 0x00000b8000007947 */ /* 0x000fca0003800000 */
.L_x_33:
[----:B------:R-:W-:Y:S04]  /*52f0*/  DEPBAR.LE SB0, 0x0 ;  /* 0x000080000000791a */ /* 0x000fe80000000000 */
[----:B------:R-:W-:Y:S01]  /*5300*/  BAR.SYNC.DEFER_BLOCKING 0x0 ;  /* 0x0000000000007b1d */ /* 0x000fe20000010000 */
[C---:B------:R-:W-:Y:S01]  /*5310*/  IMAD.WIDE.U32 R28, R223.reuse, c[0x0][0x208], RZ ;  /* 0x00008200df1c7a25 */ /* 0x040fe200078e00ff */
[----:B------:R-:W-:Y:S05]  /*5320*/  SHF.R.S32.HI R2, RZ, 0x1f, R223 ;  /* 0x0000001fff027819 */ /* 0x000fea00000114df */
[----:B------:R-:W-:Y:S04]  /*5330*/  IMAD R2, R2, c[0x0][0x208], RZ ;  /* 0x0000820002027a24 */ /* 0x000fe800078e02ff */
[----:B------:R-:W-:Y:S04]  /*5340*/  IMAD R2, R223, c[0x0][0x20c], R2 ;  /* 0x00008300df027a24 */ /* 0x000fe800078e0202 */
[----:B------:R-:W-:Y:S01]  /*5350*/  IMAD.IADD R29, R29, 0x1, R2 ;  /* 0x000000011d1d7824 */ /* 0x000fe200078e0202 */
[----:B------:R-:W-:Y:S03]  /*5360*/  SHF.R.S32.HI R2, RZ, 0x1f, R222 ;  /* 0x0000001fff027819 */ /* 0x000fe600000114de */
[----:B------:R-:W-:Y:S04]  /*5370*/  IMAD.WIDE.U32 R36, R222, c[0x0][0x218], R28 ;  /* 0x00008600de247a25 */ /* 0x000fe800078e001c */
[----:B------:R-:W-:Y:S01]  /*5380*/  IMAD R2, R2, c[0x0][0x218], RZ ;  /* 0x0000860002027a24 */ /* 0x000fe200078e02ff */
[----:B------:R-:W-:Y:S07]  /*5390*/  LDSM.16.M88.4 R64, [R219+0x6100] ;  /* 0x00610000db40783b */ /* 0x000fee0000000200 */
[----:B------:R-:W1:Y:S07]  /*53a0*/  LDSM.16.M88.4 R16, [R139+0x3100] ;  /* 0x003100008b10783b */ /* 0x000e6e0000000200 */
[----:B------:R-:W2:Y:S07]  /*53b0*/  LDSM.16.M88.4 R60, [R219+0x7100] ;  /* 0x00710000db3c783b */ /* 0x000eae0000000200 */
[----:B------:R-:W3:Y:S07]  /*53c0*/  LDSM.16.M88.4 R32, [R139+0x3500] ;  /* 0x003500008b20783b */ /* 0x000eee0000000200 */
[----:B------:R-:W4:Y:S07]  /*53d0*/  LDSM.16.M88.4 R48, [R139+0x3900] ;  /* 0x003900008b30783b */ /* 0x000f2e0000000200 */
[----:B------:R-:W-:Y:S07]  /*53e0*/  LDSM.16.M88.4 R172, [R139+0x3d00] ;  /* 0x003d00008bac783b */ /* 0x000fee0000000200 */
[----:B------:R-:W-:Y:S01]  /*53f0*/  LDSM.16.M88.4 R176, [R220+0x6100] ;  /* 0x00610000dcb0783b */ /* 0x000fe20000000200 */
[-C--:B-1----:R-:W-:Y:S06]  /*5400*/  HMMA.16816.F32.BF16 R4, R64, R16.reuse, RZ ;  /* 0x000000104004723c */ /* 0x082fec00000418ff */
[----:B------:R-:W-:Y:S02]  /*5410*/  LDSM.16.M88.4 R180, [R218] ;  /* 0x00000000dab4783b */ /* 0x000fe40000000200 */
[C---:B--2---:R-:W-:Y:S05]  /*5420*/  HMMA.16816.F32.BF16 R8, R60.reuse, R16, RZ ;  /* 0x000000103c08723c */ /* 0x044fea00000418ff */
[----:B------:R-:W-:Y:S03]  /*5430*/  LDSM.16.M88.4 R184, [R220+0x7100] ;  /* 0x00710000dcb8783b */ /* 0x000fe60000000200 */
[-C--:B------:R-:W-:Y:S04]  /*5440*/  HMMA.16816.F32.BF16 R12, R60, R18.reuse, RZ ;  /* 0x000000123c0c723c */ /* 0x080fe800000418ff */
[----:B------:R-:W1:Y:S04]  /*5450*/  S2R R30, SR_CTAID.Y ;  /* 0x00000000001e7919 */ /* 0x000e680000002600 */
[C---:B------:R-:W-:Y:S03]  /*5460*/  HMMA.16816.F32.BF16 R16, R64.reuse, R18, RZ ;  /* 0x000000124010723c */ /* 0x040fe600000418ff */
[----:B------:R-:W2:Y:S05]  /*5470*/  S2R R38, SR_CTAID.Y ;  /* 0x0000000000267919 */ /* 0x000eaa0000002600 */
[-C--:B---3--:R-:W-:Y:S02]  /*5480*/  HMMA.16816.F32.BF16 R20, R64, R32.reuse, RZ ;  /* 0x000000204014723c */ /* 0x088fe400000418ff */
[----:B------:R-:W-:Y:S06]  /*5490*/  LDSM.16.M88.4 R188, [R218+0x800] ;  /* 0x00080000dabc783b */ /* 0x000fec0000000200 */
[C---:B------:R-:W-:Y:S01]  /*54a0*/  HMMA.16816.F32.BF16 R24, R60.reuse, R32, RZ ;  /* 0x000000203c18723c */ /* 0x040fe200000418ff */
[----:B------:R-:W-:Y:S03]  /*54b0*/  LDSM.16.M88.4 R192, [R218+0xc00] ;  /* 0x000c0000dac0783b */ /* 0x000fe60000000200 */
[----:B-1----:R-:W-:Y:S04]  /*54c0*/  SHF.R.S32.HI R39, RZ, 0x1f, R30 ;  /* 0x0000001fff277819 */ /* 0x002fe8000001141e */
[-C--:B------:R-:W-:Y:S01]  /*54d0*/  HMMA.16816.F32.BF16 R28, R60, R34.reuse, RZ ;  /* 0x000000223c1c723c */ /* 0x080fe200000418ff */
[----:B------:R-:W-:Y:S03]  /*54e0*/  IMAD R39, R39, c[0x0][0x210], RZ ;  /* 0x0000840027277a24 */ /* 0x000fe600078e02ff */
[C---:B--2---:R-:W-:Y:S04]  /*54f0*/  IMAD.WIDE.U32 R40, R38.reuse, c[0x0][0x210], RZ ;  /* 0x0000840026287a25 */ /* 0x044fe800078e00ff */
[C---:B------:R-:W-:Y:S04]  /*5500*/  HMMA.16816.F32.BF16 R32, R64.reuse, R34, RZ ;  /* 0x000000224020723c */ /* 0x040fe800000418ff */
[----:B------:R-:W-:Y:S02]  /*5510*/  IMAD R39, R38, c[0x0][0x214], R39 ;  /* 0x0000850026277a24 */ /* 0x000fe400078e0227 */
[----:B------:R-:W-:Y:S01]  /*5520*/  IMAD R38, R222, c[0x0][0x21c], R2 ;  /* 0x00008700de267a24 */ /* 0x000fe200078e0202 */
[----:B------:R-:W-:Y:S01]  /*5530*/  IADD3 R2, P0, R40, R36, RZ ;  /* 0x0000002428027210 */ /* 0x000fe20007f1e0ff */
[----:B------:R-:W-:Y:S05]  /*5540*/  IMAD.IADD R39, R41, 0x1, R39 ;  /* 0x0000000129277824 */ /* 0x000fea00078e0227 */
[----:B------:R-:W-:Y:S02]  /*5550*/  IADD3.X R40, R39, R37, R38, P0, !PT ;  /* 0x0000002527287210 */ /* 0x000fe400007fe426 */
[-C--:B----4-:R-:W-:Y:S01]  /*5560*/  HMMA.16816.F32.BF16 R36, R64, R48.reuse, RZ ;  /* 0x000000304024723c */ /* 0x090fe200000418ff */
[C---:B------:R-:W-:Y:S04]  /*5570*/  LEA R133, P0, R2.reuse, c[0x0][0x1f8], 0x1 ;  /* 0x00007e0002857a11 */ /* 0x040fe800078008ff */
[----:B------:R-:W-:Y:S01]  /*5580*/  LEA.HI.X R2, R2, c[0x0][0x1fc], R40, 0x1, P0 ;  /* 0x00007f0002027a11 */ /* 0x000fe200000f0c28 */
[----:B------:R-:W1:Y:S02]  /*5590*/  SHFL.IDX PT, R135, R133, RZ, 0x1c1f ;  /* 0x001c1fff85877589 */ /* 0x000e6400000e0000 */
[C---:B------:R-:W-:Y:S05]  /*55a0*/  HMMA.16816.F32.BF16 R40, R60.reuse, R48, RZ ;  /* 0x000000303c28723c */ /* 0x040fea00000418ff */
[----:B------:R-:W2:Y:S03]  /*55b0*/  SHFL.IDX PT, R134, R2, RZ, 0x1c1f ;  /* 0x001c1fff02867589 */ /* 0x000ea600000e0000 */
[-C--:B------:R-:W-:Y:S04]  /*55c0*/  HMMA.16816.F32.BF16 R44, R60, R50.reuse, RZ ;  /* 0x000000323c2c723c */ /* 0x080fe800000418ff */
[----:B------:R-:W3:Y:S04]  /*55d0*/  SHFL.IDX PT, R133, R133, 0x1, 0x1c1f ;  /* 0x003c1f0085857f89 */ /* 0x000ee800000e0000 */
[C---:B------:R-:W-:Y:S03]  /*55e0*/  HMMA.16816.F32.BF16 R48, R64.reuse, R50, RZ ;  /* 0x000000324030723c */ /* 0x040fe600000418ff */
[----:B------:R-:W4:Y:S01]  /*55f0*/  SHFL.IDX PT, R2, R2, 0x1, 0x1c1f ;  /* 0x003c1f0002027f89 */ /* 0x000f2200000e0000 */
[C---:B-1----:R-:W-:Y:S04]  /*5600*/  IADD3 R196, P1, R135.reuse, R229, RZ ;  /* 0x000000e587c47210 */ /* 0x042fe80007f3e0ff */
[-C--:B------:R-:W-:Y:S01]  /*5610*/  HMMA.16816.F32.BF16 R52, R64, R172.reuse, RZ ;  /* 0x000000ac4034723c */ /* 0x080fe200000418ff */
[-C--:B------:R-:W-:Y:S03]  /*5620*/  IADD3 R136, P0, R135, R227.reuse, RZ ;  /* 0x000000e387887210 */ /* 0x080fe60007f1e0ff */
[CC--:B--2---:R-:W-:Y:S02]  /*5630*/  IADD3.X R197, R134.reuse, R230.reuse, RZ, P1, !PT ;  /* 0x000000e686c57210 */ /* 0x0c4fe40000ffe4ff */
[--C-:B------:R-:W-:Y:S02]  /*5640*/  IMAD.X R137, R134, 0x1, R228.reuse, P0 ;  /* 0x0000000186897824 */ /* 0x100fe400000e06e4 */
[C---:B------:R-:W-:Y:S04]  /*5650*/  HMMA.16816.F32.BF16 R56, R60.reuse, R172, RZ ;  /* 0x000000ac3c38723c */ /* 0x040fe800000418ff */
[----:B---3--:R-:W-:Y:S04]  /*5660*/  IADD3 R198, P1, R133, R227, RZ ;  /* 0x000000e385c67210 */ /* 0x008fe80007f3e0ff */
[-C--:B------:R-:W-:Y:S01]  /*5670*/  HMMA.16816.F32.BF16 R60, R60, R174.reuse, RZ ;  /* 0x000000ae3c3c723c */ /* 0x080fe200000418ff */
[----:B----4-:R-:W-:Y:S07]  /*5680*/  IMAD.X R199, R2, 0x1, R228, P1 ;  /* 0x0000000102c77824 */ /* 0x010fee00008e06e4 */
[----:B------:R-:W-:Y:S01]  /*5690*/  HMMA.16816.F32.BF16 R64, R64, R174, RZ ;  /* 0x000000ae4040723c */ /* 0x000fe200000418ff */
[----:B------:R-:W1:Y:S07]  /*56a0*/  LDSM.16.M88.4 R172, [R218+0x400] ;  /* 0x00040000daac783b */ /* 0x000e6e0000000200 */
[-C--:B------:R-:W-:Y:S01]  /*56b0*/  HMMA.16816.F32.BF16 R4, R176, R180.reuse, R4 ;  /* 0x000000b4b004723c */ /* 0x080fe20000041804 */
[----:B------:R-:W-:Y:S01]  /*56c0*/  @!PT LDS RZ, [RZ] ;  /* 0x00000000fffff984 */ /* 0x000fe20000000800 */
[----:B------:R-:W-:Y:S01]  /*56d0*/  @!PT LDS RZ, [RZ] ;  /* 0x00000000fffff984 */ /* 0x000fe20000000800 */
[----:B------:R-:W-:Y:S01]  /*56e0*/  @!PT LDS RZ, [RZ] ;  /* 0x00000000fffff984 */ /* 0x000fe20000000800 */
[----:B------:R2:W-:Y:S07]  /*56f0*/  LDGSTS.E.BYPASS.LTC128B.128 [R221+0x100], [R196.64], !P6 ;  /* 0x00100000c4dd7fae */ /* 0x0005ee000f101d46 */
[C---:B------:R-:W-:Y:S01]  /*5700*/  HMMA.16816.F32.BF16 R8, R184.reuse, R180, R8 ;  /* 0x000000b4b808723c */ /* 0x040fe20000041808 */
[----:B------:R3:W-:Y:S07]  /*5710*/  LDGSTS.E.BYPASS.LTC128B.128 [R221+0x1100], [R136.64], !P5 ;  /* 0x0110000088dd7fae */ /* 0x0007ee000e901d46 */
[-C--:B------:R-:W-:Y:S08]  /*5720*/  HMMA.16816.F32.BF16 R12, R184, R182.reuse, R12 ;  /* 0x000000b6b80c723c */ /* 0x080ff0000004180c */
[C---:B------:R-:W-:Y:S04]  /*5730*/  HMMA.16816.F32.BF16 R16, R176.reuse, R182, R16 ;  /* 0x000000b6b010723c */ /* 0x040fe80000041810 */
[----:B--2---:R-:W-:Y:S04]  /*5740*/  IADD3 R196, P0, R135, R225, RZ ;  /* 0x000000e187c47210 */ /* 0x004fe80007f1e0ff */
[-C--:B-1----:R-:W-:Y:S04]  /*5750*/  HMMA.16816.F32.BF16 R20, R176, R172.reuse, R20 ;  /* 0x000000acb014723c */ /* 0x082fe80000041814 */
[----:B------:R-:W-:Y:S01]  /*5760*/  IMAD.X R197, R134, 0x1, R226, P0 ;  /* 0x0000000186c57824 */ /* 0x000fe200000e06e2 */
[C---:B---3--:R-:W-:Y:S02]  /*5770*/  IADD3 R136, P2, R133.reuse, R229, RZ ;  /* 0x000000e585887210 */ /* 0x048fe40007f5e0ff */
[----:B------:R-:W-:Y:S01]  /*5780*/  IADD3 R134, P0, R133, R225, RZ ;  /* 0x000000e185867210 */ /* 0x000fe20007f1e0ff */
[C---:B------:R-:W-:Y:S01]  /*5790*/  HMMA.16816.F32.BF16 R24, R184.reuse, R172, R24 ;  /* 0x000000acb818723c */ /* 0x040fe20000041818 */
[----:B------:R1:W-:Y:S03]  /*57a0*/  LDGSTS.E.BYPASS.LTC128B.128 [R221+0x2100], [R196.64], !P4 ;  /* 0x02100000c4dd7fae */ /* 0x0003e6000e101d46 */
[C---:B------:R-:W-:Y:S02]  /*57b0*/  IADD3.X R137, R2.reuse, R230, RZ, P2, !PT ;  /* 0x000000e602897210 */ /* 0x040fe400017fe4ff */
[----:B------:R-:W-:Y:S02]  /*57c0*/  IADD3.X R135, R2, R226, RZ, P0, !PT ;  /* 0x000000e202877210 */ /* 0x000fe400007fe4ff */
[-C--:B------:R-:W-:Y:S01]  /*57d0*/  HMMA.16816.F32.BF16 R28, R184, R174.reuse, R28 ;  /* 0x000000aeb81c723c */ /* 0x080fe2000004181c */
[----:B------:R2:W-:Y:S02]  /*57e0*/  LDGSTS.E.BYPASS.LTC128B.128 [R221+0x900], [R136.64], !P6 ;  /* 0x0090000088dd7fae */ /* 0x0005e4000f101d46 */
[----:B------:R-:W-:Y:S05]  /*57f0*/  ISETP.GE.AND P0, PT, R224, 0x1, PT ;  /* 0x00000001e000780c */ /* 0x000fea0003f06270 */
[C---:B------:R-:W-:Y:S01]  /*5800*/  HMMA.16816.F32.BF16 R32, R176.reuse, R174, R32 ;  /* 0x000000aeb020723c */ /* 0x040fe20000041820 */
[----:B------:R1:W-:Y:S07]  /*5810*/  LDGSTS.E.BYPASS.LTC128B.128 [R221+0x1900], [R198.64], !P5 ;  /* 0x01900000c6dd7fae */ /* 0x0003ee000e901d46 */
[-C--:B------:R-:W-:Y:S01]  /*5820*/  HMMA.16816.F32.BF16 R36, R176, R188.reuse, R36 ;  /* 0x000000bcb024723c */ /* 0x080fe20000041824 */
[----:B------:R2:W-:Y:S07]  /*5830*/  LDGSTS.E.BYPASS.LTC128B.128 [R221+0x2900], [R134.64], !P4 ;  /* 0x0290000086dd7fae */ /* 0x0005ee000e101d46 */
[C---:B------:R-:W-:Y:S01]  /*5840*/  HMMA.16816.F32.BF16 R40, R184.reuse, R188, R40 ;  /* 0x000000bcb828723c */ /* 0x040fe20000041828 */
[----:B------:R-:W-:Y:S07]  /*5850*/  LDSM.16.M88.4 R200, [R139+0x4100] ;  /* 0x004100008bc8783b */ /* 0x000fee0000000200 */
[-C--:B------:R-:W-:Y:S01]  /*5860*/  HMMA.16816.F32.BF16 R44, R184, R190.reuse, R44 ;  /* 0x000000beb82c723c */ /* 0x080fe2000004182c */
[----:B------:R-:W0:Y:S07]  /*5870*/  LDGDEPBAR ;  /* 0x00000000000079af */ /* 0x000e2e0000000000 */
[C---:B------:R-:W-:Y:S01]  /*5880*/  HMMA.16816.F32.BF16 R48, R176.reuse, R190, R48 ;  /* 0x000000beb030723c */ /* 0x040fe20000041830 */
[----:B-1----:R-:W1:Y:S07]  /*5890*/  LDSM.16.M88.4 R196, [R219+0x8100] ;  /* 0x00810000dbc4783b */ /* 0x002e6e0000000200 */
[-C--:B------:R-:W-:Y:S01]  /*58a0*/  HMMA.16816.F32.BF16 R52, R176, R192.reuse, R52 ;  /* 0x000000c0b034723c */ /* 0x080fe20000041834 */
[----:B------:R-:W3:Y:S07]  /*58b0*/  LDSM.16.M88.4 R204, [R219+0x9100] ;  /* 0x00910000dbcc783b */ /* 0x000eee0000000200 */
[C---:B------:R-:W-:Y:S01]  /*58c0*/  HMMA.16816.F32.BF16 R56, R184.reuse, R192, R56 ;  /* 0x000000c0b838723c */ /* 0x040fe20000041838 */
[----:B------:R-:W4:Y:S07]  /*58d0*/  LDSM.16.M88.4 R180, [R139+0x4500] ;  /* 0x004500008bb4783b */ /* 0x000f2e0000000200 */
[-C--:B------:R-:W-:Y:S01]  /*58e0*/  HMMA.16816.F32.BF16 R60, R184, R194.reuse, R60 ;  /* 0x000000c2b83c723c */ /* 0x080fe2000004183c */
[----:B------:R-:W5:Y:S07]  /*58f0*/  LDSM.16.M88.4 R172, [R139+0x4900] ;  /* 0x004900008bac783b */ /* 0x000f6e0000000200 */
[----:B------:R-:W-:Y:S01]  /*5900*/  HMMA.16816.F32.BF16 R64, R176, R194, R64 ;  /* 0x000000c2b040723c */ /* 0x000fe20000041840 */
[----:B------:R-:W2:Y:S07]  /*5910*/  LDSM.16.M88.4 R184, [R139+0x4d00] ;  /* 0x004d00008bb8783b */ /* 0x000eae0000000200 */
[----:B------:R-:W-:Y:S01]  /*5920*/  LDSM.16.M88.4 R176, [R220+0x8100] ;  /* 0x00810000dcb0783b */ /* 0x000fe20000000200 */
[-C--:B-1----:R-:W-:Y:S06]  /*5930*/  HMMA.16816.F32.BF16 R4, R196, R200.reuse, R4 ;  /* 0x000000c8c404723c */ /* 0x082fec0000041804 */
[----:B------:R-:W1:Y:S02]  /*5940*/  LDSM.16.M88.4 R188, [R218+0x1000] ;  /* 0x00100000dabc783b */ /* 0x000e640000000200 */
[C---:B---3--:R-:W-:Y:S05]  /*5950*/  HMMA.16816.F32.BF16 R8, R204.reuse, R200, R8 ;  /* 0x000000c8cc08723c */ /* 0x048fea0000041808 */
[----:B------:R-:W3:Y:S03]  /*5960*/  LDSM.16.M88.4 R192, [R220+0x9100] ;  /* 0x00910000dcc0783b */ /* 0x000ee60000000200 */
[-C--:B------:R-:W-:Y:S04]  /*5970*/  HMMA.16816.F32.BF16 R12, R204, R202.reuse, R12 ;  /* 0x000000cacc0c723c */ /* 0x080fe8000004180c */
[----:B------:R-:W-:Y:S04]  /*5980*/  LDSM.16.M88.4 R208, [R218+0x1800] ;  /* 0x00180000dad0783b */ /* 0x000fe80000000200 */
[C---:B------:R-:W-:Y:S03]  /*5990*/  HMMA.16816.F32.BF16 R16, R196.reuse, R202, R16 ;  /* 0x000000cac410723c */ /* 0x040fe60000041810 */
[----:B------:R-:W1:Y:S05]  /*59a0*/  LDSM.16.M88.4 R200, [R218+0x1400] ;  /* 0x00140000dac8783b */ /* 0x000e6a0000000200 */
[-C--:B----4-:R-:W-:Y:S02]  /*59b0*/  HMMA.16816.F32.BF16 R20, R196, R180.reuse, R20 ;  /* 0x000000b4c414723c */ /* 0x090fe40000041814 */
[----:B------:R-:W4:Y:S06]  /*59c0*/  LDSM.16.M88.4 R212, [R218+0x1c00] ;  /* 0x001c0000dad4783b */ /* 0x000f2c0000000200 */
        /* <DEDUP_REMOVED lines=8> */
[----:B------:R-:W5:Y:S07]  /*5a50*/  LDSM.16.M88.4 R172, [R219+0xa100] ;  /* 0x00a10000dbac783b */ /* 0x000f6e0000000200 */
[-C--:B--2---:R-:W-:Y:S08]  /*5a60*/  HMMA.16816.F32.BF16 R52, R196, R184.reuse, R52 ;  /* 0x000000b8c434723c */ /* 0x084ff00000041834 */
[C---:B------:R-:W-:Y:S08]  /*5a70*/  HMMA.16816.F32.BF16 R56, R204.reuse, R184, R56 ;  /* 0x000000b8cc38723c */ /* 0x040ff00000041838 */
[-C--:B------:R-:W-:Y:S01]  /*5a80*/  HMMA.16816.F32.BF16 R60, R204, R186.reuse, R60 ;  /* 0x000000bacc3c723c */ /* 0x080fe2000004183c */
[----:B------:R-:W-:Y:S07]  /*5a90*/  LDSM.16.M88.4 R204, [R220+0xb100] ;  /* 0x00b10000dccc783b */ /* 0x000fee0000000200 */
[----:B------:R-:W-:Y:S01]  /*5aa0*/  HMMA.16816.F32.BF16 R64, R196, R186, R64 ;  /* 0x000000bac440723c */ /* 0x000fe20000041840 */
[----:B------:R-:W2:Y:S07]  /*5ab0*/  LDSM.16.M88.4 R184, [R219+0xb100] ;  /* 0x00b10000dbb8783b */ /* 0x000eae0000000200 */
[-C--:B-1----:R-:W-:Y:S01]  /*5ac0*/  HMMA.16816.F32.BF16 R4, R176, R188.reuse, R4 ;  /* 0x000000bcb004723c */ /* 0x082fe20000041804 */
[----:B------:R-:W-:Y:S07]  /*5ad0*/  LDSM.16.M88.4 R196, [R139+0x5d00] ;  /* 0x005d00008bc4783b */ /* 0x000fee0000000200 */
[C---:B---3--:R-:W-:Y:S08]  /*5ae0*/  HMMA.16816.F32.BF16 R8, R192.reuse, R188, R8 ;  /* 0x000000bcc008723c */ /* 0x048ff00000041808 */
[-C--:B------:R-:W-:Y:S08]  /*5af0*/  HMMA.16816.F32.BF16 R12, R192, R190.reuse, R12 ;  /* 0x000000bec00c723c */ /* 0x080ff0000004180c */
[C---:B------:R-:W-:Y:S01]  /*5b00*/  HMMA.16816.F32.BF16 R16, R176.reuse, R190, R16 ;  /* 0x000000beb010723c */ /* 0x040fe20000041810 */
[----:B------:R-:W1:Y:S07]  /*5b10*/  LDSM.16.M88.4 R188, [R139+0x5500] ;  /* 0x005500008bbc783b */ /* 0x000e6e0000000200 */
[-C--:B------:R-:W-:Y:S08]  /*5b20*/  HMMA.16816.F32.BF16 R20, R176, R200.reuse, R20 ;  /* 0x000000c8b014723c */ /* 0x080ff00000041814 */
[C---:B------:R-:W-:Y:S08]  /*5b30*/  HMMA.16816.F32.BF16 R24, R192.reuse, R200, R24 ;  /* 0x000000c8c018723c */ /* 0x040ff00000041818 */
[-C--:B------:R-:W-:Y:S08]  /*5b40*/  HMMA.16816.F32.BF16 R28, R192, R202.reuse, R28 ;  /* 0x000000cac01c723c */ /* 0x080ff0000004181c */
[C---:B------:R-:W-:Y:S01]  /*5b50*/  HMMA.16816.F32.BF16 R32, R176.reuse, R202, R32 ;  /* 0x000000cab020723c */ /* 0x040fe20000041820 */
[----:B------:R-:W-:Y:S07]  /*5b60*/  LDSM.16.M88.4 R200, [R218+0x2000] ;  /* 0x00200000dac8783b */ /* 0x000fee0000000200 */
[-C--:B------:R-:W-:Y:S08]  /*5b70*/  HMMA.16816.F32.BF16 R36, R176, R208.reuse, R36 ;  /* 0x000000d0b024723c */ /* 0x080ff00000041824 */
[C---:B------:R-:W-:Y:S08]  /*5b80*/  HMMA.16816.F32.BF16 R40, R192.reuse, R208, R40 ;  /* 0x000000d0c028723c */ /* 0x040ff00000041828 */
[-C--:B------:R-:W-:Y:S08]  /*5b90*/  HMMA.16816.F32.BF16 R44, R192, R210.reuse, R44 ;  /* 0x000000d2c02c723c */ /* 0x080ff0000004182c */
[C---:B------:R-:W-:Y:S01]  /*5ba0*/  HMMA.16816.F32.BF16 R48, R176.reuse, R210, R48 ;  /* 0x000000d2b030723c */ /* 0x040fe20000041830 */
[----:B------:R-:W-:Y:S07]  /*5bb0*/  LDSM.16.M88.4 R208, [R218+0x2400] ;  /* 0x00240000dad0783b */ /* 0x000fee0000000200 */
[-C--:B----4-:R-:W-:Y:S08]  /*5bc0*/  HMMA.16816.F32.BF16 R52, R176, R212.reuse, R52 ;  /* 0x000000d4b034723c */ /* 0x090ff00000041834 */
[C---:B------:R-:W-:Y:S08]  /*5bd0*/  HMMA.16816.F32.BF16 R56, R192.reuse, R212, R56 ;  /* 0x000000d4c038723c */ /* 0x040ff00000041838 */
[-C--:B------:R-:W-:Y:S01]  /*5be0*/  HMMA.16816.F32.BF16 R60, R192, R214.reuse, R60 ;  /* 0x000000d6c03c723c */ /* 0x080fe2000004183c */
[----:B------:R-:W3:Y:S07]  /*5bf0*/  LDSM.16.M88.4 R192, [R139+0x5900] ;  /* 0x005900008bc0783b */ /* 0x000eee0000000200 */
[----:B------:R-:W-:Y:S01]  /*5c00*/  HMMA.16816.F32.BF16 R64, R176, R214, R64 ;  /* 0x000000d6b040723c */ /* 0x000fe20000041840 */
[----:B------:R-:W4:Y:S07]  /*5c10*/  LDSM.16.M88.4 R176, [R220+0xa100] ;  /* 0x00a10000dcb0783b */ /* 0x000f2e0000000200 */
[-C--:B-----5:R-:W-:Y:S01]  /*5c20*/  HMMA.16816.F32.BF16 R4, R172, R180.reuse, R4 ;  /* 0x000000b4ac04723c */ /* 0x0a0fe20000041804 */
[----:B------:R-:W5:Y:S07]  /*5c30*/  LDSM.16.M88.4 R212, [R218+0x2800] ;  /* 0x00280000dad4783b */ /* 0x000f6e0000000200 */
[C---:B--2---:R-:W-:Y:S08]  /*5c40*/  HMMA.16816.F32.BF16 R8, R184.reuse, R180, R8 ;  /* 0x000000b4b808723c */ /* 0x044ff00000041808 */
[-C--:B------:R-:W-:Y:S08]  /*5c50*/  HMMA.16816.F32.BF16 R12, R184, R182.reuse, R12 ;  /* 0x000000b6b80c723c */ /* 0x080ff0000004180c */
[C---:B------:R-:W-:Y:S01]  /*5c60*/  HMMA.16816.F32.BF16 R16, R172.reuse, R182, R16 ;  /* 0x000000b6ac10723c */ /* 0x040fe20000041810 */
[----:B------:R-:W2:Y:S01]  /*5c70*/  LDSM.16.M88.4 R180, [R218+0x2c00] ;  /* 0x002c0000dab4783b */ /* 0x000ea20000000200 */
[----:B------:R-:W-:Y:S06]  /*5c80*/  DEPBAR.LE SB0, 0x0 ;  /* 0x000080000000791a */ /* 0x000fec0000000000 */
[-C--:B-1----:R-:W-:Y:S01]  /*5c90*/  HMMA.16816.F32.BF16 R20, R172, R188.reuse, R20 ;  /* 0x000000bcac14723c */ /* 0x082fe20000041814 */
[----:B------:R-:W-:Y:S07]  /*5ca0*/  BAR.SYNC.DEFER_BLOCKING 0x0 ;  /* 0x0000000000007b1d */ /* 0x000fee0000010000 */
[C---:B------:R-:W-:Y:S08]  /*5cb0*/  HMMA.16816.F32.BF16 R24, R184.reuse, R188, R24 ;  /* 0x000000bcb818723c */ /* 0x040ff00000041818 */
[-C--:B------:R-:W-:Y:S08]  /*5cc0*/  HMMA.16816.F32.BF16 R28, R184, R190.reuse, R28 ;  /* 0x000000beb81c723c */ /* 0x080ff0000004181c */
[C---:B------:R-:W-:Y:S08]  /*5cd0*/  HMMA.16816.F32.BF16 R32, R172.reuse, R190, R32 ;  /* 0x000000beac20723c */ /* 0x040ff00000041820 */
[-C--:B---3--:R-:W-:Y:S08]  /*5ce0*/  HMMA.16816.F32.BF16 R36, R172, R192.reuse, R36 ;  /* 0x000000c0ac24723c */ /* 0x088ff00000041824 */
[C---:B------:R-:W-:Y:S08]  /*5cf0*/  HMMA.16816.F32.BF16 R40, R184.reuse, R192, R40 ;  /* 0x000000c0b828723c */ /* 0x040ff00000041828 */
[-C--:B------:R-:W-:Y:S08]  /*5d00*/  HMMA.16816.F32.BF16 R44, R184, R194.reuse, R44 ;  /* 0x000000c2b82c723c */ /* 0x080ff0000004182c */
[C---:B------:R-:W-:Y:S08]  /*5d10*/  HMMA.16816.F32.BF16 R48, R172.reuse, R194, R48 ;  /* 0x000000c2ac30723c */ /* 0x040ff00000041830 */
[-C--:B------:R-:W-:Y:S08]  /*5d20*/  HMMA.16816.F32.BF16 R52, R172, R196.reuse, R52 ;  /* 0x000000c4ac34723c */ /* 0x080ff00000041834 */
[C---:B------:R-:W-:Y:S08]  /*5d30*/  HMMA.16816.F32.BF16 R56, R184.reuse, R196, R56 ;  /* 0x000000c4b838723c */ /* 0x040ff00000041838 */
[-C--:B------:R-:W-:Y:S08]  /*5d40*/  HMMA.16816.F32.BF16 R60, R184, R198.reuse, R60 ;  /* 0x000000c6b83c723c */ /* 0x080ff0000004183c */
[----:B------:R-:W-:Y:S08]  /*5d50*/  HMMA.16816.F32.BF16 R64, R172, R198, R64 ;  /* 0x000000c6ac40723c */ /* 0x000ff00000041840 */
[-C--:B----4-:R-:W-:Y:S08]  /*5d60*/  HMMA.16816.F32.BF16 R4, R176, R200.reuse, R4 ;  /* 0x000000c8b004723c */ /* 0x090ff00000041804 */
[C---:B------:R-:W-:Y:S08]  /*5d70*/  HMMA.16816.F32.BF16 R8, R204.reuse, R200, R8 ;  /* 0x000000c8cc08723c */ /* 0x040ff00000041808 */
[-C--:B------:R-:W-:Y:S08]  /*5d80*/  HMMA.16816.F32.BF16 R12, R204, R202.reuse, R12 ;  /* 0x000000cacc0c723c */ /* 0x080ff0000004180c */
[C---:B------:R-:W-:Y:S08]  /*5d90*/  HMMA.16816.F32.BF16 R16, R176.reuse, R202, R16 ;  /* 0x000000cab010723c */ /* 0x040ff00000041810 */
[-C--:B------:R-:W-:Y:S08]  /*5da0*/  HMMA.16816.F32.BF16 R20, R176, R208.reuse, R20 ;  /* 0x000000d0b014723c */ /* 0x080ff00000041814 */
[C---:B------:R-:W-:Y:S08]  /*5db0*/  HMMA.16816.F32.BF16 R24, R204.reuse, R208, R24 ;  /* 0x000000d0cc18723c */ /* 0x040ff00000041818 */
[-C--:B------:R-:W-:Y:S08]  /*5dc0*/  HMMA.16816.F32.BF16 R28, R204, R210.reuse, R28 ;  /* 0x000000d2cc1c723c */ /* 0x080ff0000004181c */
[C---:B------:R-:W-:Y:S08]  /*5dd0*/  HMMA.16816.F32.BF16 R32, R176.reuse, R210, R32 ;  /* 0x000000d2b020723c */ /* 0x040ff00000041820 */
[-C--:B-----5:R-:W-:Y:S08]  /*5de0*/  HMMA.16816.F32.BF16 R36, R176, R212.reuse, R36 ;  /* 0x000000d4b024723c */ /* 0x0a0ff00000041824 */
[C---:B------:R-:W-:Y:S08]  /*5df0*/  HMMA.16816.F32.BF16 R40, R204.reuse, R212, R40 ;  /* 0x000000d4cc28723c */ /* 0x040ff00000041828 */
[-C--:B------:R-:W-:Y:S08]  /*5e00*/  HMMA.16816.F32.BF16 R44, R204, R214.reuse, R44 ;  /* 0x000000d6cc2c723c */ /* 0x080ff0000004182c */
[C---:B------:R-:W-:Y:S08]  /*5e10*/  HMMA.16816.F32.BF16 R48, R176.reuse, R214, R48 ;  /* 0x000000d6b030723c */ /* 0x040ff00000041830 */
[-C--:B--2---:R-:W-:Y:S08]  /*5e20*/  HMMA.16816.F32.BF16 R52, R176, R180.reuse, R52 ;  /* 0x000000b4b034723c */ /* 0x084ff00000041834 */
[C---:B------:R-:W-:Y:S08]  /*5e30*/  HMMA.16816.F32.BF16 R56, R204.reuse, R180, R56 ;  /* 0x000000b4cc38723c */ /* 0x040ff00000041838 */
[-C--:B------:R-:W-:Y:S08]  /*5e40*/  HMMA.16816.F32.BF16 R60, R204, R182.reuse, R60 ;  /* 0x000000b6cc3c723c */ /* 0x080ff0000004183c */
[----:B------:R-:W-:Y:S01]  /*5e50*/  HMMA.16816.F32.BF16 R64, R176, R182, R64 ;  /* 0x000000b6b040723c */ /* 0x000fe20000041840 */
[----:B------:R-:W-:-:S07]  /*5e60*/  @P0 BRA `(.L_x_35) ;  /* 0xfffff11000000947 */ /* 0x000fce000383ffff */
.L_x_34:
[----:B------:R-:W-:Y:S01]  /*5e70*/  FMNMX.FTZ R2, R4, R0, !PT ;  /* 0x0000000004027209 */ /* 0x000fe20007810000 */
[----:B--2---:R-:W-:Y:S01]  /*5e80*/  LDSM.16.MT88.4 R176, [R217+0x100] ;  /* 0x00010000d9b0783b */ /* 0x004fe20000004200 */
        /* <DEDUP_REMOVED lines=41> */
[----:B------:R-:W-:Y:S01]  /*6120*/  FMNMX.FTZ R135, R10, R138, !PT ;  /* 0x0000008a0a877209 */ /* 0x000fe20007810000 */
[----:B------:R-:W2:Y:S01]  /*6130*/  SHFL.BFLY PT, R136, R134, 0x2, 0x1f ;  /* 0x0c401f0086887f89 */ /* 0x000ea200000e0000 */
        /* <DEDUP_REMOVED lines=14> */
[----:B--2---:R-:W-:Y:S01]  /*6220*/  FMNMX.FTZ R134, R134, R136, !PT ;  /* 0x0000008886867209 */ /* 0x004fe20007810000 */
[----:B------:R-:W1:Y:S01]  /*6230*/  SHFL.BFLY PT, R137, R2, 0x1, 0x1f ;  /* 0x0c201f0002897f89 */ /* 0x000e6200000e0000 */
[----:B------:R-:W-:Y:S02]  /*6240*/  FMNMX.FTZ R133, R61, R133, !PT ;  /* 0x000000853d857209 */ /* 0x000fe40007810000 */
[----:B------:R-:W-:Y:S02]  /*6250*/  FMNMX.FTZ R135, R31, R135, !PT ;  /* 0x000000871f877209 */ /* 0x000fe40007810000 */
[----:B------:R-:W-:Y:S02]  /*6260*/  ISETP.GT.AND P0, PT, R224, RZ, PT ;  /* 0x000000ffe000720c */ /* 0x000fe40003f04270 */
[----:B------:R-:W-:Y:S01]  /*6270*/  FMNMX.FTZ R135, R42, R135, !PT ;  /* 0x000000872a877209 */ /* 0x000fe20007810000 */
[----:B------:R-:W2:Y:S03]  /*6280*/  SHFL.BFLY PT, R136, R134, 0x1, 0x1f ;  /* 0x0c201f0086887f89 */ /* 0x000ea600000e0000 */
[----:B------:R-:W-:Y:S04]  /*6290*/  FMNMX.FTZ R135, R43, R135, !PT ;  /* 0x000000872b877209 */ /* 0x000fe80007810000 */
[----:B------:R-:W-:Y:S01]  /*62a0*/  FMNMX.FTZ R135, R46, R135, !PT ;  /* 0x000000872e877209 */ /* 0x000fe20007810000 */
[----:B------:R-:W3:Y:S01]  /*62b0*/  SHFL.BFLY PT, R172, R133, 0x2, 0x1f ;  /* 0x0c401f0085ac7f89 */ /* 0x000ee200000e0000 */
[----:B-1----:R-:W-:Y:S02]  /*62c0*/  FMNMX.FTZ R137, R2, R137, !PT ;  /* 0x0000008902897209 */ /* 0x002fe40007810000 */
[----:B------:R-:W-:Y:S03]  /*62d0*/  FMNMX.FTZ R2, R47, R135, !PT ;  /* 0x000000872f027209 */ /* 0x000fe60007810000 */
[C---:B------:R-:W-:Y:S01]  /*62e0*/  FADD.FTZ R0, -R137.reuse, R0 ;  /* 0x0000000089007221 */ /* 0x040fe20000010100 */
[----:B------:R-:W-:Y:S01]  /*62f0*/  FMNMX.FTZ R135, R58, R2, !PT ;  /* 0x000000023a877209 */ /* 0x000fe20007810000 */
[----:B------:R-:W-:Y:S01]  /*6300*/  FMUL.FTZ R180, R137, c[0x0][0x2d0] ;  /* 0x0000b40089b47a20 */ /* 0x000fe20000410000 */
[----:B--2---:R-:W-:Y:S01]  /*6310*/  FMNMX.FTZ R136, R134, R136, !PT ;  /* 0x0000008886887209 */ /* 0x004fe20007810000 */
[----:B------:R-:W-:Y:S01]  /*6320*/  FMUL.FTZ R2, R0, c[0x0][0x2d0] ;  /* 0x0000b40000027a20 */ /* 0x000fe20000410000 */
[----:B------:R-:W-:Y:S01]  /*6330*/  FMNMX.FTZ R0, R59, R135, !PT ;  /* 0x000000873b007209 */ /* 0x000fe20007810000 */
[--C-:B------:R-:W-:Y:S02]  /*6340*/  FFMA.FTZ R16, R16, c[0x0][0x2d0], -R180.reuse ;  /* 0x0000b40010107a23 */ /* 0x100fe400000108b4 */
[----:B------:R1:W2:Y:S01]  /*6350*/  MUFU.EX2 R134, R2 ;  /* 0x0000000200867308 */ /* 0x0002a20000000800 */
[----:B------:R-:W-:Y:S01]  /*6360*/  FMNMX.FTZ R0, R62, R0, !PT ;  /* 0x000000003e007209 */ /* 0x000fe20007810000 */
[----:B------:R-:W-:Y:S01]  /*6370*/  FMUL.FTZ R181, R136, c[0x0][0x2d0] ;  /* 0x0000b40088b57a20 */ /* 0x000fe20000410000 */
[----:B---3--:R-:W-:Y:S01]  /*6380*/  FMNMX.FTZ R133, R133, R172, !PT ;  /* 0x000000ac85857209 */ /* 0x008fe20007810000 */
[--C-:B------:R-:W-:Y:S01]  /*6390*/  FFMA.FTZ R17, R17, c[0x0][0x2d0], -R180.reuse ;  /* 0x0000b40011117a23 */ /* 0x100fe200000108b4 */
[----:B------:R-:W-:Y:S01]  /*63a0*/  FMNMX.FTZ R0, R63, R0, !PT ;  /* 0x000000003f007209 */ /* 0x000fe20007810000 */
[--C-:B------:R-:W-:Y:S02]  /*63b0*/  FFMA.FTZ R18, R18, c[0x0][0x2d0], -R181.reuse ;  /* 0x0000b40012127a23 */ /* 0x100fe400000108b5 */
[----:B------:R-:W3:Y:S01]  /*63c0*/  SHFL.BFLY PT, R172, R133, 0x1, 0x1f ;  /* 0x0c201f0085ac7f89 */ /* 0x000ee200000e0000 */
[--C-:B------:R-:W-:Y:S01]  /*63d0*/  FFMA.FTZ R19, R19, c[0x0][0x2d0], -R181.reuse ;  /* 0x0000b40013137a23 */ /* 0x100fe200000108b5 */
[----:B------:R2:W-:Y:S01]  /*63e0*/  MUFU.EX2 R244, R16 ;  /* 0x0000001000f47308 */ /* 0x0005e20000000800 */
[--C-:B------:R-:W-:Y:S02]  /*63f0*/  FFMA.FTZ R4, R4, c[0x0][0x2d0], -R180.reuse ;  /* 0x0000b40004047a23 */ /* 0x100fe400000108b4 */
[--C-:B------:R-:W-:Y:S02]  /*6400*/  FFMA.FTZ R5, R5, c[0x0][0x2d0], -R180.reuse ;  /* 0x0000b40005057a23 */ /* 0x100fe400000108b4 */
[--C-:B------:R-:W-:Y:S02]  /*6410*/  FFMA.FTZ R6, R6, c[0x0][0x2d0], -R181.reuse ;  /* 0x0000b40006067a23 */ /* 0x100fe400000108b5 */
[--C-:B------:R-:W-:Y:S02]  /*6420*/  FFMA.FTZ R7, R7, c[0x0][0x2d0], -R181.reuse ;  /* 0x0000b40007077a23 */ /* 0x100fe400000108b5 */
[--C-:B------:R-:W-:Y:S01]  /*6430*/  FFMA.FTZ R36, R36, c[0x0][0x2d0], -R180.reuse ;  /* 0x0000b40024247a23 */ /* 0x100fe200000108b4 */
[----:B------:R4:W-:Y:S01]  /*6440*/  MUFU.EX2 R246, R17 ;  /* 0x0000001100f67308 */ /* 0x0009e20000000800 */
[--C-:B------:R-:W-:Y:S02]  /*6450*/  FFMA.FTZ R37, R37, c[0x0][0x2d0], -R180.reuse ;  /* 0x0000b40025257a23 */ /* 0x100fe400000108b4 */
[----:B------:R-:W-:Y:S02]  /*6460*/  FFMA.FTZ R38, R38, c[0x0][0x2d0], -R181 ;  /* 0x0000b40026267a23 */ /* 0x000fe400000108b5 */
[----:B-1----:R-:W-:Y:S02]  /*6470*/  FADD.FTZ R2, -R136, R3 ;  /* 0x0000000388027221 */ /* 0x002fe40000010100 */
[----:B------:R-:W1:Y:S01]  /*6480*/  SHFL.BFLY PT, R3, R0, 0x2, 0x1f ;  /* 0x0c401f0000037f89 */ /* 0x000e6200000e0000 */
[--C-:B------:R-:W-:Y:S02]  /*6490*/  FFMA.FTZ R39, R39, c[0x0][0x2d0], -R181.reuse ;  /* 0x0000b40027277a23 */ /* 0x100fe400000108b5 */
[----:B------:R-:W-:Y:S01]  /*64a0*/  FMUL.FTZ R2, R2, c[0x0][0x2d0] ;  /* 0x0000b40002027a20 */ /* 0x000fe20000410000 */
[----:B------:R-:W-:Y:S01]  /*64b0*/  MUFU.EX2 R242, R18 ;  /* 0x0000001200f27308 */ /* 0x000fe20000000800 */
[----:B---3--:R-:W-:Y:S01]  /*64c0*/  FMNMX.FTZ R135, R133, R172, !PT ;  /* 0x000000ac85877209 */ /* 0x008fe20007810000 */
[--C-:B------:R-:W-:Y:S02]  /*64d0*/  FFMA.FTZ R48, R48, c[0x0][0x2d0], -R180.reuse ;  /* 0x0000b40030307a23 */ /* 0x100fe400000108b4 */
[----:B------:R-:W-:Y:S01]  /*64e0*/  LDSM.16.MT88.4 R172, [R216+0x100] ;  /* 0x00010000d8ac783b */ /* 0x000fe20000004200 */
[----:B--2---:R-:W-:Y:S02]  /*64f0*/  FMUL.FTZ R16, R134, R152 ;  /* 0x0000009886107220 */ /* 0x004fe40000410000 */
[----:B------:R-:W-:Y:S02]  /*6500*/  FMUL.FTZ R182, R135, c[0x0][0x2d0] ;  /* 0x0000b40087b67a20 */ /* 0x000fe40000410000 */
[----:B------:R-:W-:Y:S01]  /*6510*/  FFMA.FTZ R49, R49, c[0x0][0x2d0], -R180 ;  /* 0x0000b40031317a23 */ /* 0x000fe200000108b4 */
[----:B------:R2:W3:Y:S01]  /*6520*/  MUFU.EX2 R133, R2 ;  /* 0x0000000200857308 */ /* 0x0004e20000000800 */
[--C-:B------:R-:W-:Y:S02]  /*6530*/  FFMA.FTZ R12, R12, c[0x0][0x2d0], -R182.reuse ;  /* 0x0000b4000c0c7a23 */ /* 0x100fe400000108b6 */
[--C-:B------:R-:W-:Y:S02]  /*6540*/  FFMA.FTZ R13, R13, c[0x0][0x2d0], -R182.reuse ;  /* 0x0000b4000d0d7a23 */ /* 0x100fe400000108b6 */
[--C-:B------:R-:W-:Y:S02]  /*6550*/  FFMA.FTZ R8, R8, c[0x0][0x2d0], -R182.reuse ;  /* 0x0000b40008087a23 */ /* 0x100fe400000108b6 */
[--C-:B------:R-:W-:Y:S02]  /*6560*/  FFMA.FTZ R9, R9, c[0x0][0x2d0], -R182.reuse ;  /* 0x0000b40009097a23 */ /* 0x100fe400000108b6 */
[----:B----4-:R-:W-:Y:S01]  /*6570*/  FMUL.FTZ R17, R134, R153 ;  /* 0x0000009986117220 */ /* 0x010fe20000410000 */
[----:B-1----:R-:W-:Y:S01]  /*6580*/  FMNMX.FTZ R0, R0, R3, !PT ;  /* 0x0000000300007209 */ /* 0x002fe20007810000 */
[----:B------:R1:W-:Y:S01]  /*6590*/  MUFU.EX2 R241, R19 ;  /* 0x0000001300f17308 */ /* 0x0003e20000000800 */
[--C-:B------:R-:W-:Y:S02]  /*65a0*/  FFMA.FTZ R50, R50, c[0x0][0x2d0], -R181.reuse ;  /* 0x0000b40032327a23 */ /* 0x100fe400000108b5 */
[--C-:B------:R-:W-:Y:S02]  /*65b0*/  FFMA.FTZ R51, R51, c[0x0][0x2d0], -R181.reuse ;  /* 0x0000b40033337a23 */ /* 0x100fe400000108b5 */
[--C-:B------:R-:W-:Y:S02]  /*65c0*/  FFMA.FTZ R40, R40, c[0x0][0x2d0], -R182.reuse ;  /* 0x0000b40028287a23 */ /* 0x100fe400000108b6 */
[----:B------:R-:W-:Y:S02]  /*65d0*/  FFMA.FTZ R41, R41, c[0x0][0x2d0], -R182 ;  /* 0x0000b40029297a23 */ /* 0x000fe400000108b6 */
[--C-:B------:R-:W-:Y:S01]  /*65e0*/  FFMA.FTZ R52, R52, c[0x0][0x2d0], -R180.reuse ;  /* 0x0000b40034347a23 */ /* 0x100fe200000108b4 */
[----:B------:R4:W-:Y:S01]  /*65f0*/  MUFU.EX2 R243, R4 ;  /* 0x0000000400f37308 */ /* 0x0009e20000000800 */
[----:B------:R-:W-:Y:S02]  /*6600*/  FFMA.FTZ R53, R53, c[0x0][0x2d0], -R180 ;  /* 0x0000b40035357a23 */ /* 0x000fe400000108b4 */
[----:B--2---:R-:W-:Y:S02]  /*6610*/  FADD.FTZ R2, -R135, R132 ;  /* 0x0000008487027221 */ /* 0x004fe40000010100 */
[----:B---3--:R-:W-:Y:S02]  /*6620*/  FMUL.FTZ R18, R133, R154 ;  /* 0x0000009a85127220 */ /* 0x008fe40000410000 */
[----:B------:R-:W-:Y:S02]  /*6630*/  FMUL.FTZ R2, R2, c[0x0][0x2d0] ;  /* 0x0000b40002027a20 */ /* 0x000fe40000410000 */
[--C-:B------:R-:W-:Y:S01]  /*6640*/  FFMA.FTZ R54, R54, c[0x0][0x2d0], -R181.reuse ;  /* 0x0000b40036367a23 */ /* 0x100fe200000108b5 */
[----:B------:R-:W2:Y:S01]  /*6650*/  MUFU.EX2 R245, R5 ;  /* 0x0000000500f57308 */ /* 0x000ea20000000800 */
[--C-:B------:R-:W-:Y:S02]  /*6660*/  FFMA.FTZ R55, R55, c[0x0][0x2d0], -R181.reuse ;  /* 0x0000b40037377a23 */ /* 0x100fe400000108b5 */
[--C-:B------:R-:W-:Y:S02]  /*6670*/  FFMA.FTZ R56, R56, c[0x0][0x2d0], -R182.reuse ;  /* 0x0000b40038387a23 */ /* 0x100fe400000108b6 */
[----:B-1----:R-:W-:Y:S02]  /*6680*/  FMUL.FTZ R19, R133, R155 ;  /* 0x0000009b85137220 */ /* 0x002fe40000410000 */
[----:B------:R-:W-:Y:S01]  /*6690*/  LDSM.16.MT88.4 R152, [R217+0x1100] ;  /* 0x00110000d998783b */ /* 0x000fe20000004200 */
[----:B------:R-:W-:Y:S02]  /*66a0*/  FFMA.FTZ R57, R57, c[0x0][0x2d0], -R182 ;  /* 0x0000b40039397a23 */ /* 0x000fe400000108b6 */
[----:B------:R1:W3:Y:S01]  /*66b0*/  MUFU.EX2 R132, R2 ;  /* 0x0000000200847308 */ /* 0x0002e20000000800 */
[--C-:B------:R-:W-:Y:S02]  /*66c0*/  FFMA.FTZ R20, R20, c[0x0][0x2d0], -R180.reuse ;  /* 0x0000b40014147a23 */ /* 0x100fe400000108b4 */
[----:B------:R-:W-:Y:S02]  /*66d0*/  FFMA.FTZ R21, R21, c[0x0][0x2d0], -R180 ;  /* 0x0000b40015157a23 */ /* 0x000fe400000108b4 */
[----:B----4-:R-:W-:Y:S02]  /*66e0*/  FMUL.FTZ R4, R134, R144 ;  /* 0x0000009086047220 */ /* 0x010fe40000410000 */
[----:B------:R-:W-:Y:S02]  /*66f0*/  FFMA.FTZ R22, R22, c[0x0][0x2d0], -R181 ;  /* 0x0000b40016167a23 */ /* 0x000fe400000108b5 */
[C---:B------:R-:W-:Y:S01]  /*6700*/  FMUL.FTZ R84, R134.reuse, R84 ;  /* 0x0000005486547220 */ /* 0x040fe20000410000 */
[----:B------:R4:W-:Y:S01]  /*6710*/  MUFU.EX2 R239, R6 ;  /* 0x0000000600ef7308 */ /* 0x0009e20000000800 */
[C---:B------:R-:W-:Y:S02]  /*6720*/  FMUL.FTZ R85, R134.reuse, R85 ;  /* 0x0000005586557220 */ /* 0x040fe40000410000 */
[----:B------:R-:W-:Y:S01]  /*6730*/  FMUL.FTZ R86, R133, R86 ;  /* 0x0000005685567220 */ /* 0x000fe20000410000 */
[----:B--2---:R-:W-:Y:S01]  /*6740*/  F2FP.BF16.PACK_AB R144, R245, R243 ;  /* 0x000000f3f590723e */ /* 0x004fe200000010ff */
[C---:B------:R-:W-:Y:S02]  /*6750*/  FMUL.FTZ R5, R134.reuse, R145 ;  /* 0x0000009186057220 */ /* 0x040fe40000410000 */
[C---:B------:R-:W-:Y:S02]  /*6760*/  FMUL.FTZ R87, R133.reuse, R87 ;  /* 0x0000005785577220 */ /* 0x040fe40000410000 */
[C---:B------:R-:W-:Y:S01]  /*6770*/  FMUL.FTZ R92, R134.reuse, R92 ;  /* 0x0000005c865c7220 */ /* 0x040fe20000410000 */
[----:B------:R-:W2:Y:S01]  /*6780*/  MUFU.EX2 R240, R7 ;  /* 0x0000000700f07308 */ /* 0x000ea20000000800 */
[----:B------:R-:W-:Y:S02]  /*6790*/  FMUL.FTZ R93, R134, R93 ;  /* 0x0000005d865d7220 */ /* 0x000fe40000410000 */
[C---:B------:R-:W-:Y:S01]  /*67a0*/  FMUL.FTZ R94, R133.reuse, R94 ;  /* 0x0000005e855e7220 */ /* 0x040fe20000410000 */
[----:B-1----:R-:W1:Y:S01]  /*67b0*/  SHFL.BFLY PT, R2, R0, 0x1, 0x1f ;  /* 0x0c201f0000027f89 */ /* 0x002e6200000e0000 */
[C---:B---3--:R-:W-:Y:S02]  /*67c0*/  FMUL.FTZ R88, R132.reuse, R88 ;  /* 0x0000005884587220 */ /* 0x048fe40000410000 */
[----:B------:R-:W-:Y:S02]  /*67d0*/  FMUL.FTZ R89, R132, R89 ;  /* 0x0000005984597220 */ /* 0x000fe40000410000 */
[C---:B------:R-:W-:Y:S01]  /*67e0*/  FMUL.FTZ R95, R133.reuse, R95 ;  /* 0x0000005f855f7220 */ /* 0x040fe20000410000 */
[----:B------:R3:W-:Y:S01]  /*67f0*/  MUFU.EX2 R237, R12 ;  /* 0x0000000c00ed7308 */ /* 0x0007e20000000800 */
[C---:B------:R-:W-:Y:S02]  /*6800*/  FMUL.FTZ R96, R134.reuse, R96 ;  /* 0x0000006086607220 */ /* 0x040fe40000410000 */
[----:B------:R-:W-:Y:S02]  /*6810*/  FMUL.FTZ R97, R134, R97 ;  /* 0x0000006186617220 */ /* 0x000fe40000410000 */
[C---:B----4-:R-:W-:Y:S01]  /*6820*/  FMUL.FTZ R6, R133.reuse, R146 ;  /* 0x0000009285067220 */ /* 0x050fe20000410000 */
[----:B------:R-:W-:Y:S01]  /*6830*/  F2FP.BF16.PACK_AB R146, R246, R244 ;  /* 0x000000f4f692723e */ /* 0x000fe200000010ff */
[C---:B------:R-:W-:Y:S02]  /*6840*/  FMUL.FTZ R98, R133.reuse, R98 ;  /* 0x0000006285627220 */ /* 0x040fe40000410000 */
[C---:B------:R-:W-:Y:S01]  /*6850*/  FMUL.FTZ R99, R133.reuse, R99 ;  /* 0x0000006385637220 */ /* 0x040fe20000410000 */
[----:B------:R-:W-:Y:S01]  /*6860*/  MUFU.EX2 R238, R13 ;  /* 0x0000000d00ee7308 */ /* 0x000fe20000000800 */
[C---:B------:R-:W-:Y:S02]  /*6870*/  FMUL.FTZ R100, R132.reuse, R100 ;  /* 0x0000006484647220 */ /* 0x040fe40000410000 */
[----:B------:R-:W-:Y:S01]  /*6880*/  FMUL.FTZ R101, R132, R101 ;  /* 0x0000006584657220 */ /* 0x000fe20000410000 */
[----:B--2---:R-:W-:Y:S01]  /*6890*/  F2FP.BF16.PACK_AB R145, R240, R239 ;  /* 0x000000eff091723e */ /* 0x004fe200000010ff */
[----:B------:R-:W-:Y:S01]  /*68a0*/  FMUL.FTZ R7, R133, R147 ;  /* 0x0000009385077220 */ /* 0x000fe20000410000 */
[----:B------:R-:W-:Y:S01]  /*68b0*/  F2FP.BF16.PACK_AB R147, R241, R242 ;  /* 0x000000f2f193723e */ /* 0x000fe200000010ff */
[----:B------:R-:W-:Y:S01]  /*68c0*/  FMUL.FTZ R104, R134, R104 ;  /* 0x0000006886687220 */ /* 0x000fe20000410000 */
[----:B-1----:R-:W-:Y:S01]  /*68d0*/  FMNMX.FTZ R2, R2, R0, !PT ;  /* 0x0000000002027209 */ /* 0x002fe20007810000 */
[----:B------:R-:W-:Y:S01]  /*68e0*/  FMUL.FTZ R105, R134, R105 ;  /* 0x0000006986697220 */ /* 0x000fe20000410000 */
[----:B------:R1:W-:Y:S01]  /*68f0*/  MUFU.EX2 R235, R8 ;  /* 0x0000000800eb7308 */ /* 0x0003e20000000800 */
[----:B------:R-:W-:Y:S02]  /*6900*/  FMUL.FTZ R106, R133, R106 ;  /* 0x0000006a856a7220 */ /* 0x000fe40000410000 */
[-C--:B------:R-:W-:Y:S05]  /*6910*/  HMMA.16816.F32.BF16 R4, R144, R172.reuse, R4 ;  /* 0x000000ac9004723c */ /* 0x080fea0000041804 */
[C---:B------:R-:W-:Y:S02]  /*6920*/  FADD.FTZ R0, -R2.reuse, R138 ;  /* 0x0000008a02007221 */ /* 0x040fe40000010100 */
[----:B------:R-:W-:Y:S01]  /*6930*/  FMUL.FTZ R3, R2, c[0x0][0x2d0] ;  /* 0x0000b40002037a20 */ /* 0x000fe20000410000 */
[----:B------:R-:W2:Y:S01]  /*6940*/  MUFU.EX2 R236, R9 ;  /* 0x0000000900ec7308 */ /* 0x000ea20000000800 */
[----:B------:R-:W-:Y:S03]  /*6950*/  FMUL.FTZ R0, R0, c[0x0][0x2d0] ;  /* 0x0000b40000007a20 */ /* 0x000fe60000410000 */
[--C-:B------:R-:W-:Y:S02]  /*6960*/  FFMA.FTZ R14, R14, c[0x0][0x2d0], -R3.reuse ;  /* 0x0000b4000e0e7a23 */ /* 0x100fe40000010803 */
[--C-:B------:R-:W-:Y:S02]  /*6970*/  FFMA.FTZ R15, R15, c[0x0][0x2d0], -R3.reuse ;  /* 0x0000b4000f0f7a23 */ /* 0x100fe40000010803 */
[--C-:B------:R-:W-:Y:S02]  /*6980*/  FFMA.FTZ R10, R10, c[0x0][0x2d0], -R3.reuse ;  /* 0x0000b4000a0a7a23 */ /* 0x100fe40000010803 */
[--C-:B------:R-:W-:Y:S01]  /*6990*/  FFMA.FTZ R11, R11, c[0x0][0x2d0], -R3.reuse ;  /* 0x0000b4000b0b7a23 */ /* 0x100fe20000010803 */
[----:B------:R-:W4:Y:S01]  /*69a0*/  MUFU.EX2 R0, R0 ;  /* 0x0000000000007308 */ /* 0x000f220000000800 */
[C---:B---3--:R-:W-:Y:S02]  /*69b0*/  FMUL.FTZ R12, R132.reuse, R148 ;  /* 0x00000094840c7220 */ /* 0x048fe40000410000 */
[C---:B-1----:R-:W-:Y:S02]  /*69c0*/  FMUL.FTZ R8, R132.reuse, R140 ;  /* 0x0000008c84087220 */ /* 0x042fe40000410000 */
[----:B------:R-:W-:Y:S02]  /*69d0*/  FMUL.FTZ R13, R132, R149 ;  /* 0x00000095840d7220 */ /* 0x000fe40000410000 */
[--C-:B------:R-:W-:Y:S02]  /*69e0*/  FFMA.FTZ R42, R42, c[0x0][0x2d0], -R3.reuse ;  /* 0x0000b4002a2a7a23 */ /* 0x100fe40000010803 */
[--C-:B------:R-:W-:Y:S01]  /*69f0*/  FFMA.FTZ R43, R43, c[0x0][0x2d0], -R3.reuse ;  /* 0x0000b4002b2b7a23 */ /* 0x100fe20000010803 */
[----:B------:R1:W-:Y:S01]  /*6a00*/  MUFU.EX2 R233, R14 ;  /* 0x0000000e00e97308 */ /* 0x0003e20000000800 */
[--C-:B------:R-:W-:Y:S01]  /*6a10*/  FFMA.FTZ R58, R58, c[0x0][0x2d0], -R3.reuse ;  /* 0x0000b4003a3a7a23 */ /* 0x100fe20000010803 */
[----:B--2---:R-:W-:Y:S01]  /*6a20*/  F2FP.BF16.PACK_AB R140, R236, R235 ;  /* 0x000000ebec8c723e */ /* 0x004fe200000010ff */
[----:B------:R-:W-:Y:S02]  /*6a30*/  FMUL.FTZ R9, R132, R141 ;  /* 0x0000008d84097220 */ /* 0x000fe40000410000 */
[----:B------:R-:W-:Y:S02]  /*6a40*/  FFMA.FTZ R59, R59, c[0x0][0x2d0], -R3 ;  /* 0x0000b4003b3b7a23 */ /* 0x000fe40000010803 */
[----:B------:R-:W-:Y:S03]  /*6a50*/  FFMA.FTZ R138, R23, c[0x0][0x2d0], -R181 ;  /* 0x0000b400178a7a23 */ /* 0x000fe600000108b5 */
[----:B------:R2:W-:Y:S01]  /*6a60*/  MUFU.EX2 R234, R15 ;  /* 0x0000000f00ea7308 */ /* 0x0005e20000000800 */
[C---:B------:R-:W-:Y:S02]  /*6a70*/  FMUL.FTZ R107, R133.reuse, R107 ;  /* 0x0000006b856b7220 */ /* 0x040fe40000410000 */
[----:B------:R-:W-:Y:S02]  /*6a80*/  FMUL.FTZ R108, R134, R108 ;  /* 0x0000006c866c7220 */ /* 0x000fe40000410000 */
[C---:B----4-:R-:W-:Y:S02]  /*6a90*/  FMUL.FTZ R23, R0.reuse, R159 ;  /* 0x0000009f00177220 */ /* 0x050fe40000410000 */
[C---:B------:R-:W-:Y:S02]  /*6aa0*/  FMUL.FTZ R90, R0.reuse, R90 ;  /* 0x0000005a005a7220 */ /* 0x040fe40000410000 */
[C---:B------:R-:W-:Y:S01]  /*6ab0*/  FMUL.FTZ R91, R0.reuse, R91 ;  /* 0x0000005b005b7220 */ /* 0x040fe20000410000 */
[----:B------:R3:W-:Y:S01]  /*6ac0*/  MUFU.EX2 R215, R10 ;  /* 0x0000000a00d77308 */ /* 0x0007e20000000800 */
[C---:B------:R-:W-:Y:S02]  /*6ad0*/  FMUL.FTZ R102, R0.reuse, R102 ;  /* 0x0000006600667220 */ /* 0x040fe40000410000 */
[C---:B------:R-:W-:Y:S02]  /*6ae0*/  FMUL.FTZ R103, R0.reuse, R103 ;  /* 0x0000006700677220 */ /* 0x040fe40000410000 */
[----:B-1----:R-:W-:Y:S02]  /*6af0*/  FMUL.FTZ R14, R0, R150 ;  /* 0x00000096000e7220 */ /* 0x002fe40000410000 */
[----:B------:R-:W-:Y:S02]  /*6b00*/  FMUL.FTZ R109, R134, R109 ;  /* 0x0000006d866d7220 */ /* 0x000fe40000410000 */
[C---:B------:R-:W-:Y:S01]  /*6b10*/  FMUL.FTZ R110, R133.reuse, R110 ;  /* 0x0000006e856e7220 */ /* 0x040fe20000410000 */
[----:B------:R-:W1:Y:S01]  /*6b20*/  MUFU.EX2 R232, R11 ;  /* 0x0000000b00e87308 */ /* 0x000e620000000800 */
[C---:B------:R-:W-:Y:S02]  /*6b30*/  FMUL.FTZ R111, R133.reuse, R111 ;  /* 0x0000006f856f7220 */ /* 0x040fe40000410000 */
[----:B------:R-:W-:Y:S02]  /*6b40*/  FMUL.FTZ R112, R132, R112 ;  /* 0x0000007084707220 */ /* 0x000fe40000410000 */
[----:B--2---:R-:W-:Y:S02]  /*6b50*/  FMUL.FTZ R15, R0, R151 ;  /* 0x00000097000f7220 */ /* 0x004fe40000410000 */
[----:B------:R-:W2:Y:S01]  /*6b60*/  LDSM.16.MT88.4 R148, [R216+0x1100] ;  /* 0x00110000d894783b */ /* 0x000ea20000004200 */
[----:B------:R-:W-:Y:S02]  /*6b70*/  FMUL.FTZ R113, R132, R113 ;  /* 0x0000007184717220 */ /* 0x000fe40000410000 */
[----:B------:R-:W-:Y:S01]  /*6b80*/  MUFU.EX2 R197, R36 ;  /* 0x0000002400c57308 */ /* 0x000fe20000000800 */
[C---:B------:R-:W-:Y:S02]  /*6b90*/  FMUL.FTZ R114, R0.reuse, R114 ;  /* 0x0000007200727220 */ /* 0x040fe40000410000 */
[C---:B------:R-:W-:Y:S02]  /*6ba0*/  FMUL.FTZ R115, R0.reuse, R115 ;  /* 0x0000007300737220 */ /* 0x040fe40000410000 */
[----:B---3--:R-:W-:Y:S01]  /*6bb0*/  FMUL.FTZ R10, R0, R142 ;  /* 0x0000008e000a7220 */ /* 0x008fe20000410000 */
[----:B------:R-:W-:Y:S01]  /*6bc0*/  F2FP.BF16.PACK_AB R142, R238, R237 ;  /* 0x000000edee8e723e */ /* 0x000fe200000010ff */
[C---:B------:R-:W-:Y:S02]  /*6bd0*/  FMUL.FTZ R116, R134.reuse, R116 ;  /* 0x0000007486747220 */ /* 0x040fe40000410000 */
[----:B------:R-:W-:Y:S01]  /*6be0*/  FMUL.FTZ R117, R134, R117 ;  /* 0x0000007586757220 */ /* 0x000fe20000410000 */
[----:B------:R-:W-:Y:S01]  /*6bf0*/  MUFU.EX2 R198, R37 ;  /* 0x0000002500c67308 */ /* 0x000fe20000000800 */
[C---:B------:R-:W-:Y:S02]  /*6c00*/  FMUL.FTZ R118, R133.reuse, R118 ;  /* 0x0000007685767220 */ /* 0x040fe40000410000 */
[C---:B------:R-:W-:Y:S01]  /*6c10*/  FMUL.FTZ R119, R133.reuse, R119 ;  /* 0x0000007785777220 */ /* 0x040fe20000410000 */
[----:B-1----:R-:W-:Y:S01]  /*6c20*/  F2FP.BF16.PACK_AB R141, R232, R215 ;  /* 0x000000d7e88d723e */ /* 0x002fe200000010ff */
[----:B------:R-:W-:Y:S01]  /*6c30*/  FMUL.FTZ R11, R0, R143 ;  /* 0x0000008f000b7220 */ /* 0x000fe20000410000 */
[----:B------:R-:W-:Y:S01]  /*6c40*/  F2FP.BF16.PACK_AB R143, R234, R233 ;  /* 0x000000e9ea8f723e */ /* 0x000fe200000010ff */
[C---:B------:R-:W-:Y:S02]  /*6c50*/  FMUL.FTZ R120, R134.reuse, R120 ;  /* 0x0000007886787220 */ /* 0x040fe40000410000 */
[----:B------:R-:W-:Y:S01]  /*6c60*/  FMUL.FTZ R121, R134, R121 ;  /* 0x0000007986797220 */ /* 0x000fe20000410000 */
[----:B------:R-:W-:Y:S01]  /*6c70*/  MUFU.EX2 R195, R38 ;  /* 0x0000002600c37308 */ /* 0x000fe20000000800 */
[C---:B------:R-:W-:Y:S02]  /*6c80*/  FMUL.FTZ R122, R133.reuse, R122 ;  /* 0x0000007a857a7220 */ /* 0x040fe40000410000 */
[C---:B------:R-:W-:Y:S04]  /*6c90*/  HMMA.16816.F32.BF16 R8, R140.reuse, R172, R8 ;  /* 0x000000ac8c08723c */ /* 0x040fe80000041808 */
[C---:B------:R-:W-:Y:S02]  /*6ca0*/  FMUL.FTZ R123, R133.reuse, R123 ;  /* 0x0000007b857b7220 */ /* 0x040fe40000410000 */
[C---:B------:R-:W-:Y:S01]  /*6cb0*/  FMUL.FTZ R124, R132.reuse, R124 ;  /* 0x0000007c847c7220 */ /* 0x040fe20000410000 */
[----:B------:R1:W-:Y:S01]  /*6cc0*/  MUFU.EX2 R196, R39 ;  /* 0x0000002700c47308 */ /* 0x0003e20000000800 */
[-C--:B------:R-:W-:Y:S04]  /*6cd0*/  HMMA.16816.F32.BF16 R12, R140, R174.reuse, R12 ;  /* 0x000000ae8c0c723c */ /* 0x080fe8000004180c */
[----:B------:R-:W-:Y:S02]  /*6ce0*/  FMUL.FTZ R125, R132, R125 ;  /* 0x0000007d847d7220 */ /* 0x000fe40000410000 */
[----:B------:R-:W-:Y:S02]  /*6cf0*/  FMUL.FTZ R126, R0, R126 ;  /* 0x0000007e007e7220 */ /* 0x000fe40000410000 */
[C---:B------:R-:W-:Y:S01]  /*6d00*/  HMMA.16816.F32.BF16 R16, R144.reuse, R174, R16 ;  /* 0x000000ae9010723c */ /* 0x040fe20000041810 */
[----:B------:R-:W-:Y:S03]  /*6d10*/  MUFU.EX2 R193, R48 ;  /* 0x0000003000c17308 */ /* 0x000fe60000000800 */
[C---:B------:R-:W-:Y:S02]  /*6d20*/  FMUL.FTZ R68, R134.reuse, R68 ;  /* 0x0000004486447220 */ /* 0x040fe40000410000 */
[----:B------:R-:W-:Y:S02]  /*6d30*/  FMUL.FTZ R69, R134, R69 ;  /* 0x0000004586457220 */ /* 0x000fe40000410000 */
[C---:B------:R-:W-:Y:S03]  /*6d40*/  FMUL.FTZ R70, R133.reuse, R70 ;  /* 0x0000004685467220 */ /* 0x040fe60000410000 */
[----:B------:R-:W-:Y:S01]  /*6d50*/  MUFU.EX2 R194, R49 ;  /* 0x0000003100c27308 */ /* 0x000fe20000000800 */
[----:B------:R-:W-:Y:S02]  /*6d60*/  FMUL.FTZ R71, R133, R71 ;  /* 0x0000004785477220 */ /* 0x000fe40000410000 */
[----:B------:R-:W-:Y:S01]  /*6d70*/  FMUL.FTZ R127, R0, R127 ;  /* 0x0000007f007f7220 */ /* 0x000fe20000410000 */
[----:B-1----:R-:W-:Y:S01]  /*6d80*/  LDSM.16.MT88.4 R36, [R216+0x2500] ;  /* 0x00250000d824783b */ /* 0x002fe20000004200 */
[C---:B------:R-:W-:Y:S02]  /*6d90*/  FMUL.FTZ R128, R132.reuse, R128 ;  /* 0x0000008084807220 */ /* 0x040fe40000410000 */
[C---:B------:R-:W-:Y:S01]  /*6da0*/  FMUL.FTZ R129, R132.reuse, R129 ;  /* 0x0000008184817220 */ /* 0x040fe20000410000 */
[-C--:B------:R-:W-:Y:S02]  /*6db0*/  HMMA.16816.F32.BF16 R68, R144, R176.reuse, R68 ;  /* 0x000000b09044723c */ /* 0x080fe40000041844 */
[----:B------:R1:W-:Y:S01]  /*6dc0*/  MUFU.EX2 R214, R20 ;  /* 0x0000001400d67308 */ /* 0x0003e20000000800 */
[C---:B------:R-:W-:Y:S02]  /*6dd0*/  FMUL.FTZ R72, R132.reuse, R72 ;  /* 0x0000004884487220 */ /* 0x040fe40000410000 */
[----:B------:R-:W-:Y:S02]  /*6de0*/  FMUL.FTZ R73, R132, R73 ;  /* 0x0000004984497220 */ /* 0x000fe40000410000 */
[C---:B------:R-:W-:Y:S02]  /*6df0*/  FMUL.FTZ R74, R0.reuse, R74 ;  /* 0x0000004a004a7220 */ /* 0x040fe40000410000 */
[C---:B------:R-:W-:Y:S03]  /*6e00*/  FMUL.FTZ R75, R0.reuse, R75 ;  /* 0x0000004b004b7220 */ /* 0x040fe60000410000 */
[----:B------:R-:W-:Y:S01]  /*6e10*/  MUFU.EX2 R192, R50 ;  /* 0x0000003200c07308 */ /* 0x000fe20000000800 */
[C---:B------:R-:W-:Y:S02]  /*6e20*/  FMUL.FTZ R130, R0.reuse, R130 ;  /* 0x0000008200827220 */ /* 0x040fe40000410000 */
[----:B------:R-:W-:Y:S01]  /*6e30*/  FMUL.FTZ R131, R0, R131 ;  /* 0x0000008300837220 */ /* 0x000fe20000410000 */
[C---:B------:R-:W-:Y:S04]  /*6e40*/  HMMA.16816.F32.BF16 R72, R140.reuse, R176, R72 ;  /* 0x000000b08c48723c */ /* 0x040fe80000041848 */
[C---:B------:R-:W-:Y:S02]  /*6e50*/  FMUL.FTZ R76, R132.reuse, R76 ;  /* 0x0000004c844c7220 */ /* 0x040fe40000410000 */
[----:B------:R-:W-:Y:S01]  /*6e60*/  FMUL.FTZ R77, R132, R77 ;  /* 0x0000004d844d7220 */ /* 0x000fe20000410000 */
[----:B------:R3:W-:Y:S01]  /*6e70*/  MUFU.EX2 R213, R21 ;  /* 0x0000001500d57308 */ /* 0x0007e20000000800 */
[C---:B------:R-:W-:Y:S04]  /*6e80*/  FMUL.FTZ R78, R0.reuse, R78 ;  /* 0x0000004e004e7220 */ /* 0x040fe80000410000 */
[----:B------:R-:W-:Y:S02]  /*6e90*/  FMUL.FTZ R79, R0, R79 ;  /* 0x0000004f004f7220 */ /* 0x000fe40000410000 */
[----:B-1----:R-:W-:Y:S02]  /*6ea0*/  FMUL.FTZ R20, R132, R156 ;  /* 0x0000009c84147220 */ /* 0x002fe40000410000 */
[--C-:B------:R-:W-:Y:S01]  /*6eb0*/  FFMA.FTZ R44, R44, c[0x0][0x2d0], -R182.reuse ;  /* 0x0000b4002c2c7a23 */ /* 0x100fe200000108b6 */
[----:B------:R1:W-:Y:S01]  /*6ec0*/  MUFU.EX2 R191, R51 ;  /* 0x0000003300bf7308 */ /* 0x0003e20000000800 */
[----:B------:R-:W-:Y:S01]  /*6ed0*/  FFMA.FTZ R45, R45, c[0x0][0x2d0], -R182 ;  /* 0x0000b4002d2d7a23 */ /* 0x000fe200000108b6 */
[-C--:B------:R-:W-:Y:S03]  /*6ee0*/  HMMA.16816.F32.BF16 R76, R140, R178.reuse, R76 ;  /* 0x000000b28c4c723c */ /* 0x080fe6000004184c */
[C---:B------:R-:W-:Y:S02]  /*6ef0*/  FMUL.FTZ R80, R134.reuse, R80 ;  /* 0x0000005086507220 */ /* 0x040fe40000410000 */
[----:B------:R-:W-:Y:S02]  /*6f00*/  FMUL.FTZ R81, R134, R81 ;  /* 0x0000005186517220 */ /* 0x000fe40000410000 */
[C---:B------:R-:W-:Y:S01]  /*6f10*/  FMUL.FTZ R82, R133.reuse, R82 ;  /* 0x0000005285527220 */ /* 0x040fe20000410000 */
[----:B------:R4:W-:Y:S01]  /*6f20*/  MUFU.EX2 R212, R22 ;  /* 0x0000001600d47308 */ /* 0x0009e20000000800 */
[----:B------:R-:W-:Y:S03]  /*6f30*/  FMUL.FTZ R83, R133, R83 ;  /* 0x0000005385537220 */ /* 0x000fe60000410000 */
[----:B---3--:R-:W-:Y:S02]  /*6f40*/  FMUL.FTZ R21, R132, R157 ;  /* 0x0000009d84157220 */ /* 0x008fe40000410000 */
[--C-:B------:R-:W-:Y:S02]  /*6f50*/  FFMA.FTZ R46, R46, c[0x0][0x2d0], -R3.reuse ;  /* 0x0000b4002e2e7a23 */ /* 0x100fe40000010803 */
[C---:B------:R-:W-:Y:S02]  /*6f60*/  HMMA.16816.F32.BF16 R80, R144.reuse, R178, R80 ;  /* 0x000000b29050723c */ /* 0x040fe40000041850 */
[----:B------:R-:W-:Y:S02]  /*6f70*/  MUFU.EX2 R190, R40 ;  /* 0x0000002800be7308 */ /* 0x000fe40000000800 */
[----:B------:R-:W-:Y:S01]  /*6f80*/  FFMA.FTZ R47, R47, c[0x0][0x2d0], -R3 ;  /* 0x0000b4002f2f7a23 */ /* 0x000fe20000010803 */
[----:B-1----:R-:W-:Y:S01]  /*6f90*/  LDSM.16.MT88.4 R48, [R217+0x2500] ;  /* 0x00250000d930783b */ /* 0x002fe20000004200 */
[--C-:B------:R-:W-:Y:S02]  /*6fa0*/  FFMA.FTZ R65, R65, c[0x0][0x2d0], -R180.reuse ;  /* 0x0000b40041417a23 */ /* 0x100fe400000108b4 */
[-C--:B--2---:R-:W-:Y:S04]  /*6fb0*/  HMMA.16816.F32.BF16 R84, R144, R148.reuse, R84 ;  /* 0x000000949054723c */ /* 0x084fe80000041854 */
[----:B------:R-:W-:Y:S01]  /*6fc0*/  MUFU.EX2 R189, R41 ;  /* 0x0000002900bd7308 */ /* 0x000fe20000000800 */
[--C-:B------:R-:W-:Y:S02]  /*6fd0*/  FFMA.FTZ R66, R66, c[0x0][0x2d0], -R181.reuse ;  /* 0x0000b40042427a23 */ /* 0x100fe400000108b5 */
[--C-:B------:R-:W-:Y:S01]  /*6fe0*/  FFMA.FTZ R67, R67, c[0x0][0x2d0], -R181.reuse ;  /* 0x0000b40043437a23 */ /* 0x100fe200000108b5 */
[C---:B------:R-:W-:Y:S04]  /*6ff0*/  HMMA.16816.F32.BF16 R88, R140.reuse, R148, R88 ;  /* 0x000000948c58723c */ /* 0x040fe80000041858 */
[----:B----4-:R-:W-:Y:S02]  /*7000*/  FMUL.FTZ R22, R0, R158 ;  /* 0x0000009e00167220 */ /* 0x010fe40000410000 */
[--C-:B------:R-:W-:Y:S01]  /*7010*/  FFMA.FTZ R32, R32, c[0x0][0x2d0], -R180.reuse ;  /* 0x0000b40020207a23 */ /* 0x100fe200000108b4 */
[----:B------:R-:W-:Y:S01]  /*7020*/  LDSM.16.MT88.4 R156, [R217+0x500] ;  /* 0x00050000d99c783b */ /* 0x000fe20000004200 */
[----:B------:R-:W-:Y:S01]  /*7030*/  FFMA.FTZ R33, R33, c[0x0][0x2d0], -R180 ;  /* 0x0000b40021217a23 */ /* 0x000fe200000108b4 */
[----:B------:R-:W-:Y:S02]  /*7040*/  MUFU.EX2 R188, R42 ;  /* 0x0000002a00bc7308 */ /* 0x000fe40000000800 */
[-C--:B------:R-:W-:Y:S03]  /*7050*/  HMMA.16816.F32.BF16 R20, R140, R150.reuse, R20 ;  /* 0x000000968c14723c */ /* 0x080fe60000041814 */
[----:B------:R-:W-:Y:S02]  /*7060*/  FFMA.FTZ R34, R34, c[0x0][0x2d0], -R181 ;  /* 0x0000b40022227a23 */ /* 0x000fe400000108b5 */
[--C-:B------:R-:W-:Y:S02]  /*7070*/  FFMA.FTZ R24, R24, c[0x0][0x2d0], -R182.reuse ;  /* 0x0000b40018187a23 */ /* 0x100fe400000108b6 */
[--C-:B------:R-:W-:Y:S01]  /*7080*/  FFMA.FTZ R25, R25, c[0x0][0x2d0], -R182.reuse ;  /* 0x0000b40019197a23 */ /* 0x100fe200000108b6 */
[C---:B------:R-:W-:Y:S01]  /*7090*/  HMMA.16816.F32.BF16 R92, R144.reuse, R150, R92 ;  /* 0x00000096905c723c */ /* 0x040fe2000004185c */
[----:B------:R1:W-:Y:S01]  /*70a0*/  MUFU.EX2 R211, R138 ;  /* 0x0000008a00d37308 */ /* 0x0003e20000000800 */
[----:B------:R-:W2:Y:S02]  /*70b0*/  LDSM.16.MT88.4 R148, [R216+0x2100] ;  /* 0x00210000d894783b */ /* 0x000ea40000004200 */
[--C-:B------:R-:W-:Y:S02]  /*70c0*/  FFMA.FTZ R26, R26, c[0x0][0x2d0], -R3.reuse ;  /* 0x0000b4001a1a7a23 */ /* 0x100fe40000010803 */
[--C-:B------:R-:W-:Y:S02]  /*70d0*/  FFMA.FTZ R28, R28, c[0x0][0x2d0], -R182.reuse ;  /* 0x0000b4001c1c7a23 */ /* 0x100fe400000108b6 */
[-C--:B------:R-:W-:Y:S03]  /*70e0*/  HMMA.16816.F32.BF16 R96, R144, R152.reuse, R96 ;  /* 0x000000989060723c */ /* 0x080fe60000041860 */
[----:B------:R3:W-:Y:S01]  /*70f0*/  MUFU.EX2 R210, R32 ;  /* 0x0000002000d27308 */ /* 0x0007e20000000800 */
[----:B------:R-:W-:Y:S02]  /*7100*/  FFMA.FTZ R29, R29, c[0x0][0x2d0], -R182 ;  /* 0x0000b4001d1d7a23 */ /* 0x000fe400000108b6 */
[--C-:B------:R-:W-:Y:S02]  /*7110*/  FFMA.FTZ R30, R30, c[0x0][0x2d0], -R3.reuse ;  /* 0x0000b4001e1e7a23 */ /* 0x100fe40000010803 */
[C---:B------:R-:W-:Y:S04]  /*7120*/  HMMA.16816.F32.BF16 R100, R140.reuse, R152, R100 ;  /* 0x000000988c64723c */ /* 0x040fe80000041864 */
[----:B------:R-:W-:Y:S01]  /*7130*/  FFMA.FTZ R31, R31, c[0x0][0x2d0], -R3 ;  /* 0x0000b4001f1f7a23 */ /* 0x000fe20000010803 */
[----:B------:R4:W-:Y:S01]  /*7140*/  MUFU.EX2 R209, R33 ;  /* 0x0000002100d17308 */ /* 0x0009e20000000800 */
[----:B------:R-:W-:Y:S02]  /*7150*/  FFMA.FTZ R64, R64, c[0x0][0x2d0], -R180 ;  /* 0x0000b40040407a23 */ /* 0x000fe400000108b4 */
[--C-:B------:R-:W-:Y:S04]  /*7160*/  FFMA.FTZ R60, R60, c[0x0][0x2d0], -R182.reuse ;  /* 0x0000b4003c3c7a23 */ /* 0x100fe800000108b6 */
[----:B-1----:R-:W-:Y:S02]  /*7170*/  FFMA.FTZ R138, R35, c[0x0][0x2d0], -R181 ;  /* 0x0000b400238a7a23 */ /* 0x002fe400000108b5 */
[----:B------:R-:W-:Y:S01]  /*7180*/  FMUL.FTZ R35, R0, R163 ;  /* 0x000000a300237220 */ /* 0x000fe20000410000 */
[----:B------:R1:W-:Y:S01]  /*7190*/  MUFU.EX2 R208, R34 ;  /* 0x0000002200d07308 */ /* 0x0003e20000000800 */
[----:B------:R-:W-:Y:S02]  /*71a0*/  FFMA.FTZ R61, R61, c[0x0][0x2d0], -R182 ;  /* 0x0000b4003d3d7a23 */ /* 0x000fe400000108b6 */
[----:B------:R-:W-:Y:S02]  /*71b0*/  FFMA.FTZ R62, R62, c[0x0][0x2d0], -R3 ;  /* 0x0000b4003e3e7a23 */ /* 0x000fe40000010803 */
[C---:B---3--:R-:W-:Y:S05]  /*71c0*/  FMUL.FTZ R32, R132.reuse, R160 ;  /* 0x000000a084207220 */ /* 0x048fea0000410000 */
[----:B------:R3:W-:Y:S01]  /*71d0*/  MUFU.EX2 R206, R24 ;  /* 0x0000001800ce7308 */ /* 0x0007e20000000800 */
[----:B----4-:R-:W-:Y:S09]  /*71e0*/  FMUL.FTZ R33, R132, R161 ;  /* 0x000000a184217220 */ /* 0x010ff20000410000 */
[----:B------:R4:W-:Y:S01]  /*71f0*/  MUFU.EX2 R205, R25 ;  /* 0x0000001900cd7308 */ /* 0x0009e20000000800 */
[----:B-1----:R-:W-:Y:S09]  /*7200*/  FMUL.FTZ R34, R0, R162 ;  /* 0x000000a200227220 */ /* 0x002ff20000410000 */
[----:B------:R1:W-:Y:S01]  /*7210*/  MUFU.EX2 R187, R43 ;  /* 0x0000002b00bb7308 */ /* 0x0003e20000000800 */
[-C--:B------:R-:W-:Y:S03]  /*7220*/  HMMA.16816.F32.BF16 R32, R140, R154.reuse, R32 ;  /* 0x0000009a8c20723c */ /* 0x080fe60000041820 */
[C---:B---3--:R-:W-:Y:S05]  /*7230*/  FMUL.FTZ R24, R132.reuse, R164 ;  /* 0x000000a484187220 */ /* 0x048fea0000410000 */
[C---:B------:R-:W-:Y:S01]  /*7240*/  HMMA.16816.F32.BF16 R104, R144.reuse, R154, R104 ;  /* 0x0000009a9068723c */ /* 0x040fe20000041868 */
[----:B------:R3:W-:Y:S01]  /*7250*/  MUFU.EX2 R204, R26 ;  /* 0x0000001a00cc7308 */ /* 0x0007e20000000800 */
[----:B------:R-:W5:Y:S02]  /*7260*/  LDSM.16.MT88.4 R152, [R217+0x2100] ;  /* 0x00210000d998783b */ /* 0x000f640000004200 */
[C---:B----4-:R-:W-:Y:S02]  /*7270*/  FMUL.FTZ R25, R132.reuse, R165 ;  /* 0x000000a584197220 */ /* 0x050fe40000410000 */
[----:B------:R-:W-:Y:S02]  /*7280*/  FFMA.FTZ R132, R132, R249, R235 ;  /* 0x000000f984847223 */ /* 0x000fe400000100eb */
[-C--:B--2---:R-:W-:Y:S03]  /*7290*/  HMMA.16816.F32.BF16 R108, R144, R148.reuse, R108 ;  /* 0x00000094906c723c */ /* 0x084fe6000004186c */
[----:B------:R2:W-:Y:S01]  /*72a0*/  MUFU.EX2 R207, R138 ;  /* 0x0000008a00cf7308 */ /* 0x0005e20000000800 */
[----:B-1----:R-:W-:Y:S04]  /*72b0*/  LDSM.16.MT88.4 R40, [R216+0x900] ;  /* 0x00090000d828783b */ /* 0x002fe80000004200 */
[C---:B------:R-:W-:Y:S05]  /*72c0*/  HMMA.16816.F32.BF16 R112, R140.reuse, R148, R112 ;  /* 0x000000948c70723c */ /* 0x040fea0000041870 */
[----:B------:R1:W-:Y:S01]  /*72d0*/  MUFU.EX2 R202, R28 ;  /* 0x0000001c00ca7308 */ /* 0x0003e20000000800 */
[C---:B---3--:R-:W-:Y:S09]  /*72e0*/  FMUL.FTZ R26, R0.reuse, R166 ;  /* 0x000000a6001a7220 */ /* 0x048ff20000410000 */
[----:B------:R3:W-:Y:S01]  /*72f0*/  MUFU.EX2 R201, R29 ;  /* 0x0000001d00c97308 */ /* 0x0007e20000000800 */
[--C-:B--2---:R-:W-:Y:S02]  /*7300*/  FFMA.FTZ R138, R27, c[0x0][0x2d0], -R3.reuse ;  /* 0x0000b4001b8a7a23 */ /* 0x104fe40000010803 */
[C---:B------:R-:W-:Y:S02]  /*7310*/  FMUL.FTZ R27, R0.reuse, R167 ;  /* 0x000000a7001b7220 */ /* 0x040fe40000410000 */
[----:B------:R-:W-:Y:S05]  /*7320*/  FFMA.FTZ R3, R63, c[0x0][0x2d0], -R3 ;  /* 0x0000b4003f037a23 */ /* 0x000fea0000010803 */
[----:B------:R-:W-:Y:S01]  /*7330*/  MUFU.EX2 R179, R52 ;  /* 0x0000003400b37308 */ /* 0x000fe20000000800 */
[----:B------:R-:W-:Y:S01]  /*7340*/  FFMA.FTZ R0, R0, R250, R215 ;  /* 0x000000fa00007223 */ /* 0x000fe200000100d7 */
[-C--:B------:R-:W-:Y:S03]  /*7350*/  HMMA.16816.F32.BF16 R24, R140, R150.reuse, R24 ;  /* 0x000000968c18723c */ /* 0x080fe60000041818 */
[----:B-1----:R-:W-:Y:S02]  /*7360*/  FMUL.FTZ R28, R134, R168 ;  /* 0x000000a8861c7220 */ /* 0x002fe40000410000 */
[----:B------:R-:W-:Y:S03]  /*7370*/  FADD.FTZ R0, R232, R0 ;  /* 0x00000000e8007221 */ /* 0x000fe60000010000 */
[----:B------:R-:W1:Y:S01]  /*7380*/  MUFU.EX2 R178, R53 ;  /* 0x0000003500b27308 */ /* 0x000e620000000800 */
[C---:B------:R-:W-:Y:S01]  /*7390*/  HMMA.16816.F32.BF16 R116, R144.reuse, R150, R116 ;  /* 0x000000969074723c */ /* 0x040fe20000041874 */
[----:B------:R-:W2:Y:S03]  /*73a0*/  LDSM.16.MT88.4 R148, [R216+0x500] ;  /* 0x00050000d894783b */ /* 0x000ea60000004200 */
[C---:B---3--:R-:W-:Y:S02]  /*73b0*/  FMUL.FTZ R29, R134.reuse, R169 ;  /* 0x000000a9861d7220 */ /* 0x048fe40000410000 */
[----:B------:R-:W-:Y:S02]  /*73c0*/  FFMA.FTZ R134, R134, R247, R243 ;  /* 0x000000f786867223 */ /* 0x000fe400000100f3 */
[-C--:B-----5:R-:W-:Y:S01]  /*73d0*/  HMMA.16816.F32.BF16 R120, R144, R152.reuse, R120 ;  /* 0x000000989078723c */ /* 0x0a0fe20000041878 */
[----:B------:R3:W-:Y:S03]  /*73e0*/  MUFU.EX2 R200, R30 ;  /* 0x0000001e00c87308 */ /* 0x0007e60000000800 */
[----:B------:R-:W-:Y:S04]  /*73f0*/  FADD.FTZ R0, R233, R0 ;  /* 0x00000000e9007221 */ /* 0x000fe80000010000 */
[C---:B------:R-:W-:Y:S03]  /*7400*/  HMMA.16816.F32.BF16 R124, R140.reuse, R152, R124 ;  /* 0x000000988c7c723c */ /* 0x040fe6000004187c */
[----:B------:R4:W-:Y:S01]  /*7410*/  MUFU.EX2 R199, R31 ;  /* 0x0000001f00c77308 */ /* 0x0009e20000000800 */
[----:B------:R-:W-:Y:S01]  /*7420*/  FADD.FTZ R0, R234, R0 ;  /* 0x00000000ea007221 */ /* 0x000fe20000010000 */
[----:B-1----:R-:W-:Y:S03]  /*7430*/  F2FP.BF16.PACK_AB R168, R178, R179 ;  /* 0x000000b3b2a8723e */ /* 0x002fe600000010ff */
[-C--:B------:R-:W-:Y:S05]  /*7440*/  HMMA.16816.F32.BF16 R128, R140, R154.reuse, R128 ;  /* 0x0000009a8c80723c */ /* 0x080fea0000041880 */
[----:B------:R-:W1:Y:S02]  /*7450*/  MUFU.EX2 R203, R138 ;  /* 0x0000008a00cb7308 */ /* 0x000e640000000800 */
[----:B------:R-:W-:Y:S01]  /*7460*/  F2FP.BF16.PACK_AB R140, R213, R214 ;  /* 0x000000d6d58c723e */ /* 0x000fe200000010ff */
[----:B---3--:R-:W-:Y:S01]  /*7470*/  FMUL.FTZ R30, R133, R170 ;  /* 0x000000aa851e7220 */ /* 0x008fe20000410000 */
[----:B------:R-:W-:Y:S03]  /*7480*/  F2FP.BF16.PACK_AB R141, R211, R212 ;  /* 0x000000d4d38d723e */ /* 0x000fe600000010ff */
[----:B------:R-:W-:Y:S03]  /*7490*/  F2FP.BF16.PACK_AB R142, R209, R210 ;  /* 0x000000d2d18e723e */ /* 0x000fe600000010ff */
[----:B------:R-:W-:Y:S01]  /*74a0*/  MUFU.EX2 R177, R54 ;  /* 0x0000003600b17308 */ /* 0x000fe20000000800 */
[----:B------:R-:W-:Y:S01]  /*74b0*/  F2FP.BF16.PACK_AB R143, R207, R208 ;  /* 0x000000d0cf8f723e */ /* 0x000fe200000010ff */
[C---:B----4-:R-:W-:Y:S02]  /*74c0*/  FMUL.FTZ R31, R133.reuse, R171 ;  /* 0x000000ab851f7220 */ /* 0x050fe40000410000 */
[----:B------:R-:W-:Y:S06]  /*74d0*/  FFMA.FTZ R133, R133, R248, R239 ;  /* 0x000000f885857223 */ /* 0x000fec00000100ef */
[----:B------:R3:W4:Y:S01]  /*74e0*/  MUFU.EX2 R176, R55 ;  /* 0x0000003700b07308 */ /* 0x0007220000000800 */
[----:B------:R-:W-:Y:S01]  /*74f0*/  HMMA.16816.F32.BF16 R28, R144, R154, R28 ;  /* 0x0000009a901c723c */ /* 0x000fe2000004181c */
[----:B------:R-:W5:Y:S06]  /*7500*/  LDSM.16.MT88.4 R152, [R216+0x1500] ;  /* 0x00150000d898783b */ /* 0x000f6c0000004200 */
[----:B------:R-:W-:Y:S01]  /*7510*/  F2FP.BF16.PACK_AB R144, R205, R206 ;  /* 0x000000cecd90723e */ /* 0x000fe200000010ff */
[-C--:B--2---:R-:W-:Y:S01]  /*7520*/  HMMA.16816.F32.BF16 R4, R140, R148.reuse, R4 ;  /* 0x000000948c04723c */ /* 0x084fe20000041804 */
[----:B------:R-:W-:Y:S04]  /*7530*/  MUFU.EX2 R138, R56 ;  /* 0x00000038008a7308 */ /* 0x000fe80000000800 */
[----:B-1----:R-:W-:Y:S02]  /*7540*/  F2FP.BF16.PACK_AB R145, R203, R204 ;  /* 0x000000cccb91723e */ /* 0x002fe400000010ff */
[----:B------:R-:W-:Y:S02]  /*7550*/  F2FP.BF16.PACK_AB R146, R201, R202 ;  /* 0x000000cac992723e */ /* 0x000fe400000010ff */
[----:B------:R-:W-:Y:S02]  /*7560*/  F2FP.BF16.PACK_AB R147, R199, R200 ;  /* 0x000000c8c793723e */ /* 0x000fe400000010ff */
[----:B------:R1:W-:Y:S01]  /*7570*/  MUFU.EX2 R186, R44 ;  /* 0x0000002c00ba7308 */ /* 0x0003e20000000800 */
[----:B---3--:R-:W-:Y:S04]  /*7580*/  LDSM.16.MT88.4 R52, [R216+0x2900] ;  /* 0x00290000d834783b */ /* 0x008fe80000004200 */
[C---:B------:R-:W-:Y:S04]  /*7590*/  HMMA.16816.F32.BF16 R8, R144.reuse, R148, R8 ;  /* 0x000000949008723c */ /* 0x040fe80000041808 */
[----:B----4-:R-:W-:Y:S01]  /*75a0*/  F2FP.BF16.PACK_AB R169, R176, R177 ;  /* 0x000000b1b0a9723e */ /* 0x010fe200000010ff */
[----:B------:R2:W3:Y:S03]  /*75b0*/  MUFU.EX2 R185, R45 ;  /* 0x0000002d00b97308 */ /* 0x0004e60000000800 */
[-C--:B------:R-:W-:Y:S07]  /*75c0*/  HMMA.16816.F32.BF16 R12, R144, R150.reuse, R12 ;  /* 0x00000096900c723c */ /* 0x080fee000004180c */
[----:B------:R3:W-:Y:S01]  /*75d0*/  MUFU.EX2 R184, R46 ;  /* 0x0000002e00b87308 */ /* 0x0007e20000000800 */
[C---:B------:R-:W-:Y:S01]  /*75e0*/  HMMA.16816.F32.BF16 R16, R140.reuse, R150, R16 ;  /* 0x000000968c10723c */ /* 0x040fe20000041810 */
[----:B------:R-:W4:Y:S03]  /*75f0*/  LDSM.16.MT88.4 R148, [R217+0x1500] ;  /* 0x00150000d994783b */ /* 0x000f260000004200 */
[----:B-1----:R-:W-:Y:S04]  /*7600*/  F2FP.BF16.PACK_AB R44, R189, R190 ;  /* 0x000000bebd2c723e */ /* 0x002fe800000010ff */
[-C--:B------:R-:W-:Y:S01]  /*7610*/  HMMA.16816.F32.BF16 R68, R140, R156.reuse, R68 ;  /* 0x0000009c8c44723c */ /* 0x080fe20000041844 */
[----:B------:R-:W1:Y:S03]  /*7620*/  MUFU.EX2 R183, R47 ;  /* 0x0000002f00b77308 */ /* 0x000e660000000800 */
[----:B--2---:R-:W-:Y:S04]  /*7630*/  F2FP.BF16.PACK_AB R45, R187, R188 ;  /* 0x000000bcbb2d723e */ /* 0x004fe800000010ff */
[C---:B------:R-:W-:Y:S03]  /*7640*/  HMMA.16816.F32.BF16 R72, R144.reuse, R156, R72 ;  /* 0x0000009c9048723c */ /* 0x040fe60000041848 */
[----:B------:R-:W-:Y:S01]  /*7650*/  MUFU.EX2 R174, R65 ;  /* 0x0000004100ae7308 */ /* 0x000fe20000000800 */
[----:B---3--:R-:W-:Y:S04]  /*7660*/  F2FP.BF16.PACK_AB R46, R185, R186 ;  /* 0x000000bab92e723e */ /* 0x008fe800000010ff */
[-C--:B------:R-:W-:Y:S05]  /*7670*/  HMMA.16816.F32.BF16 R76, R144, R158.reuse, R76 ;  /* 0x0000009e904c723c */ /* 0x080fea000004184c */
[----:B------:R-:W-:Y:S03]  /*7680*/  MUFU.EX2 R65, R59 ;  /* 0x0000003b00417308 */ /* 0x000fe60000000800 */
[C---:B------:R-:W-:Y:S04]  /*7690*/  HMMA.16816.F32.BF16 R80, R140.reuse, R158, R80 ;  /* 0x0000009e8c50723c */ /* 0x040fe80000041850 */
[----:B-1----:R-:W-:Y:S03]  /*76a0*/  F2FP.BF16.PACK_AB R47, R183, R184 ;  /* 0x000000b8b72f723e */ /* 0x002fe600000010ff */
[----:B------:R-:W-:Y:S01]  /*76b0*/  MUFU.EX2 R173, R66 ;  /* 0x0000004200ad7308 */ /* 0x000fe20000000800 */
[-C--:B-----5:R-:W-:Y:S08]  /*76c0*/  HMMA.16816.F32.BF16 R84, R140, R152.reuse, R84 ;  /* 0x000000988c54723c */ /* 0x0a0ff00000041854 */
[C---:B------:R-:W-:Y:S01]  /*76d0*/  HMMA.16816.F32.BF16 R88, R144.reuse, R152, R88 ;  /* 0x000000989058723c */ /* 0x040fe20000041858 */
[----:B------:R-:W-:Y:S07]  /*76e0*/  MUFU.EX2 R66, R58 ;  /* 0x0000003a00427308 */ /* 0x000fee0000000800 */
[-C--:B------:R-:W-:Y:S03]  /*76f0*/  HMMA.16816.F32.BF16 R20, R144, R154.reuse, R20 ;  /* 0x0000009a9014723c */ /* 0x080fe60000041814 */
[----:B------:R-:W1:Y:S05]  /*7700*/  MUFU.EX2 R172, R67 ;  /* 0x0000004300ac7308 */ /* 0x000e6a0000000800 */
[C---:B------:R-:W-:Y:S01]  /*7710*/  HMMA.16816.F32.BF16 R92, R140.reuse, R154, R92 ;  /* 0x0000009a8c5c723c */ /* 0x040fe2000004185c */
[----:B------:R-:W-:Y:S04]  /*7720*/  LDSM.16.MT88.4 R152, [R216+0xd00] ;  /* 0x000d0000d898783b */ /* 0x000fe80000004200 */
[----:B------:R2:W-:Y:S03]  /*7730*/  MUFU.EX2 R67, R57 ;  /* 0x0000003900437308 */ /* 0x0005e60000000800 */
[-C--:B----4-:R-:W-:Y:S07]  /*7740*/  HMMA.16816.F32.BF16 R96, R140, R148.reuse, R96 ;  /* 0x000000948c60723c */ /* 0x090fee0000041860 */
[----:B------:R-:W3:Y:S01]  /*7750*/  MUFU.EX2 R175, R64 ;  /* 0x0000004000af7308 */ /* 0x000ee20000000800 */
[C---:B------:R-:W-:Y:S04]  /*7760*/  HMMA.16816.F32.BF16 R100, R144.reuse, R148, R100 ;  /* 0x000000949064723c */ /* 0x040fe80000041864 */
[----:B-1----:R-:W-:Y:S04]  /*7770*/  F2FP.BF16.PACK_AB R171, R172, R173 ;  /* 0x000000adacab723e */ /* 0x002fe800000010ff */
[-C--:B------:R-:W-:Y:S01]  /*7780*/  HMMA.16816.F32.BF16 R32, R144, R150.reuse, R32 ;  /* 0x000000969020723c */ /* 0x080fe20000041820 */
[----:B------:R-:W-:Y:S01]  /*7790*/  MUFU.EX2 R64, R60 ;  /* 0x0000003c00407308 */ /* 0x000fe20000000800 */
[----:B--2---:R-:W-:Y:S06]  /*77a0*/  LDSM.16.MT88.4 R56, [R217+0x1d00] ;  /* 0x001d0000d938783b */ /* 0x004fec0000004200 */
[C---:B------:R-:W-:Y:S03]  /*77b0*/  HMMA.16816.F32.BF16 R104, R140.reuse, R150, R104 ;  /* 0x000000968c68723c */ /* 0x040fe60000041868 */
[----:B------:R-:W1:Y:S01]  /*77c0*/  MUFU.EX2 R61, R61 ;  /* 0x0000003d003d7308 */ /* 0x000e620000000800 */
[----:B---3--:R-:W-:Y:S04]  /*77d0*/  F2FP.BF16.PACK_AB R170, R174, R175 ;  /* 0x000000afaeaa723e */ /* 0x008fe800000010ff */
[-C--:B------:R-:W-:Y:S05]  /*77e0*/  HMMA.16816.F32.BF16 R108, R140, R36.reuse, R108 ;  /* 0x000000248c6c723c */ /* 0x080fea000004186c */
[----:B------:R-:W-:Y:S03]  /*77f0*/  MUFU.EX2 R62, R62 ;  /* 0x0000003e003e7308 */ /* 0x000fe60000000800 */
[C---:B------:R-:W-:Y:S07]  /*7800*/  HMMA.16816.F32.BF16 R112, R144.reuse, R36, R112 ;  /* 0x000000249070723c */ /* 0x040fee0000041870 */
[----:B------:R-:W-:Y:S01]  /*7810*/  F2FP.BF16.PACK_AB R36, R198, R197 ;  /* 0x000000c5c624723e */ /* 0x000fe200000010ff */
[-C--:B------:R-:W-:Y:S01]  /*7820*/  HMMA.16816.F32.BF16 R24, R144, R38.reuse, R24 ;  /* 0x000000269018723c */ /* 0x080fe20000041818 */
[----:B------:R2:W3:Y:S03]  /*7830*/  MUFU.EX2 R60, R3 ;  /* 0x00000003003c7308 */ /* 0x0004e60000000800 */
[----:B------:R-:W-:Y:S04]  /*7840*/  F2FP.BF16.PACK_AB R37, R196, R195 ;  /* 0x000000c3c425723e */ /* 0x000fe800000010ff */
[C---:B------:R-:W-:Y:S07]  /*7850*/  HMMA.16816.F32.BF16 R116, R140.reuse, R38, R116 ;  /* 0x000000268c74723c */ /* 0x040fee0000041874 */
[----:B------:R-:W-:Y:S01]  /*7860*/  F2FP.BF16.PACK_AB R38, R194, R193 ;  /* 0x000000c1c226723e */ /* 0x000fe200000010ff */
[-C--:B------:R-:W-:Y:S04]  /*7870*/  HMMA.16816.F32.BF16 R120, R140, R48.reuse, R120 ;  /* 0x000000308c78723c */ /* 0x080fe80000041878 */
[----:B------:R-:W-:Y:S04]  /*7880*/  F2FP.BF16.PACK_AB R39, R191, R192 ;  /* 0x000000c0bf27723e */ /* 0x000fe800000010ff */
[C---:B------:R-:W-:Y:S04]  /*7890*/  HMMA.16816.F32.BF16 R124, R144.reuse, R48, R124 ;  /* 0x00000030907c723c */ /* 0x040fe8000004187c */
[----:B--2---:R-:W-:Y:S04]  /*78a0*/  FADD.FTZ R3, R240, R133 ;  /* 0x00000085f0037221 */ /* 0x004fe80000010000 */
[-C--:B------:R-:W-:Y:S01]  /*78b0*/  HMMA.16816.F32.BF16 R128, R144, R50.reuse, R128 ;  /* 0x000000329080723c */ /* 0x080fe20000041880 */
[----:B------:R-:W2:Y:S03]  /*78c0*/  LDSM.16.MT88.4 R144, [R217+0x900] ;  /* 0x00090000d990783b */ /* 0x000ea60000004200 */
[----:B------:R-:W-:Y:S04]  /*78d0*/  FADD.FTZ R3, R242, R3 ;  /* 0x00000003f2037221 */ /* 0x000fe80000010000 */
[----:B------:R-:W-:Y:S01]  /*78e0*/  HMMA.16816.F32.BF16 R28, R140, R50, R28 ;  /* 0x000000328c1c723c */ /* 0x000fe2000004181c */
[----:B------:R-:W4:Y:S03]  /*78f0*/  LDSM.16.MT88.4 R48, [R216+0x1900] ;  /* 0x00190000d830783b */ /* 0x000f260000004200 */
[----:B------:R-:W-:Y:S04]  /*7900*/  FADD.FTZ R3, R241, R3 ;  /* 0x00000003f1037221 */ /* 0x000fe80000010000 */
[-C--:B------:R-:W-:Y:S05]  /*7910*/  HMMA.16816.F32.BF16 R4, R36, R40.reuse, R4 ;  /* 0x000000282404723c */ /* 0x080fea0000041804 */
[----:B------:R-:W-:Y:S03]  /*7920*/  FADD.FTZ R3, R212, R3 ;  /* 0x00000003d4037221 */ /* 0x000fe60000010000 */
[C---:B------:R-:W-:Y:S04]  /*7930*/  HMMA.16816.F32.BF16 R8, R44.reuse, R40, R8 ;  /* 0x000000282c08723c */ /* 0x040fe80000041808 */
[----:B------:R-:W-:Y:S04]  /*7940*/  FADD.FTZ R3, R211, R3 ;  /* 0x00000003d3037221 */ /* 0x000fe80000010000 */
[-C--:B------:R-:W-:Y:S08]  /*7950*/  HMMA.16816.F32.BF16 R12, R44, R42.reuse, R12 ;  /* 0x0000002a2c0c723c */ /* 0x080ff0000004180c */
[C---:B------:R-:W-:Y:S01]  /*7960*/  HMMA.16816.F32.BF16 R16, R36.reuse, R42, R16 ;  /* 0x0000002a2410723c */ /* 0x040fe20000041810 */
[----:B------:R-:W5:Y:S07]  /*7970*/  LDSM.16.MT88.4 R40, [R217+0x1900] ;  /* 0x00190000d928783b */ /* 0x000f6e0000004200 */
[-C--:B--2---:R-:W-:Y:S08]  /*7980*/  HMMA.16816.F32.BF16 R68, R36, R144.reuse, R68 ;  /* 0x000000902444723c */ /* 0x084ff00000041844 */
[C---:B------:R-:W-:Y:S08]  /*7990*/  HMMA.16816.F32.BF16 R72, R44.reuse, R144, R72 ;  /* 0x000000902c48723c */ /* 0x040ff00000041848 */
[-C--:B------:R-:W-:Y:S08]  /*79a0*/  HMMA.16816.F32.BF16 R76, R44, R146.reuse, R76 ;  /* 0x000000922c4c723c */ /* 0x080ff0000004184c */
[C---:B------:R-:W-:Y:S08]  /*79b0*/  HMMA.16816.F32.BF16 R80, R36.reuse, R146, R80 ;  /* 0x000000922450723c */ /* 0x040ff00000041850 */
[-C--:B----4-:R-:W-:Y:S08]  /*79c0*/  HMMA.16816.F32.BF16 R84, R36, R48.reuse, R84 ;  /* 0x000000302454723c */ /* 0x090ff00000041854 */
[C---:B------:R-:W-:Y:S08]  /*79d0*/  HMMA.16816.F32.BF16 R88, R44.reuse, R48, R88 ;  /* 0x000000302c58723c */ /* 0x040ff00000041858 */
[-C--:B------:R-:W-:Y:S08]  /*79e0*/  HMMA.16816.F32.BF16 R20, R44, R50.reuse, R20 ;  /* 0x000000322c14723c */ /* 0x080ff00000041814 */
[C---:B------:R-:W-:Y:S01]  /*79f0*/  HMMA.16816.F32.BF16 R92, R36.reuse, R50, R92 ;  /* 0x00000032245c723c */ /* 0x040fe2000004185c */
[----:B------:R-:W2:Y:S07]  /*7a00*/  LDSM.16.MT88.4 R48, [R217+0x2900] ;  /* 0x00290000d930783b */ /* 0x000eae0000004200 */
[-C--:B-----5:R-:W-:Y:S08]  /*7a10*/  HMMA.16816.F32.BF16 R96, R36, R40.reuse, R96 ;  /* 0x000000282460723c */ /* 0x0a0ff00000041860 */
[C---:B------:R-:W-:Y:S08]  /*7a20*/  HMMA.16816.F32.BF16 R100, R44.reuse, R40, R100 ;  /* 0x000000282c64723c */ /* 0x040ff00000041864 */
[-C--:B------:R-:W-:Y:S08]  /*7a30*/  HMMA.16816.F32.BF16 R32, R44, R42.reuse, R32 ;  /* 0x0000002a2c20723c */ /* 0x080ff00000041820 */
[C---:B------:R-:W-:Y:S01]  /*7a40*/  HMMA.16816.F32.BF16 R104, R36.reuse, R42, R104 ;  /* 0x0000002a2468723c */ /* 0x040fe20000041868 */
[----:B------:R-:W4:Y:S07]  /*7a50*/  LDSM.16.MT88.4 R40, [R217+0xd00] ;  /* 0x000d0000d928783b */ /* 0x000f2e0000004200 */
[-C--:B------:R-:W-:Y:S08]  /*7a60*/  HMMA.16816.F32.BF16 R108, R36, R52.reuse, R108 ;  /* 0x00000034246c723c */ /* 0x080ff0000004186c */
[C---:B------:R-:W-:Y:S08]  /*7a70*/  HMMA.16816.F32.BF16 R112, R44.reuse, R52, R112 ;  /* 0x000000342c70723c */ /* 0x040ff00000041870 */
[-C--:B------:R-:W-:Y:S08]  /*7a80*/  HMMA.16816.F32.BF16 R24, R44, R54.reuse, R24 ;  /* 0x000000362c18723c */ /* 0x080ff00000041818 */
[C---:B------:R-:W-:Y:S01]  /*7a90*/  HMMA.16816.F32.BF16 R116, R36.reuse, R54, R116 ;  /* 0x000000362474723c */ /* 0x040fe20000041874 */
[----:B------:R-:W5:Y:S07]  /*7aa0*/  LDSM.16.MT88.4 R52, [R216+0x1d00] ;  /* 0x001d0000d834783b */ /* 0x000f6e0000004200 */
[-C--:B--2---:R-:W-:Y:S08]  /*7ab0*/  HMMA.16816.F32.BF16 R120, R36, R48.reuse, R120 ;  /* 0x000000302478723c */ /* 0x084ff00000041878 */
[C---:B------:R-:W-:Y:S08]  /*7ac0*/  HMMA.16816.F32.BF16 R124, R44.reuse, R48, R124 ;  /* 0x000000302c7c723c */ /* 0x040ff0000004187c */
[-C--:B------:R-:W-:Y:S01]  /*7ad0*/  HMMA.16816.F32.BF16 R128, R44, R50.reuse, R128 ;  /* 0x000000322c80723c */ /* 0x080fe20000041880 */
[----:B------:R-:W2:Y:S07]  /*7ae0*/  LDSM.16.MT88.4 R44, [R216+0x2d00] ;  /* 0x002d0000d82c783b */ /* 0x000eae0000004200 */
[----:B------:R-:W-:Y:S07]  /*7af0*/  HMMA.16816.F32.BF16 R28, R36, R50, R28 ;  /* 0x00000032241c723c */ /* 0x000fee000004181c */
[----:B------:R-:W-:Y:S01]  /*7b00*/  F2FP.BF16.PACK_AB R36, R67, R138 ;  /* 0x0000008a4324723e */ /* 0x000fe200000010ff */
[-C--:B------:R-:W-:Y:S01]  /*7b10*/  HMMA.16816.F32.BF16 R144, R168, R152.reuse, R4 ;  /* 0x00000098a890723c */ /* 0x080fe20000041804 */
[----:B------:R-:W2:Y:S04]  /*7b20*/  LDSM.16.MT88.4 R4, [R217+0x2d00] ;  /* 0x002d0000d904783b */ /* 0x000ea80000004200 */
[----:B------:R-:W-:Y:S02]  /*7b30*/  F2FP.BF16.PACK_AB R37, R65, R66 ;  /* 0x000000424125723e */ /* 0x000fe400000010ff */
[----:B-1----:R-:W-:Y:S02]  /*7b40*/  F2FP.BF16.PACK_AB R38, R61, R64 ;  /* 0x000000403d26723e */ /* 0x002fe400000010ff */
[----:B---3--:R-:W-:Y:S07]  /*7b50*/  F2FP.BF16.PACK_AB R39, R60, R62 ;  /* 0x0000003e3c27723e */ /* 0x008fee00000010ff */
[C---:B------:R-:W-:Y:S07]  /*7b60*/  HMMA.16816.F32.BF16 R140, R36.reuse, R152, R8 ;  /* 0x00000098248c723c */ /* 0x040fee0000041808 */
[----:B------:R-:W-:Y:S01]  /*7b70*/  FADD.FTZ R8, R245, R134 ;  /* 0x00000086f5087221 */ /* 0x000fe20000010000 */
[-C--:B------:R-:W-:Y:S04]  /*7b80*/  HMMA.16816.F32.BF16 R148, R36, R154.reuse, R12 ;  /* 0x0000009a2494723c */ /* 0x080fe8000004180c */
[----:B------:R-:W-:Y:S01]  /*7b90*/  FADD.FTZ R10, R236, R132 ;  /* 0x00000084ec0a7221 */ /* 0x000fe20000010000 */
[----:B------:R-:W-:Y:S01]  /*7ba0*/  MOV R132, R135 ;  /* 0x0000008700847202 */ /* 0x000fe20000000f00 */
[----:B------:R-:W-:Y:S02]  /*7bb0*/  FADD.FTZ R8, R244, R8 ;  /* 0x00000008f4087221 */ /* 0x000fe40000010000 */
[C---:B------:R-:W-:Y:S04]  /*7bc0*/  HMMA.16816.F32.BF16 R152, R168.reuse, R154, R16 ;  /* 0x0000009aa898723c */ /* 0x040fe80000041810 */
[----:B------:R-:W-:Y:S02]  /*7bd0*/  FADD.FTZ R10, R237, R10 ;  /* 0x0000000aed0a7221 */ /* 0x000fe40000010000 */
[----:B------:R-:W-:Y:S02]  /*7be0*/  FADD.FTZ R8, R246, R8 ;  /* 0x00000008f6087221 */ /* 0x000fe40000010000 */
[-C--:B----4-:R-:W-:Y:S04]  /*7bf0*/  HMMA.16816.F32.BF16 R68, R168, R40.reuse, R68 ;  /* 0x00000028a844723c */ /* 0x090fe80000041844 */
[----:B------:R-:W-:Y:S02]  /*7c00*/  FADD.FTZ R10, R238, R10 ;  /* 0x0000000aee0a7221 */ /* 0x000fe40000010000 */
[----:B------:R-:W-:Y:S02]  /*7c10*/  FADD.FTZ R8, R214, R8 ;  /* 0x00000008d6087221 */ /* 0x000fe40000010000 */
        /* <DEDUP_REMOVED lines=9> */
[-C--:B-----5:R-:W-:Y:S04]  /*7cb0*/  HMMA.16816.F32.BF16 R84, R168, R52.reuse, R84 ;  /* 0x00000034a854723c */ /* 0x0a0fe80000041854 */
        /* <DEDUP_REMOVED lines=23> */
[-C--:B--2---:R-:W-:Y:S04]  /*7e30*/  HMMA.16816.F32.BF16 R108, R168, R44.reuse, R108 ;  /* 0x0000002ca86c723c */ /* 0x084fe8000004186c */
[----:B------:R-:W-:Y:S02]  /*7e40*/  FADD.FTZ R3, R186, R10 ;  /* 0x0000000aba037221 */ /* 0x000fe40000010000 */
[----:B------:R-:W-:Y:S02]  /*7e50*/  FADD.FTZ R0, R184, R9 ;  /* 0x00000009b8007221 */ /* 0x000fe40000010000 */
[C---:B------:R-:W-:Y:S04]  /*7e60*/  HMMA.16816.F32.BF16 R112, R36.reuse, R44, R112 ;  /* 0x0000002c2470723c */ /* 0x040fe80000041870 */
[----:B------:R-:W-:Y:S02]  /*7e70*/  FADD.FTZ R10, R194, R8 ;  /* 0x00000008c20a7221 */ /* 0x000fe40000010000 */
[----:B------:R-:W-:Y:S02]  /*7e80*/  FADD.FTZ R8, R183, R0 ;  /* 0x00000000b7087221 */ /* 0x000fe40000010000 */
[-C--:B------:R-:W-:Y:S04]  /*7e90*/  HMMA.16816.F32.BF16 R164, R36, R46.reuse, R24 ;  /* 0x0000002e24a4723c */ /* 0x080fe80000041818 */
[----:B------:R-:W-:Y:S04]  /*7ea0*/  FADD.FTZ R8, R66, R8 ;  /* 0x0000000842087221 */ /* 0x000fe80000010000 */
[C---:B------:R-:W-:Y:S08]  /*7eb0*/  HMMA.16816.F32.BF16 R116, R168.reuse, R46, R116 ;  /* 0x0000002ea874723c */ /* 0x040ff00000041874 */
[-C--:B------:R-:W-:Y:S08]  /*7ec0*/  HMMA.16816.F32.BF16 R120, R168, R4.reuse, R120 ;  /* 0x00000004a878723c */ /* 0x080ff00000041878 */
[C---:B------:R-:W-:Y:S07]  /*7ed0*/  HMMA.16816.F32.BF16 R124, R36.reuse, R4, R124 ;  /* 0x00000004247c723c */ /* 0x040fee000004187c */
[----:B------:R-:W-:Y:S01]  /*7ee0*/  FADD.FTZ R4, R192, R11 ;  /* 0x0000000bc0047221 */ /* 0x000fe20000010000 */
[-C--:B------:R-:W-:Y:S04]  /*7ef0*/  HMMA.16816.F32.BF16 R128, R36, R6.reuse, R128 ;  /* 0x000000062480723c */ /* 0x080fe80000041880 */
[----:B------:R-:W-:Y:S02]  /*7f00*/  FADD.FTZ R9, R191, R4 ;  /* 0x00000004bf097221 */ /* 0x000fe40000010000 */
[----:B------:R-:W-:Y:S02]  /*7f10*/  FADD.FTZ R5, R185, R3 ;  /* 0x00000003b9057221 */ /* 0x000fe40000010000 */
[----:B------:R-:W-:Y:S01]  /*7f20*/  FADD.FTZ R4, R179, R10 ;  /* 0x0000000ab3047221 */ /* 0x000fe20000010000 */
[----:B------:R-:W-:Y:S04]  /*7f30*/  HMMA.16816.F32.BF16 R168, R168, R6, R28 ;  /* 0x00000006a8a8723c */ /* 0x000fe8000004181c */
[----:B------:R-:W-:Y:S02]  /*7f40*/  FADD.FTZ R3, R177, R9 ;  /* 0x00000009b1037221 */ /* 0x000fe40000010000 */
[----:B------:R-:W-:Y:S01]  /*7f50*/  FADD.FTZ R0, R138, R5 ;  /* 0x000000058a007221 */ /* 0x000fe20000010000 */
[----:B------:R-:W-:Y:S01]  /*7f60*/  MOV R138, R2 ;  /* 0x00000002008a7202 */ /* 0x000fe20000000f00 */
[----:B------:R-:W-:Y:S04]  /*7f70*/  FADD.FTZ R4, R178, R4 ;  /* 0x00000004b2047221 */ /* 0x000fe80000010000 */
[----:B------:R-:W-:Y:S02]  /*7f80*/  FADD.FTZ R3, R176, R3 ;  /* 0x00000003b0037221 */ /* 0x000fe40000010000 */
[----:B------:R-:W-:Y:S02]  /*7f90*/  FADD.FTZ R5, R67, R0 ;  /* 0x0000000043057221 */ /* 0x000fe40000010000 */
[----:B------:R-:W-:Y:S02]  /*7fa0*/  FADD.FTZ R0, R65, R8 ;  /* 0x0000000841007221 */ /* 0x000fe40000010000 */
[----:B------:R-:W-:Y:S02]  /*7fb0*/  FADD.FTZ R4, R175, R4 ;  /* 0x00000004af047221 */ /* 0x000fe40000010000 */
[----:B------:R-:W-:Y:S02]  /*7fc0*/  FADD.FTZ R6, R173, R3 ;  /* 0x00000003ad067221 */ /* 0x000fe40000010000 */
[----:B------:R-:W-:Y:S02]  /*7fd0*/  FADD.FTZ R5, R64, R5 ;  /* 0x0000000540057221 */ /* 0x000fe40000010000 */
[----:B------:R-:W-:Y:S01]  /*7fe0*/  FADD.FTZ R3, R62, R0 ;  /* 0x000000003e037221 */ /* 0x000fe20000010000 */
[----:B------:R-:W-:Y:S01]  /*7ff0*/  IADD3 R0, R224, -0x1, RZ ;  /* 0xffffffffe0007810 */ /* 0x000fe20007ffe0ff */
[----:B------:R-:W-:Y:S02]  /*8000*/  FADD.FTZ R247, R174, R4 ;  /* 0x00000004aef77221 */ /* 0x000fe40000010000 */
[----:B------:R-:W-:Y:S01]  /*8010*/  FADD.FTZ R248, R172, R6 ;  /* 0x00000006acf87221 */ /* 0x000fe20000010000 */
[----:B------:R-:W-:Y:S01]  /*8020*/  MOV R224, R0 ;  /* 0x0000000000e07202 */ /* 0x000fe20000000f00 */
[----:B------:R-:W-:Y:S01]  /*8030*/  FADD.FTZ R249, R61, R5 ;  /* 0x000000053df97221 */ /* 0x000fe20000010000 */
[----:B------:R-:W-:Y:S01]  /*8040*/  MOV R0, R137 ;  /* 0x0000008900007202 */ /* 0x000fe20000000f00 */
[----:B------:R-:W-:Y:S01]  /*8050*/  FADD.FTZ R250, R60, R3 ;  /* 0x000000033cfa7221 */ /* 0x000fe20000010000 */
[----:B------:R-:W-:Y:S01]  /*8060*/  MOV R3, R136 ;  /* 0x0000008800037202 */ /* 0x000fe20000000f00 */
[----:B------:R-:W-:-:S05]  /*8070*/  @P0 BRA `(.L_x_33) ;  /* 0xffffd27000000947 */ /* 0x000fca000383ffff */
.L_x_32:
[----:B------:R-:W1:Y:S01]  /*8080*/  SHFL.BFLY PT, R5, R247, 0x2, 0x1f ;  /* 0x0c401f00f7057f89 */ /* 0x000e6200000e0000 */
[----:B------:R-:W-:-:S02]  /*8090*/  MOV R50, 0xff800000 ;  /* 0xff80000000327802 */ /* 0x000fc40000000f00 */
[----:B------:R-:W-:Y:S01]  /*80a0*/  MOV R51, 0xff800000 ;  /* 0xff80000000337802 */ /* 0x000fe20000000f00 */
[----:B------:R-:W2:Y:S01]  /*80b0*/  SHFL.BFLY PT, R7, R249, 0x2, 0x1f ;  /* 0x0c401f00f9077f89 */ /* 0x000ea200000e0000 */
[----:B------:R-:W-:Y:S02]  /*80c0*/  MOV R53, 0xff800000 ;  /* 0xff80000000357802 */ /* 0x000fe40000000f00 */
[----:B------:R-:W-:Y:S01]  /*80d0*/  MOV R54, 0xff800000 ;  /* 0xff80000000367802 */ /* 0x000fe20000000f00 */
[----:B------:R-:W3:Y:S01]  /*80e0*/  SHFL.BFLY PT, R9, R248, 0x2, 0x1f ;  /* 0x0c401f00f8097f89 */ /* 0x000ee200000e0000 */
[----:B------:R-:W-:-:S03]  /*80f0*/  PLOP3.LUT P4, PT, PT, PT, PT, 0x8, 0x0 ;  /* 0x000000000000781c */ /* 0x000fc60003f8e170 */
[----:B------:R-:W4:Y:S01]  /*8100*/  SHFL.BFLY PT, R6, R250, 0x2, 0x1f ;  /* 0x0c401f00fa067f89 */ /* 0x000f2200000e0000 */
[----:B-1----:R-:W-:Y:S02]  /*8110*/  FADD.FTZ R5, R5, R247 ;  /* 0x000000f705057221 */ /* 0x002fe40000010000 */
[----:B--2---:R-:W-:-:S03]  /*8120*/  FADD.FTZ R7, R7, R249 ;  /* 0x000000f907077221 */ /* 0x004fc60000010000 */
[----:B------:R-:W1:Y:S01]  /*8130*/  SHFL.BFLY PT, R0, R5, 0x1, 0x1f ;  /* 0x0c201f0005007f89 */ /* 0x000e6200000e0000 */
[----:B---3--:R-:W-:-:S03]  /*8140*/  FADD.FTZ R9, R9, R248 ;  /* 0x000000f809097221 */ /* 0x008fc60000010000 */
[----:B------:R-:W2:Y:S01]  /*8150*/  SHFL.BFLY PT, R3, R7, 0x1, 0x1f ;  /* 0x0c201f0007037f89 */ /* 0x000ea200000e0000 */
[----:B----4-:R-:W-:-:S03]  /*8160*/  FADD.FTZ R6, R6, R250 ;  /* 0x000000fa06067221 */ /* 0x010fc60000010000 */
[----:B------:R-:W3:Y:S04]  /*8170*/  SHFL.BFLY PT, R4, R9, 0x1, 0x1f ;  /* 0x0c201f0009047f89 */ /* 0x000ee800000e0000 */
[----:B------:R-:W4:Y:S01]  /*8180*/  SHFL.BFLY PT, R8, R6, 0x1, 0x1f ;  /* 0x0c201f0006087f89 */ /* 0x000f2200000e0000 */
[----:B-1----:R-:W-:Y:S01]  /*8190*/  FADD.FTZ R5, R5, R0 ;  /* 0x0000000005057221 */ /* 0x002fe20000010000 */
[----:B------:R-:W-:Y:S01]  /*81a0*/  MOV R0, RZ ;  /* 0x000000ff00007202 */ /* 0x000fe20000000f00 */
[----:B--2---:R-:W-:-:S03]  /*81b0*/  FADD.FTZ R7, R7, R3 ;  /* 0x0000000307077221 */ /* 0x004fc60000010000 */
[----:B------:R-:W-:Y:S02]  /*81c0*/  FSETP.NE.FTZ.AND P3, PT, R5, RZ, PT ;  /* 0x000000ff0500720b */ /* 0x000fe40003f75000 */
[----:B------:R-:W-:Y:S01]  /*81d0*/  MOV R3, RZ ;  /* 0x000000ff00037202 */ /* 0x000fe20000000f00 */
[----:B---3--:R-:W-:Y:S01]  /*81e0*/  FADD.FTZ R9, R9, R4 ;  /* 0x0000000409097221 */ /* 0x008fe20000010000 */
[----:B------:R-:W-:Y:S02]  /*81f0*/  FSETP.NE.FTZ.AND P1, PT, R7, RZ, PT ;  /* 0x000000ff0700720b */ /* 0x000fe40003f35000 */
[----:B------:R-:W-:Y:S01]  /*8200*/  MOV R4, RZ ;  /* 0x000000ff00047202 */ /* 0x000fe20000000f00 */
[----:B----4-:R-:W-:Y:S01]  /*8210*/  FADD.FTZ R6, R8, R6 ;  /* 0x0000000608067221 */ /* 0x010fe20000010000 */
[----:B------:R-:W-:-:S04]  /*8220*/  FSETP.NE.FTZ.AND P2, PT, R9, RZ, PT ;  /* 0x000000ff0900720b */ /* 0x000fc80003f55000 */
[----:B------:R-:W-:Y:S01]  /*8230*/  FSETP.NE.FTZ.AND P0, PT, R6, RZ, PT ;  /* 0x000000ff0600720b */ /* 0x000fe20003f15000 */
[----:B------:R-:W1:Y:S08]  /*8240*/  @P3 MUFU.RCP R0, R5 ;  /* 0x0000000500003308 */ /* 0x000e700000001000 */
[----:B------:R-:W2:Y:S04]  /*8250*/  @P1 MUFU.RCP R3, R7 ;  /* 0x0000000700031308 */ /* 0x000ea80000001000 */
[----:B------:R-:W-:Y:S01]  /*8260*/  @P0 MOV R8, 0x3f317218 ;  /* 0x3f31721800080802 */ /* 0x000fe20000000f00 */
[----:B-1----:R-:W-:-:S03]  /*8270*/  FMUL.FTZ R144, R0, R144 ;  /* 0x0000009000907220 */ /* 0x002fc60000410000 */
[----:B------:R-:W1:Y:S01]  /*8280*/  @P2 MUFU.RCP R4, R9 ;  /* 0x0000000900042308 */ /* 0x000e620000001000 */
[C---:B------:R-:W-:Y:S02]  /*8290*/  FMUL.FTZ R45, R0.reuse, R145 ;  /* 0x00000091002d7220 */ /* 0x040fe40000410000 */
[C---:B------:R-:W-:Y:S02]  /*82a0*/  FMUL.FTZ R152, R0.reuse, R152 ;  /* 0x0000009800987220 */ /* 0x040fe40000410000 */
[C---:B------:R-:W-:Y:S02]  /*82b0*/  FMUL.FTZ R43, R0.reuse, R153 ;  /* 0x00000099002b7220 */ /* 0x040fe40000410000 */
[C---:B------:R-:W-:Y:S01]  /*82c0*/  FMUL.FTZ R68, R0.reuse, R68 ;  /* 0x0000004400447220 */ /* 0x040fe20000410000 */
[----:B------:R-:W-:Y:S01]  /*82d0*/  @P3 MUFU.LG2 R11, R5 ;  /* 0x00000005000b3308 */ /* 0x000fe20000000c00 */
[C---:B------:R-:W-:Y:S02]  /*82e0*/  FMUL.FTZ R41, R0.reuse, R69 ;  /* 0x0000004500297220 */ /* 0x040fe40000410000 */
[----:B------:R-:W-:-:S02]  /*82f0*/  FMUL.FTZ R80, R0, R80 ;  /* 0x0000005000507220 */ /* 0x000fc40000410000 */
[C---:B------:R-:W-:Y:S02]  /*8300*/  FMUL.FTZ R38, R0.reuse, R81 ;  /* 0x0000005100267220 */ /* 0x040fe40000410000 */
[C---:B------:R-:W-:Y:S01]  /*8310*/  FMUL.FTZ R84, R0.reuse, R84 ;  /* 0x0000005400547220 */ /* 0x040fe20000410000 */
[----:B------:R-:W-:Y:S01]  /*8320*/  @P2 MUFU.LG2 R9, R9 ;  /* 0x0000000900092308 */ /* 0x000fe20000000c00 */
[C---:B------:R-:W-:Y:S02]  /*8330*/  FMUL.FTZ R35, R0.reuse, R85 ;  /* 0x0000005500237220 */ /* 0x040fe40000410000 */
[C---:B------:R-:W-:Y:S02]  /*8340*/  FMUL.FTZ R92, R0.reuse, R92 ;  /* 0x0000005c005c7220 */ /* 0x040fe40000410000 */
[C---:B------:R-:W-:Y:S02]  /*8350*/  FMUL.FTZ R32, R0.reuse, R93 ;  /* 0x0000005d00207220 */ /* 0x040fe40000410000 */
[C---:B------:R-:W-:Y:S01]  /*8360*/  FMUL.FTZ R96, R0.reuse, R96 ;  /* 0x0000006000607220 */ /* 0x040fe20000410000 */
[----:B------:R-:W-:Y:S01]  /*8370*/  @P1 MUFU.LG2 R7, R7 ;  /* 0x0000000700071308 */ /* 0x000fe20000000c00 */
[----:B------:R-:W-:-:S02]  /*8380*/  FMUL.FTZ R28, R0, R97 ;  /* 0x00000061001c7220 */ /* 0x000fc40000410000 */
[C---:B------:R-:W-:Y:S02]  /*8390*/  FMUL.FTZ R104, R0.reuse, R104 ;  /* 0x0000006800687220 */ /* 0x040fe40000410000 */
[C---:B------:R-:W-:Y:S02]  /*83a0*/  FMUL.FTZ R25, R0.reuse, R105 ;  /* 0x0000006900197220 */ /* 0x040fe40000410000 */
[C---:B------:R-:W-:Y:S02]  /*83b0*/  FMUL.FTZ R108, R0.reuse, R108 ;  /* 0x0000006c006c7220 */ /* 0x040fe40000410000 */
[C---:B------:R-:W-:Y:S02]  /*83c0*/  FMUL.FTZ R21, R0.reuse, R109 ;  /* 0x0000006d00157220 */ /* 0x040fe40000410000 */
[C---:B------:R-:W-:Y:S02]  /*83d0*/  FMUL.FTZ R116, R0.reuse, R116 ;  /* 0x0000007400747220 */ /* 0x040fe40000410000 */
[----:B------:R-:W-:-:S02]  /*83e0*/  FMUL.FTZ R17, R0, R117 ;  /* 0x0000007500117220 */ /* 0x000fc40000410000 */
[C---:B------:R-:W-:Y:S02]  /*83f0*/  FMUL.FTZ R120, R0.reuse, R120 ;  /* 0x0000007800787220 */ /* 0x040fe40000410000 */
[C---:B------:R-:W-:Y:S02]  /*8400*/  FMUL.FTZ R121, R0.reuse, R121 ;  /* 0x0000007900797220 */ /* 0x040fe40000410000 */
[C---:B------:R-:W-:Y:S02]  /*8410*/  FMUL.FTZ R168, R0.reuse, R168 ;  /* 0x000000a800a87220 */ /* 0x040fe40000410000 */
[----:B------:R-:W-:Y:S01]  /*8420*/  FMUL.FTZ R169, R0, R169 ;  /* 0x000000a900a97220 */ /* 0x000fe20000410000 */
[----:B------:R-:W-:Y:S01]  /*8430*/  MOV R0, RZ ;  /* 0x000000ff00007202 */ /* 0x000fe20000000f00 */
[C---:B--2---:R-:W-:Y:S02]  /*8440*/  FMUL.FTZ R140, R3.reuse, R140 ;  /* 0x0000008c038c7220 */ /* 0x044fe40000410000 */
[----:B------:R-:W-:-:S02]  /*8450*/  FMUL.FTZ R47, R3, R141 ;  /* 0x0000008d032f7220 */ /* 0x000fc40000410000 */
[C---:B------:R-:W-:Y:S01]  /*8460*/  FMUL.FTZ R148, R3.reuse, R148 ;  /* 0x0000009403947220 */ /* 0x040fe20000410000 */
[----:B------:R-:W2:Y:S01]  /*8470*/  @P0 MUFU.RCP R0, R6 ;  /* 0x0000000600000308 */ /* 0x000ea20000001000 */
[C---:B------:R-:W-:Y:S02]  /*8480*/  FMUL.FTZ R46, R3.reuse, R149 ;  /* 0x00000095032e7220 */ /* 0x040fe40000410000 */
[C---:B------:R-:W-:Y:S02]  /*8490*/  FMUL.FTZ R72, R3.reuse, R72 ;  /* 0x0000004803487220 */ /* 0x040fe40000410000 */
[C---:B------:R-:W-:Y:S02]  /*84a0*/  FMUL.FTZ R39, R3.reuse, R73 ;  /* 0x0000004903277220 */ /* 0x040fe40000410000 */
[C---:B------:R-:W-:Y:S01]  /*84b0*/  FMUL.FTZ R76, R3.reuse, R76 ;  /* 0x0000004c034c7220 */ /* 0x040fe20000410000 */
[----:B------:R-:W3:Y:S01]  /*84c0*/  @P0 MUFU.LG2 R6, R6 ;  /* 0x0000000600060308 */ /* 0x000ee20000000c00 */
        /* <DEDUP_REMOVED lines=17> */
[----:B------:R-:W-:Y:S01]  /*85e0*/  @P2 MOV R3, 0x3f317218 ;  /* 0x3f31721800032802 */ /* 0x000fe20000000f00 */
[C---:B-1----:R-:W-:Y:S02]  /*85f0*/  FMUL.FTZ R146, R4.reuse, R146 ;  /* 0x0000009204927220 */ /* 0x042fe40000410000 */
        /* <DEDUP_REMOVED lines=24> */
[C---:B--2---:R-:W-:Y:S02]  /*8780*/  FMUL.FTZ R142, R0.reuse, R142 ;  /* 0x0000008e008e7220 */ /* 0x044fe40000410000 */
        /* <DEDUP_REMOVED lines=24> */
[----:B------:R-:W-:Y:S02]  /*8910*/  @P2 FMUL.FTZ R5, R3, c[0x0][0x2d0] ;  /* 0x0000b40003052a20 */ /* 0x000fe40000410000 */
[----:B------:R-:W-:-:S02]  /*8920*/  @P3 FMUL.FTZ R10, R4, c[0x0][0x2d0] ;  /* 0x0000b400040a3a20 */ /* 0x000fc40000410000 */
[----:B------:R-:W-:Y:S02]  /*8930*/  @P1 FMUL.FTZ R3, R0, c[0x0][0x2d0] ;  /* 0x0000b40000031a20 */ /* 0x000fe40000410000 */
[----:B------:R-:W-:Y:S02]  /*8940*/  @P3 FMUL.FTZ R11, R11, 0.69314718246459960938 ;  /* 0x3f3172180b0b3820 */ /* 0x000fe40000410000 */
[----:B------:R-:W-:Y:S02]  /*8950*/  @P2 FMUL.FTZ R9, R9, 0.69314718246459960938 ;  /* 0x3f31721809092820 */ /* 0x000fe40000410000 */
[----:B------:R-:W-:Y:S02]  /*8960*/  @P1 FMUL.FTZ R7, R7, 0.69314718246459960938 ;  /* 0x3f31721807071820 */ /* 0x000fe40000410000 */
[----:B---3--:R-:W-:Y:S02]  /*8970*/  @P0 FMUL.FTZ R4, R6, 0.69314718246459960938 ;  /* 0x3f31721806040820 */ /* 0x008fe40000410000 */
[----:B------:R-:W-:-:S02]  /*8980*/  @P0 FMUL.FTZ R0, R8, c[0x0][0x2d0] ;  /* 0x0000b40008000a20 */ /* 0x000fc40000410000 */
[----:B------:R-:W-:Y:S02]  /*8990*/  @P3 FFMA.FTZ R50, R10, R137, R11 ;  /* 0x000000890a323223 */ /* 0x000fe4000001000b */
[----:B------:R-:W-:Y:S02]  /*89a0*/  @P2 FFMA.FTZ R51, R5, R136, R9 ;  /* 0x0000008805332223 */ /* 0x000fe40000010009 */
[----:B------:R-:W-:Y:S02]  /*89b0*/  @P1 FFMA.FTZ R53, R3, R135, R7 ;  /* 0x0000008703351223 */ /* 0x000fe40000010007 */
[----:B------:R-:W-:Y:S02]  /*89c0*/  @P0 FFMA.FTZ R54, R0, R2, R4 ;  /* 0x0000000200360223 */ /* 0x000fe40000010004 */
.L_x_24:
[----:B------:R-:W-:Y:S05]  /*89d0*/  @P4 BRA `(.L_x_36) ;  /* 0x0000176000004947 */ /* 0x000fea0003800000 */
[----:B------:R-:W2:Y:S01]  /*89e0*/  LDL R57, [R1+0xc] ;  /* 0x00000c0001397983 */ /* 0x000ea20000100800 */
[----:B------:R-:W-:Y:S02]  /*89f0*/  F2FP.BF16.PACK_AB R45, R45, R144 ;  /* 0x000000902d2d723e */ /* 0x000fe400000010ff */
[----:B------:R-:W-:Y:S01]  /*8a00*/  F2FP.BF16.PACK_AB R44, R44, R146 ;  /* 0x000000922c2c723e */ /* 0x000fe200000010ff */
[----:B------:R-:W1:Y:S01]  /*8a10*/  S2R R55, SR_TID.X ;  /* 0x0000000000377919 */ /* 0x000e620000002100 */
[----:B------:R-:W-:-:S02]  /*8a20*/  F2FP.BF16.PACK_AB R43, R43, R152 ;  /* 0x000000982b2b723e */ /* 0x000fc400000010ff */
[----:B------:R-:W-:Y:S02]  /*8a30*/  F2FP.BF16.PACK_AB R42, R42, R154 ;  /* 0x0000009a2a2a723e */ /* 0x000fe400000010ff */
[----:B------:R-:W-:Y:S02]  /*8a40*/  F2FP.BF16.PACK_AB R47, R47, R140 ;  /* 0x0000008c2f2f723e */ /* 0x000fe400000010ff */
[----:B------:R-:W-:Y:S02]  /*8a50*/  F2FP.BF16.PACK_AB R142, R143, R142 ;  /* 0x0000008e8f8e723e */ /* 0x000fe400000010ff */
[----:B------:R-:W-:Y:S02]  /*8a60*/  F2FP.BF16.PACK_AB R46, R46, R148 ;  /* 0x000000942e2e723e */ /* 0x000fe400000010ff */
[----:B------:R-:W-:Y:S02]  /*8a70*/  F2FP.BF16.PACK_AB R150, R151, R150 ;  /* 0x000000969796723e */ /* 0x000fe400000010ff */
[----:B------:R-:W-:-:S02]  /*8a80*/  F2FP.BF16.PACK_AB R41, R41, R68 ;  /* 0x000000442929723e */ /* 0x000fc400000010ff */
[----:B------:R-:W-:Y:S02]  /*8a90*/  F2FP.BF16.PACK_AB R40, R40, R70 ;  /* 0x000000462828723e */ /* 0x000fe400000010ff */
[----:B------:R-:W-:Y:S02]  /*8aa0*/  F2FP.BF16.PACK_AB R38, R38, R80 ;  /* 0x000000502626723e */ /* 0x000fe400000010ff */
[----:B------:R-:W-:Y:S02]  /*8ab0*/  F2FP.BF16.PACK_AB R37, R37, R82 ;  /* 0x000000522525723e */ /* 0x000fe400000010ff */
[----:B------:R-:W-:Y:S02]  /*8ac0*/  F2FP.BF16.PACK_AB R39, R39, R72 ;  /* 0x000000482727723e */ /* 0x000fe400000010ff */
[----:B------:R-:W-:Y:S02]  /*8ad0*/  F2FP.BF16.PACK_AB R74, R75, R74 ;  /* 0x0000004a4b4a723e */ /* 0x000fe400000010ff */
[----:B-1----:R-:W-:-:S02]  /*8ae0*/  SHF.R.S32.HI R56, RZ, 0x1f, R55 ;  /* 0x0000001fff387819 */ /* 0x002fc40000011437 */
[----:B------:R-:W-:Y:S02]  /*8af0*/  F2FP.BF16.PACK_AB R36, R36, R76 ;  /* 0x0000004c2424723e */ /* 0x000fe400000010ff */
[CC--:B------:R-:W-:Y:S02]  /*8b00*/  LEA.HI R3, R56.reuse, R55.reuse, RZ, 0x2 ;  /* 0x0000003738037211 */ /* 0x0c0fe400078f10ff */
[----:B------:R-:W-:Y:S02]  /*8b10*/  LEA.HI R48, R56, R55, RZ, 0x5 ;  /* 0x0000003738307211 */ /* 0x000fe400078f28ff */
[--C-:B------:R-:W-:Y:S02]  /*8b20*/  SHF.R.S32.HI R52, RZ, 0x2, R3.reuse ;  /* 0x00000002ff347819 */ /* 0x100fe40000011403 */
[----:B------:R-:W-:Y:S02]  /*8b30*/  SHF.R.S32.HI R0, RZ, 0x1f, R3 ;  /* 0x0000001fff007819 */ /* 0x000fe40000011403 */
[----:B------:R-:W-:-:S02]  /*8b40*/  LOP3.LUT R3, R3, 0xfffffffc, RZ, 0xc0, !PT ;  /* 0xfffffffc03037812 */ /* 0x000fc400078ec0ff */
[----:B------:R-:W-:Y:S02]  /*8b50*/  LEA.HI R0, R0, R52, RZ, 0x3 ;  /* 0x0000003400007211 */ /* 0x000fe400078f18ff */
[----:B------:R-:W-:Y:S01]  /*8b60*/  SHF.R.S32.HI R49, RZ, 0x5, R48 ;  /* 0x00000005ff317819 */ /* 0x000fe20000011430 */
[----:B------:R-:W-:Y:S01]  /*8b70*/  IMAD.IADD R29, R55, 0x1, -R3 ;  /* 0x00000001371d7824 */ /* 0x000fe200078e0a03 */
[----:B------:R-:W-:Y:S02]  /*8b80*/  LOP3.LUT R0, R0, 0xfffffff8, RZ, 0xc0, !PT ;  /* 0xfffffff800007812 */ /* 0x000fe400078ec0ff */
[----:B------:R-:W-:Y:S02]  /*8b90*/  F2FP.BF16.PACK_AB R78, R79, R78 ;  /* 0x0000004e4f4e723e */ /* 0x000fe400000010ff */
[----:B------:R-:W-:Y:S01]  /*8ba0*/  F2FP.BF16.PACK_AB R35, R35, R84 ;  /* 0x000000542323723e */ /* 0x000fe200000010ff */
[----:B------:R-:W-:Y:S01]  /*8bb0*/  IMAD.IADD R2, R52, 0x1, -R0 ;  /* 0x0000000134027824 */ /* 0x000fe200078e0a00 */
[----:B------:R-:W-:-:S02]  /*8bc0*/  F2FP.BF16.PACK_AB R34, R34, R86 ;  /* 0x000000562222723e */ /* 0x000fc400000010ff */
[----:B------:R-:W-:Y:S02]  /*8bd0*/  F2FP.BF16.PACK_AB R32, R32, R92 ;  /* 0x0000005c2020723e */ /* 0x000fe400000010ff */
[----:B------:R-:W-:Y:S02]  /*8be0*/  LEA.HI R0, R2, R2, RZ, 0x1 ;  /* 0x0000000202007211 */ /* 0x000fe400078f08ff */
[----:B------:R-:W-:Y:S02]  /*8bf0*/  F2FP.BF16.PACK_AB R31, R31, R94 ;  /* 0x0000005e1f1f723e */ /* 0x000fe400000010ff */
[----:B------:R-:W-:Y:S02]  /*8c00*/  SHF.R.S32.HI R13, RZ, 0x1, R0 ;  /* 0x00000001ff0d7819 */ /* 0x000fe40000011400 */
[----:B------:R-:W-:Y:S02]  /*8c10*/  LOP3.LUT R0, R0, 0x3fffffe, RZ, 0xc0, !PT ;  /* 0x03fffffe00007812 */ /* 0x000fe400078ec0ff */
[C---:B------:R-:W-:Y:S01]  /*8c20*/  LOP3.LUT R3, R13.reuse, 0x1, RZ, 0xc0, !PT ;  /* 0x000000010d037812 */ /* 0x040fe200078ec0ff */
[C---:B------:R-:W-:Y:S01]  /*8c30*/  IMAD.SHL.U32 R4, R13.reuse, 0x40, RZ ;  /* 0x000000400d047824 */ /* 0x040fe200078e00ff */
[----:B------:R-:W-:Y:S01]  /*8c40*/  LOP3.LUT P0, RZ, R13, 0x2, RZ, 0xc0, !PT ;  /* 0x000000020dff7812 */ /* 0x000fe2000780c0ff */
[----:B------:R-:W-:Y:S01]  /*8c50*/  IMAD.IADD R2, R2, 0x1, -R0 ;  /* 0x0000000102027824 */ /* 0x000fe200078e0a00 */
[----:B------:R-:W-:Y:S01]  /*8c60*/  ISETP.NE.U32.AND P1, PT, R3, 0x1, PT ;  /* 0x000000010300780c */ /* 0x000fe20003f25070 */
[----:B------:R-:W-:Y:S01]  /*8c70*/  IMAD R0, R49, 0x100, R29 ;  /* 0x0000010031007824 */ /* 0x000fe200078e021d */
[----:B------:R-:W-:-:S02]  /*8c80*/  LOP3.LUT R4, R4, 0xc0, RZ, 0xc0, !PT ;  /* 0x000000c004047812 */ /* 0x000fc400078ec0ff */
[----:B------:R-:W-:Y:S01]  /*8c90*/  F2FP.BF16.PACK_AB R33, R33, R88 ;  /* 0x000000582121723e */ /* 0x000fe200000010ff */
[----:B------:R-:W-:Y:S01]  /*8ca0*/  IMAD R0, R2, 0x10, R0 ;  /* 0x0000001002007824 */ /* 0x000fe200078e0200 */
[----:B------:R-:W-:Y:S01]  /*8cb0*/  LEA.HI R2, R4, R4, RZ, 0x1d ;  /* 0x0000000404027211 */ /* 0x000fe200078fe8ff */
[----:B------:R-:W-:Y:S01]  /*8cc0*/  IMAD.MOV.U32 R4, RZ, RZ, 0x20 ;  /* 0x00000020ff047424 */ /* 0x000fe200078e00ff */
[----:B------:R-:W-:Y:S02]  /*8cd0*/  F2FP.BF16.PACK_AB R90, R91, R90 ;  /* 0x0000005a5b5a723e */ /* 0x000fe400000010ff */
[----:B------:R-:W-:Y:S01]  /*8ce0*/  F2FP.BF16.PACK_AB R30, R30, R156 ;  /* 0x0000009c1e1e723e */ /* 0x000fe200000010ff */
[----:B------:R-:W-:Y:S01]  /*8cf0*/  IMAD.U32 R0, R0, 0x2, R2 ;  /* 0x0000000200007824 */ /* 0x000fe200078e0002 */
[----:B------:R-:W-:Y:S02]  /*8d00*/  SEL R4, R4, 0xffffffe0, !P0 ;  /* 0xffffffe004047807 */ /* 0x000fe40004000000 */
[----:B------:R-:W-:Y:S01]  /*8d10*/  F2FP.BF16.PACK_AB R158, R159, R158 ;  /* 0x0000009e9f9e723e */ /* 0x000fe200000010ff */
[----:B------:R-:W-:Y:S01]  /*8d20*/  IMAD.SHL.U32 R0, R0, 0x2, RZ ;  /* 0x0000000200007824 */ /* 0x000fe200078e00ff */
[----:B------:R-:W-:Y:S01]  /*8d30*/  BAR.SYNC.DEFER_BLOCKING 0x1, 0x80 ;  /* 0x0042000000007b1d */ /* 0x000fe20000010000 */
[----:B------:R-:W-:-:S02]  /*8d40*/  F2FP.BF16.PACK_AB R28, R28, R96 ;  /* 0x000000601c1c723e */ /* 0x000fc400000010ff */
[----:B------:R-:W-:Y:S02]  /*8d50*/  F2FP.BF16.PACK_AB R27, R27, R98 ;  /* 0x000000621b1b723e */ /* 0x000fe400000010ff */
[C---:B------:R-:W-:Y:S02]  /*8d60*/  IADD3 R3, R0.reuse, 0x80, RZ ;  /* 0x0000008000037810 */ /* 0x040fe40007ffe0ff */
[C---:B------:R-:W-:Y:S02]  /*8d70*/  IADD3 R2, R0.reuse, 0x70, RZ ;  /* 0x0000007000027810 */ /* 0x040fe40007ffe0ff */
[----:B------:R-:W-:Y:S01]  /*8d80*/  @P1 IADD3 R2, R3, 0x10, RZ ;  /* 0x0000001003021810 */ /* 0x000fe20007ffe0ff */
[----:B------:R-:W-:Y:S01]  /*8d90*/  IMAD.IADD R3, R0, 0x1, R4 ;  /* 0x0000000100037824 */ /* 0x000fe200078e0204 */
[----:B------:R-:W-:Y:S02]  /*8da0*/  F2FP.BF16.PACK_AB R25, R25, R104 ;  /* 0x000000681919723e */ /* 0x000fe400000010ff */
[----:B------:R-:W-:Y:S01]  /*8db0*/  F2FP.BF16.PACK_AB R24, R24, R106 ;  /* 0x0000006a1818723e */ /* 0x000fe200000010ff */
[----:B------:R-:W-:Y:S01]  /*8dc0*/  IMAD.IADD R4, R4, 0x1, R2 ;  /* 0x0000000104047824 */ /* 0x000fe200078e0202 */
[----:B------:R-:W-:-:S02]  /*8dd0*/  F2FP.BF16.PACK_AB R26, R26, R100 ;  /* 0x000000641a1a723e */ /* 0x000fc400000010ff */
[----:B------:R-:W-:Y:S02]  /*8de0*/  F2FP.BF16.PACK_AB R102, R103, R102 ;  /* 0x000000666766723e */ /* 0x000fe400000010ff */
[----:B------:R-:W-:Y:S02]  /*8df0*/  F2FP.BF16.PACK_AB R23, R23, R160 ;  /* 0x000000a01717723e */ /* 0x000fe400000010ff */
[----:B------:R-:W-:Y:S02]  /*8e00*/  F2FP.BF16.PACK_AB R22, R22, R162 ;  /* 0x000000a21616723e */ /* 0x000fe400000010ff */
[----:B------:R-:W-:Y:S01]  /*8e10*/  F2FP.BF16.PACK_AB R21, R21, R108 ;  /* 0x0000006c1515723e */ /* 0x000fe200000010ff */
[----:B------:R-:W-:Y:S01]  /*8e20*/  STS [R0+0x80], R45 ;  /* 0x0000802d00007388 */ /* 0x000fe20000000800 */
[----:B------:R-:W-:Y:S02]  /*8e30*/  F2FP.BF16.PACK_AB R20, R20, R110 ;  /* 0x0000006e1414723e */ /* 0x000fe400000010ff */
[----:B------:R-:W-:Y:S01]  /*8e40*/  F2FP.BF16.PACK_AB R17, R17, R116 ;  /* 0x000000741111723e */ /* 0x000fe200000010ff */
[----:B------:R-:W-:Y:S01]  /*8e50*/  STS [R0+0x280], R44 ;  /* 0x0002802c00007388 */ /* 0x000fe20000000800 */
[----:B------:R-:W-:-:S02]  /*8e60*/  F2FP.BF16.PACK_AB R16, R16, R118 ;  /* 0x000000761010723e */ /* 0x000fc400000010ff */
[----:B------:R-:W-:Y:S01]  /*8e70*/  F2FP.BF16.PACK_AB R19, R19, R112 ;  /* 0x000000701313723e */ /* 0x000fe200000010ff */
[----:B------:R-:W-:Y:S01]  /*8e80*/  STS [R2], R43 ;  /* 0x0000002b02007388 */ /* 0x000fe20000000800 */
        /* <DEDUP_REMOVED lines=8> */
[----:B------:R-:W-:Y:S01]  /*8f10*/  STS [R0+0x1280], R142 ;  /* 0x0012808e00007388 */ /* 0x000fe20000000800 */
[----:B------:R-:W-:Y:S02]  /*8f20*/  F2FP.BF16.PACK_AB R5, R171, R170 ;  /* 0x000000aaab05723e */ /* 0x000fe400000010ff */
[----:B------:R-:W-:Y:S01]  /*8f30*/  F2FP.BF16.PACK_AB R7, R125, R124 ;  /* 0x0000007c7d07723e */ /* 0x000fe200000010ff */
[----:B------:R-:W-:Y:S01]  /*8f40*/  STS [R2+0x1000], R46 ;  /* 0x0010002e02007388 */ /* 0x000fe20000000800 */
[----:B------:R-:W-:Y:S02]  /*8f50*/  F2FP.BF16.PACK_AB R12, R12, R126 ;  /* 0x0000007e0c0c723e */ /* 0x000fe400000010ff */
[----:B------:R-:W-:Y:S01]  /*8f60*/  F2FP.BF16.PACK_AB R11, R129, R128 ;  /* 0x00000080810b723e */ /* 0x000fe200000010ff */
[----:B------:R-:W-:Y:S01]  /*8f70*/  STS [R2+0x1200], R150 ;  /* 0x0012009602007388 */ /* 0x000fe20000000800 */
[----:B------:R-:W-:-:S02]  /*8f80*/  F2FP.BF16.PACK_AB R10, R131, R130 ;  /* 0x00000082830a723e */ /* 0x000fc400000010ff */
[----:B------:R-:W-:Y:S01]  /*8f90*/  ISETP.NE.U32.AND P0, PT, RZ, c[0x0][0x500], PT ;  /* 0x00014000ff007a0c */ /* 0x000fe20003f05070 */
[----:B------:R-:W-:Y:S03]  /*8fa0*/  STS [R3+0x80], R41 ;  /* 0x0000802903007388 */ /* 0x000fe60000000800 */
[----:B------:R-:W-:Y:S01]  /*8fb0*/  ISETP.NE.AND.EX P1, PT, RZ, c[0x0][0x504], PT, P0 ;  /* 0x00014100ff007a0c */ /* 0x000fe20003f25300 */
[----:B------:R-:W-:Y:S01]  /*8fc0*/  STS [R3+0x280], R40 ;  /* 0x0002802803007388 */ /* 0x000fe20000000800 */
[----:B------:R-:W-:-:S03]  /*8fd0*/  ISETP.NE.U32.AND P0, PT, RZ, c[0x0][0x508], PT ;  /* 0x00014200ff007a0c */ /* 0x000fc60003f05070 */
[----:B------:R-:W-:Y:S01]  /*8fe0*/  STS [R4], R38 ;  /* 0x0000002604007388 */ /* 0x000fe20000000800 */
[----:B------:R-:W-:-:S03]  /*8ff0*/  ISETP.NE.AND.EX P0, PT, RZ, c[0x0][0x50c], PT, P0 ;  /* 0x00014300ff007a0c */ /* 0x000fc60003f05300 */
        /* <DEDUP_REMOVED lines=28> */
[----:B------:R1:W-:Y:S04]  /*91c0*/  STS [R2+0x5200], R14 ;  /* 0x0052000e02007388 */ /* 0x0003e80000000800 */
[----:B------:R-:W-:Y:S04]  /*91d0*/  STS [R3+0x4080], R9 ;  /* 0x0040800903007388 */ /* 0x000fe80000000800 */
[----:B------:R-:W-:Y:S04]  /*91e0*/  STS [R3+0x4280], R8 ;  /* 0x0042800803007388 */ /* 0x000fe80000000800 */
[----:B------:R-:W-:Y:S04]  /*91f0*/  STS [R4+0x4000], R6 ;  /* 0x0040000604007388 */ /* 0x000fe80000000800 */
[----:B------:R-:W-:Y:S04]  /*9200*/  STS [R4+0x4200], R5 ;  /* 0x0042000504007388 */ /* 0x000fe80000000800 */
[----:B------:R2:W-:Y:S04]  /*9210*/  STS [R3+0x5080], R7 ;  /* 0x0050800703007388 */ /* 0x0005e80000000800 */
[----:B------:R3:W-:Y:S01]  /*9220*/  STS [R3+0x5280], R12 ;  /* 0x0052800c03007388 */ /* 0x0007e20000000800 */
[----:B-1----:R-:W-:-:S03]  /*9230*/  IMAD.MOV.U32 R2, RZ, RZ, 0x4 ;  /* 0x00000004ff027424 */ /* 0x002fc600078e00ff */
[----:B------:R1:W-:Y:S04]  /*9240*/  STS [R4+0x5000], R11 ;  /* 0x0050000b04007388 */ /* 0x0003e80000000800 */
[----:B------:R1:W-:Y:S01]  /*9250*/  STS [R4+0x5200], R10 ;  /* 0x0052000a04007388 */ /* 0x0003e20000000800 */
[----:B--2---:R-:W-:-:S03]  /*9260*/  IMAD.WIDE R6, R57, R2, c[0x0][0x500] ;  /* 0x0001400039067625 */ /* 0x004fc600078e0202 */
[----:B------:R-:W-:Y:S06]  /*9270*/  BAR.SYNC.DEFER_BLOCKING 0x1, 0x80 ;  /* 0x0042000000007b1d */ /* 0x000fec0000010000 */
[----:B------:R-:W2:Y:S01]  /*9280*/  @P1 LDG.E R0, [R6.64] ;  /* 0x0000000606001981 */ /* 0x000ea2000c1e1900 */
[----:B------:R-:W-:Y:S02]  /*9290*/  IMAD.MOV.U32 R24, RZ, RZ, c[0x0][0x388] ;  /* 0x0000e200ff187624 */ /* 0x000fe400078e00ff */
[----:B---3--:R-:W-:-:S05]  /*92a0*/  @P0 IMAD.WIDE R2, R57, R2, c[0x0][0x508] ;  /* 0x0001420039020625 */ /* 0x008fca00078e0202 */
[----:B------:R3:W5:Y:S02]  /*92b0*/  @P0 LDG.E R24, [R2.64] ;  /* 0x0000000602180981 */ /* 0x000764000c1e1900 */
[----:B---3--:R-:W-:Y:S02]  /*92c0*/  CS2R R2, SRZ ;  /* 0x0000000000027805 */ /* 0x008fe4000001ff00 */
[--C-:B--2---:R-:W-:Y:S01]  /*92d0*/  @P1 SHF.R.S32.HI R3, RZ, 0x1f, R0.reuse ;  /* 0x0000001fff031819 */ /* 0x104fe20000011400 */
[----:B------:R-:W-:Y:S01]  /*92e0*/  @P1 IMAD.MOV.U32 R2, RZ, RZ, R0 ;  /* 0x000000ffff021224 */ /* 0x000fe200078e0000 */
[----:B------:R-:W-:Y:S05]  /*92f0*/  @P0 BRA `(.L_x_37) ;  /* 0x0000004000000947 */ /* 0x000fea0003800000 */
[----:B-1----:R-:W-:Y:S05]  /*9300*/  @!P1 BRA `(.L_x_37) ;  /* 0x0000003000009947 */ /* 0x002fea0003800000 */
[----:B------:R-:W2:Y:S04]  /*9310*/  LDG.E R4, [R6.64] ;  /* 0x0000000606047981 */ /* 0x000ea8000c1e1900 */
[----:B------:R-:W2:Y:S02]  /*9320*/  LDG.E R0, [R6.64+0x4] ;  /* 0x0000040606007981 */ /* 0x000ea4000c1e1900 */
[----:B--2--5:R-:W-:-:S02]  /*9330*/  IADD3 R24, -R4, R0, RZ ;  /* 0x0000000004187210 */ /* 0x024fc40007ffe1ff */
.L_x_37:
[----:B-1----:R-:W-:Y:S01]  /*9340*/  LOP3.LUT R4, R48, 0xffffffe0, RZ, 0xc0, !PT ;  /* 0xffffffe030047812 */ /* 0x002fe200078ec0ff */
[----:B------:R-:W1:Y:S01]  /*9350*/  S2R R10, SR_CTAID.Y ;  /* 0x00000000000a7919 */ /* 0x000e620000002600 */
[----:B------:R-:W-:Y:S01]  /*9360*/  SHF.R.S32.HI R5, RZ, 0x1f, R49 ;  /* 0x0000001fff057819 */ /* 0x000fe20000011431 */
[----:B------:R-:W-:Y:S01]  /*9370*/  IMAD.MOV.U32 R9, RZ, RZ, c[0x0][0x4e8] ;  /* 0x00013a00ff097624 */ /* 0x000fe200078e00ff */
[----:B------:R-:W-:Y:S01]  /*9380*/  LEA.HI R0, R29, R29, RZ, 0x1 ;  /* 0x0000001d1d007211 */ /* 0x000fe200078f08ff */
[----:B------:R-:W-:Y:S01]  /*9390*/  IMAD.IADD R7, R55, 0x1, -R4 ;  /* 0x0000000137077824 */ /* 0x000fe200078e0a04 */
[----:B------:R-:W2:Y:S01]  /*93a0*/  S2R R14, SR_CTAID.Y ;  /* 0x00000000000e7919 */ /* 0x000ea20000002600 */
[----:B------:R-:W-:Y:S01]  /*93b0*/  LEA.HI R4, R5, R49, RZ, 0x2 ;  /* 0x0000003105047211 */ /* 0x000fe200078f10ff */
[C---:B------:R-:W-:Y:S01]  /*93c0*/  IMAD R12, R29.reuse, 0x20, R52 ;  /* 0x000000201d0c7824 */ /* 0x040fe200078e0234 */
[C---:B------:R-:W-:Y:S01]  /*93d0*/  LOP3.LUT R6, R0.reuse, 0x1ffffffe, RZ, 0xc0, !PT ;  /* 0x1ffffffe00067812 */ /* 0x040fe200078ec0ff */
[----:B------:R-:W3:Y:S01]  /*93e0*/  S2R R21, SR_CTAID.X ;  /* 0x0000000000157919 */ /* 0x000ee20000002500 */
[----:B------:R-:W-:Y:S01]  /*93f0*/  SHF.R.S32.HI R8, RZ, 0x1f, R7 ;  /* 0x0000001fff087819 */ /* 0x000fe20000011407 */
[----:B------:R-:W-:Y:S01]  /*9400*/  IMAD.SHL.U32 R5, R0, 0x20, RZ ;  /* 0x0000002000057824 */ /* 0x000fe200078e00ff */
[----:B------:R-:W-:Y:S01]  /*9410*/  LOP3.LUT R4, R4, 0xffffffc, RZ, 0xc0, !PT ;  /* 0x0ffffffc04047812 */ /* 0x000fe200078ec0ff */
[----:B-----5:R-:W-:Y:S01]  /*9420*/  IMAD R24, R24, c[0x0][0x4e8], RZ ;  /* 0x00013a0018187a24 */ /* 0x020fe200078e02ff */
[----:B------:R-:W-:Y:S01]  /*9430*/  LEA.HI R0, R8, R7, RZ, 0x2 ;  /* 0x0000000708007211 */ /* 0x000fe200078f10ff */
[----:B------:R-:W-:Y:S01]  /*9440*/  BSSY B0, `(.L_x_38) ;  /* 0x0000087000007945 */ /* 0x000fe20003800000 */
[----:B------:R-:W-:Y:S01]  /*9450*/  IADD3 R6, R29, -R6, RZ ;  /* 0x800000061d067210 */ /* 0x000fe20007ffe0ff */
[----:B------:R-:W-:Y:S01]  /*9460*/  IMAD.IADD R4, R49, 0x1, -R4 ;  /* 0x0000000131047824 */ /* 0x000fe200078e0a04 */
[----:B------:R-:W-:-:S02]  /*9470*/  LOP3.LUT R5, R5, 0xffffffc0, RZ, 0xc0, !PT ;  /* 0xffffffc005057812 */ /* 0x000fc400078ec0ff */
[----:B------:R-:W-:Y:S02]  /*9480*/  SHF.R.S32.HI R0, RZ, 0x2, R0 ;  /* 0x00000002ff007819 */ /* 0x000fe40000011400 */
[----:B------:R-:W-:Y:S01]  /*9490*/  ISETP.NE.AND P2, PT, R9, 0x1, PT ;  /* 0x000000010900780c */ /* 0x000fe20003f45270 */
[----:B------:R-:W-:Y:S01]  /*94a0*/  IMAD R6, R6, 0x8, R5 ;  /* 0x0000000806067824 */ /* 0x000fe200078e0205 */
[----:B------:R-:W-:Y:S01]  /*94b0*/  LEA R16, R4, R0, 0x4 ;  /* 0x0000000004107211 */ /* 0x000fe200078e20ff */
[----:B------:R-:W-:Y:S01]  /*94c0*/  IMAD R0, R3, c[0x0][0x3a0], RZ ;  /* 0x0000e80003007a24 */ /* 0x000fe200078e02ff */
[----:B-1----:R-:W-:Y:S02]  /*94d0*/  SHF.R.S32.HI R11, RZ, 0x1f, R10 ;  /* 0x0000001fff0b7819 */ /* 0x002fe4000001140a */
[----:B------:R-:W-:Y:S01]  /*94e0*/  LEA.HI R10, R52, R52, RZ, 0x1 ;  /* 0x00000034340a7211 */ /* 0x000fe200078f08ff */
[----:B------:R-:W-:Y:S01]  /*94f0*/  IMAD.IADD R6, R16, 0x1, R6 ;  /* 0x0000000110067824 */ /* 0x000fe200078e0206 */
[----:B------:R-:W-:Y:S01]  /*9500*/  LOP3.LUT P0, RZ, R7, 0x3, RZ, 0xc0, !PT ;  /* 0x0000000307ff7812 */ /* 0x000fe2000780c0ff */
[----:B--2---:R-:W-:Y:S01]  /*9510*/  IMAD.WIDE.U32 R4, R14, c[0x0][0x490], R2 ;  /* 0x000124000e047a25 */ /* 0x004fe200078e0002 */
[----:B------:R-:W-:-:S02]  /*9520*/  LOP3.LUT R10, R10, 0x3fffffe, RZ, 0xc0, !PT ;  /* 0x03fffffe0a0a7812 */ /* 0x000fc400078ec0ff */
[----:B------:R-:W-:Y:S01]  /*9530*/  LEA.HI R13, R56, R55, RZ, 0x3 ;  /* 0x00000037380d7211 */ /* 0x000fe200078f18ff */
[C---:B------:R-:W-:Y:S02]  /*9540*/  IMAD R8, R2.reuse, c[0x0][0x3a4], R0 ;  /* 0x0000e90002087a24 */ /* 0x040fe400078e0200 */
[----:B------:R-:W-:-:S04]  /*9550*/  IMAD.WIDE.U32 R2, R2, c[0x0][0x3a0], RZ ;  /* 0x0000e80002027a25 */ /* 0x000fc800078e00ff */
[----:B---3--:R-:W-:Y:S02]  /*9560*/  IMAD R0, R21, 0x80, R6 ;  /* 0x0000008015007824 */ /* 0x008fe400078e0206 */
[----:B------:R-:W-:Y:S02]  /*9570*/  IMAD.IADD R3, R3, 0x1, R8 ;  /* 0x0000000103037824 */ /* 0x000fe400078e0208 */
[----:B------:R-:W-:Y:S01]  /*9580*/  IMAD R9, R11, c[0x0][0x490], RZ ;  /* 0x000124000b097a24 */ /* 0x000fe200078e02ff */
[----:B------:R-:W-:Y:S01]  /*9590*/  MOV R6, R0 ;  /* 0x0000000000067202 */ /* 0x000fe20000000f00 */
[----:B------:R-:W-:-:S04]  /*95a0*/  @P2 IMAD.HI.U32 R8, R0, c[0x0][0x4ec], RZ ;  /* 0x00013b0000082a27 */ /* 0x000fc800078e00ff */
[----:B------:R-:W-:Y:S01]  /*95b0*/  IMAD.IADD R7, R52, 0x1, -R10 ;  /* 0x0000000134077824 */ /* 0x000fe200078e0a0a */
[----:B------:R-:W-:Y:S01]  /*95c0*/  @P2 SHF.R.U32.HI R6, RZ, c[0x0][0x4f0], R8 ;  /* 0x00013c00ff062a19 */ /* 0x000fe20000011608 */
[C---:B------:R-:W-:Y:S02]  /*95d0*/  IMAD R9, R14.reuse, c[0x0][0x494], R9 ;  /* 0x000125000e097a24 */ /* 0x040fe400078e0209 */
[----:B------:R-:W-:Y:S01]  /*95e0*/  IMAD R20, R49, 0x8, R7 ;  /* 0x0000000831147824 */ /* 0x000fe200078e0207 */
[----:B------:R-:W-:Y:S01]  /*95f0*/  SHF.R.S32.HI R7, RZ, 0x1f, R57 ;  /* 0x0000001fff077819 */ /* 0x000fe20000011439 */
[----:B------:R-:W-:Y:S01]  /*9600*/  IMAD R11, R11, c[0x0][0x3e8], RZ ;  /* 0x0000fa000b0b7a24 */ /* 0x000fe200078e02ff */
[----:B------:R-:W-:Y:S01]  /*9610*/  IADD3 R5, R5, R9, RZ ;  /* 0x0000000905057210 */ /* 0x000fe20007ffe0ff */
[----:B------:R-:W-:Y:S01]  /*9620*/  IMAD.WIDE.U32 R2, R14, c[0x0][0x3e8], R2 ;  /* 0x0000fa000e027a25 */ /* 0x000fe200078e0002 */
[----:B------:R-:W-:Y:S02]  /*9630*/  IADD3 R8, -R6, RZ, RZ ;  /* 0x000000ff06087210 */ /* 0x000fe40007ffe1ff */
[----:B------:R-:W-:Y:S01]  /*9640*/  SEL R9, R57, RZ, !P1 ;  /* 0x000000ff39097207 */ /* 0x000fe20004800000 */
[----:B------:R-:W-:Y:S01]  /*9650*/  IMAD R12, R21, 0x80, R12 ;  /* 0x00000080150c7824 */ /* 0x000fe200078e020c */
[----:B------:R-:W-:Y:S01]  /*9660*/  SEL R10, R7, RZ, !P1 ;  /* 0x000000ff070a7207 */ /* 0x000fe20004800000 */
[----:B------:R-:W-:-:S02]  /*9670*/  IMAD R7, R14, c[0x0][0x3ec], R11 ;  /* 0x0000fb000e077a24 */ /* 0x000fc400078e020b */
[----:B------:R-:W-:Y:S02]  /*9680*/  IMAD R11, R8, c[0x0][0x4e8], R0 ;  /* 0x00013a00080b7a24 */ /* 0x000fe400078e0200 */
[----:B------:R-:W-:Y:S01]  /*9690*/  IMAD R0, R10, c[0x0][0x498], RZ ;  /* 0x000126000a007a24 */ /* 0x000fe200078e02ff */
[----:B------:R-:W-:Y:S01]  /*96a0*/  IADD3 R3, R3, R7, RZ ;  /* 0x0000000703037210 */ /* 0x000fe20007ffe0ff */
[----:B------:R-:W-:-:S04]  /*96b0*/  IMAD.WIDE.U32 R4, R9, c[0x0][0x498], R4 ;  /* 0x0001260009047a25 */ /* 0x000fc800078e0004 */
[----:B------:R-:W-:Y:S01]  /*96c0*/  IMAD R7, R9, c[0x0][0x49c], R0 ;  /* 0x0001270009077a24 */ /* 0x000fe200078e0200 */
[----:B------:R-:W-:Y:S01]  /*96d0*/  SHF.R.S32.HI R0, RZ, 0x1f, R6 ;  /* 0x0000001fff007819 */ /* 0x000fe20000011406 */
[----:B------:R-:W-:Y:S01]  /*96e0*/  @P2 IMAD.HI.U32 R8, R12, c[0x0][0x4ec], RZ ;  /* 0x00013b000c082a27 */ /* 0x000fe200078e00ff */
[----:B------:R-:W-:-:S03]  /*96f0*/  IADD3 R4, P1, R6, R4, RZ ;  /* 0x0000000406047210 */ /* 0x000fc60007f3e0ff */
[----:B------:R-:W-:Y:S01]  /*9700*/  IMAD R6, R10, c[0x0][0x3f0], RZ ;  /* 0x0000fc000a067a24 */ /* 0x000fe200078e02ff */
[----:B------:R-:W-:Y:S01]  /*9710*/  IADD3.X R5, R0, R5, R7, P1, !PT ;  /* 0x0000000500057210 */ /* 0x000fe20000ffe407 */
[----:B------:R-:W-:Y:S01]  /*9720*/  IMAD.SHL.U32 R10, R13, 0x8, RZ ;  /* 0x000000080d0a7824 */ /* 0x000fe200078e00ff */
[----:B------:R-:W-:Y:S01]  /*9730*/  SHF.R.S32.HI R0, RZ, 0x1f, R11 ;  /* 0x0000001fff007819 */ /* 0x000fe2000001140b */
[----:B------:R-:W-:Y:S01]  /*9740*/  IMAD.MOV.U32 R18, RZ, RZ, R12 ;  /* 0x000000ffff127224 */ /* 0x000fe200078e000c */
[----:B------:R-:W-:Y:S01]  /*9750*/  @P2 SHF.R.U32.HI R18, RZ, c[0x0][0x4f0], R8 ;  /* 0x00013c00ff122a19 */ /* 0x000fe20000011608 */
[----:B------:R-:W-:Y:S02]  /*9760*/  IMAD R13, R9, c[0x0][0x3f4], R6 ;  /* 0x0000fd00090d7a24 */ /* 0x000fe400078e0206 */
[----:B------:R-:W-:Y:S01]  /*9770*/  IMAD R7, R0, c[0x0][0x488], RZ ;  /* 0x0001220000077a24 */ /* 0x000fe200078e02ff */
[----:B------:R-:W-:Y:S01]  /*9780*/  LOP3.LUT R0, R10, 0xc0, RZ, 0xc0, !PT ;  /* 0x000000c00a007812 */ /* 0x000fe200078ec0ff */
[----:B------:R-:W-:-:S02]  /*9790*/  IMAD.SHL.U32 R6, R29, 0x8, RZ ;  /* 0x000000081d067824 */ /* 0x000fc400078e00ff */
[----:B------:R-:W-:-:S03]  /*97a0*/  IMAD.WIDE.U32 R8, R9, c[0x0][0x3f0], R2 ;  /* 0x0000fc0009087a25 */ /* 0x000fc600078e0002 */
[----:B------:R-:W-:Y:S01]  /*97b0*/  LOP3.LUT R10, R0, 0x18, R6, 0xf8, !PT ;  /* 0x00000018000a7812 */ /* 0x000fe200078ef806 */
[----:B------:R-:W-:-:S04]  /*97c0*/  IMAD.WIDE.U32 R2, R11, c[0x0][0x488], R4 ;  /* 0x000122000b027a25 */ /* 0x000fc800078e0004 */
[----:B------:R-:W-:Y:S01]  /*97d0*/  IMAD R4, R11, c[0x0][0x48c], R7 ;  /* 0x000123000b047a24 */ /* 0x000fe200078e0207 */
[----:B------:R-:W-:Y:S01]  /*97e0*/  SHF.R.U32.HI R11, RZ, 0x3, R0 ;  /* 0x00000003ff0b7819 */ /* 0x000fe20000011600 */
[----:B------:R-:W-:Y:S01]  /*97f0*/  IMAD.IADD R5, R9, 0x1, R13 ;  /* 0x0000000109057824 */ /* 0x000fe200078e020d */
[----:B------:R-:W-:Y:S01]  /*9800*/  IADD3 R0, -R18, RZ, RZ ;  /* 0x000000ff12007210 */ /* 0x000fe20007ffe1ff */
[----:B------:R-:W-:Y:S01]  /*9810*/  IMAD.IADD R3, R3, 0x1, R4 ;  /* 0x0000000103037824 */ /* 0x000fe200078e0204 */
[----:B------:R-:W-:Y:S02]  /*9820*/  LEA R7, P1, R2, c[0x0][0x450], 0x2 ;  /* 0x0001140002077a11 */ /* 0x000fe400078210ff */
[----:B------:R-:W-:Y:S01]  /*9830*/  LOP3.LUT R19, R10, R11, RZ, 0x3c, !PT ;  /* 0x0000000b0a137212 */ /* 0x000fe200078e3cff */
[----:B------:R-:W-:Y:S01]  /*9840*/  IMAD R9, R0, c[0x0][0x4e8], R12 ;  /* 0x00013a0000097a24 */ /* 0x000fe200078e020c */
[----:B------:R-:W-:Y:S01]  /*9850*/  LEA.HI.X R0, R2, c[0x0][0x454], R3, 0x2, P1 ;  /* 0x0001150002007a11 */ /* 0x000fe200008f1403 */
[----:B------:R-:W-:Y:S01]  /*9860*/  SHFL.IDX PT, R14, R7, RZ, 0x1c1f ;  /* 0x001c1fff070e7589 */ /* 0x000fe200000e0000 */
[----:B------:R-:W-:-:S02]  /*9870*/  SHF.R.S32.HI R10, RZ, 0x1f, R18 ;  /* 0x0000001fff0a7819 */ /* 0x000fc40000011412 */
[----:B------:R-:W-:Y:S01]  /*9880*/  MOV R4, R8 ;  /* 0x0000000800047202 */ /* 0x000fe20000000f00 */
[----:B------:R-:W1:Y:S01]  /*9890*/  SHFL.IDX PT, R15, R0, RZ, 0x1c1f ;  /* 0x001c1fff000f7589 */ /* 0x000e6200000e0000 */
[----:B------:R-:W-:Y:S02]  /*98a0*/  IMAD R8, R21, 0x80, R16 ;  /* 0x0000008015087824 */ /* 0x000fe400078e0210 */
[----:B------:R-:W-:Y:S01]  /*98b0*/  IMAD R2, R10, c[0x0][0x3e0], RZ ;  /* 0x0000f8000a027a24 */ /* 0x000fe200078e02ff */
[----:B------:R-:W-:Y:S02]  /*98c0*/  SHFL.IDX PT, R12, R7, 0x1, 0x1c1f ;  /* 0x003c1f00070c7f89 */ /* 0x000fe400000e0000 */
[----:B------:R-:W-:Y:S02]  /*98d0*/  ISETP.GE.OR P3, PT, R8, R24, P0 ;  /* 0x000000180800720c */ /* 0x000fe40000766670 */
[----:B------:R-:W2:Y:S04]  /*98e0*/  SHFL.IDX PT, R13, R0, 0x1, 0x1c1f ;  /* 0x003c1f00000d7f89 */ /* 0x000ea800000e0000 */
[----:B------:R-:W-:Y:S04]  /*98f0*/  SHFL.IDX PT, R16, R7, 0x2, 0x1c1f ;  /* 0x005c1f0007107f89 */ /* 0x000fe800000e0000 */
[----:B------:R-:W3:Y:S04]  /*9900*/  SHFL.IDX PT, R17, R0, 0x2, 0x1c1f ;  /* 0x005c1f0000117f89 */ /* 0x000ee800000e0000 */
[----:B------:R4:W-:Y:S04]  /*9910*/  SHFL.IDX PT, R10, R7, 0x3, 0x1c1f ;  /* 0x007c1f00070a7f89 */ /* 0x0009e800000e0000 */
[----:B------:R2:W2:Y:S04]  /*9920*/  SHFL.IDX PT, R11, R0, 0x3, 0x1c1f ;  /* 0x007c1f00000b7f89 */ /* 0x0004a800000e0000 */
[----:B-1----:R-:W-:Y:S01]  /*9930*/  @!P3 ST.E [R14.64], R50 ;  /* 0x000000320e00b985 */ /* 0x002fe2000c101906 */
[----:B----4-:R-:W-:-:S02]  /*9940*/  IMAD R7, R18, c[0x0][0x3e4], R2 ;  /* 0x0000f90012077a24 */ /* 0x010fc400078e0202 */
[----:B------:R-:W-:Y:S01]  /*9950*/  IMAD.WIDE.U32 R2, R18, c[0x0][0x3e0], R4 ;  /* 0x0000f80012027a25 */ /* 0x000fe200078e0004 */
[C---:B------:R-:W-:Y:S02]  /*9960*/  IADD3 R5, R8.reuse, 0x40, RZ ;  /* 0x0000004008057810 */ /* 0x040fe40007ffe0ff */
[C---:B--2---:R-:W-:Y:S01]  /*9970*/  IADD3 R0, R8.reuse, 0x8, RZ ;  /* 0x0000000808007810 */ /* 0x044fe20007ffe0ff */
[----:B------:R-:W-:Y:S01]  /*9980*/  IMAD.IADD R3, R3, 0x1, R7 ;  /* 0x0000000103037824 */ /* 0x000fe200078e0207 */
[----:B------:R-:W-:Y:S02]  /*9990*/  IADD3 R8, R8, 0x48, RZ ;  /* 0x0000004808087810 */ /* 0x000fe40007ffe0ff */
[-C--:B------:R-:W-:Y:S01]  /*99a0*/  ISETP.GE.OR P2, PT, R0, R24.reuse, P0 ;  /* 0x000000180000720c */ /* 0x080fe20000746670 */
[----:B------:R-:W-:Y:S01]  /*99b0*/  IMAD.WIDE.U32 R2, R9, c[0x0][0x3d8], R2 ;  /* 0x0000f60009027a25 */ /* 0x000fe200078e0002 */
[----:B------:R-:W-:Y:S02]  /*99c0*/  SHF.R.S32.HI R4, RZ, 0x1f, R9 ;  /* 0x0000001fff047819 */ /* 0x000fe40000011409 */
[----:B------:R-:W-:-:S02]  /*99d0*/  ISETP.GE.OR P1, PT, R5, R24, P0 ;  /* 0x000000180500720c */ /* 0x000fc40000726670 */
[----:B------:R-:W-:Y:S01]  /*99e0*/  ISETP.GE.OR P0, PT, R8, R24, P0 ;  /* 0x000000180800720c */ /* 0x000fe20000706670 */
[----:B------:R-:W-:Y:S01]  /*99f0*/  IMAD R0, R4, c[0x0][0x3d8], RZ ;  /* 0x0000f60004007a24 */ /* 0x000fe200078e02ff */
[----:B------:R-:W-:-:S03]  /*9a00*/  LEA R5, R20, R19, 0x5 ;  /* 0x0000001314057211 */ /* 0x000fc600078e28ff */
[----:B------:R-:W-:Y:S02]  /*9a10*/  IMAD R4, R9, c[0x0][0x3dc], R0 ;  /* 0x0000f70009047a24 */ /* 0x000fe400078e0200 */
[----:B------:R-:W-:Y:S01]  /*9a20*/  IMAD.SHL.U32 R0, R5, 0x2, RZ ;  /* 0x0000000205007824 */ /* 0x000fe200078e00ff */
[----:B------:R-:W-:Y:S01]  /*9a30*/  @!P2 ST.E [R12.64], R51 ;  /* 0x000000330c00a985 */ /* 0x000fe2000c101906 */
[----:B------:R-:W-:-:S03]  /*9a40*/  IMAD.IADD R3, R3, 0x1, R4 ;  /* 0x0000000103037824 */ /* 0x000fc600078e0204 */
[----:B---3--:R-:W-:Y:S04]  /*9a50*/  @!P1 ST.E [R16.64], R53 ;  /* 0x0000003510009985 */ /* 0x008fe8000c101906 */
[----:B------:R1:W-:Y:S01]  /*9a60*/  @!P0 ST.E [R10.64], R54 ;  /* 0x000000360a008985 */ /* 0x0003e2000c101906 */
[----:B------:R-:W-:-:S03]  /*9a70*/  LEA R25, P0, R2, c[0x0][0x380], 0x1 ;  /* 0x0000e00002197a11 */ /* 0x000fc600078008ff */
[----:B------:R2:W3:Y:S04]  /*9a80*/  LDS.128 R36, [R0+0x880] ;  /* 0x0008800000247984 */ /* 0x0004e80000000c00 */
[----:B------:R2:W4:Y:S04]  /*9a90*/  LDS.128 R48, [R0+0x1080] ;  /* 0x0010800000307984 */ /* 0x0005280000000c00 */
[----:B------:R2:W2:Y:S04]  /*9aa0*/  LDS.128 R60, [R0+0x1880] ;  /* 0x00188000003c7984 */ /* 0x0004a80000000c00 */
[----:B------:R2:W2:Y:S04]  /*9ab0*/  LDS.128 R32, [R0+0x2880] ;  /* 0x0028800000207984 */ /* 0x0004a80000000c00 */
[----:B------:R2:W2:Y:S04]  /*9ac0*/  LDS.128 R44, [R0+0x3080] ;  /* 0x00308000002c7984 */ /* 0x0004a80000000c00 */
[----:B------:R2:W2:Y:S01]  /*9ad0*/  LDS.128 R56, [R0+0x3880] ;  /* 0x0038800000387984 */ /* 0x0004a20000000c00 */
[----:B-1----:R-:W-:-:S03]  /*9ae0*/  LEA R11, R21, R52, 0x7 ;  /* 0x00000034150b7211 */ /* 0x002fc600078e38ff */
[----:B------:R1:W1:Y:S01]  /*9af0*/  LDS.128 R28, [R0+0x4880] ;  /* 0x00488000001c7984 */ /* 0x0002620000000c00 */
[----:B------:R-:W-:Y:S02]  /*9b00*/  LEA.HI.X R10, R2, c[0x0][0x384], R3, 0x1, P0 ;  /* 0x0000e100020a7a11 */ /* 0x000fe400000f0c03 */
[----:B------:R-:W-:Y:S01]  /*9b10*/  ISETP.GE.AND P0, PT, R11, R24, PT ;  /* 0x000000180b00720c */ /* 0x000fe20003f06270 */
[----:B------:R1:W1:Y:S04]  /*9b20*/  LDS.128 R40, [R0+0x5080] ;  /* 0x0050800000287984 */ /* 0x0002680000000c00 */
[----:B------:R1:W1:Y:S04]  /*9b30*/  LDS.128 R64, [R0+0x5880] ;  /* 0x0058800000407984 */ /* 0x0002680000000c00 */
[----:B------:R1:W1:Y:S04]  /*9b40*/  SHFL.IDX PT, R2, R25, RZ, 0x1c1f ;  /* 0x001c1fff19027589 */ /* 0x00026800000e0000 */
[----:B------:R1:W1:Y:S01]  /*9b50*/  SHFL.IDX PT, R3, R10, RZ, 0x1c1f ;  /* 0x001c1fff0a037589 */ /* 0x00026200000e0000 */
[----:B------:R-:W-:Y:S05]  /*9b60*/  @P0 BRA `(.L_x_39) ;  /* 0x0000014000000947 */ /* 0x000fea0003800000 */
[----:B---3--:R-:W3:Y:S01]  /*9b70*/  LDS.128 R20, [R0+0x80] ;  /* 0x0000800000147984 */ /* 0x008ee20000000c00 */
[----:B------:R-:W-:-:S02]  /*9b80*/  IADD3 R5, R6, 0x20, RZ ;  /* 0x0000002006057810 */ /* 0x000fc40007ffe0ff */
[C---:B------:R-:W-:Y:S01]  /*9b90*/  IADD3 R7, R6.reuse, 0x40, RZ ;  /* 0x0000004006077810 */ /* 0x040fe20007ffe0ff */
[----:B------:R-:W5:Y:S01]  /*9ba0*/  LDS.128 R16, [R0+0x2080] ;  /* 0x0020800000107984 */ /* 0x000f620000000c00 */
[----:B------:R-:W-:Y:S02]  /*9bb0*/  ISETP.GE.AND P1, PT, R5, c[0x0][0x3c8], PT ;  /* 0x0000f20005007a0c */ /* 0x000fe40003f26270 */
[----:B------:R-:W-:Y:S01]  /*9bc0*/  ISETP.GE.AND P0, PT, R7, c[0x0][0x3c8], PT ;  /* 0x0000f20007007a0c */ /* 0x000fe20003f06270 */
[----:B------:R4:W2:Y:S01]  /*9bd0*/  LDS.128 R12, [R0+0x4080] ;  /* 0x00408000000c7984 */ /* 0x0008a20000000c00 */
[----:B------:R-:W-:-:S09]  /*9be0*/  ISETP.GE.AND P2, PT, R6, c[0x0][0x3c8], PT ;  /* 0x0000f20006007a0c */ /* 0x000fd20003f46270 */
[----:B------:R-:W-:-:S04]  /*9bf0*/  @!P1 SHF.R.S32.HI R4, RZ, 0x1f, R5 ;  /* 0x0000001fff049819 */ /* 0x000fc80000011405 */
[----:B------:R-:W-:Y:S01]  /*9c00*/  @!P1 LEA.HI R4, R4, R5, RZ, 0x3 ;  /* 0x0000000504049211 */ /* 0x000fe200078f18ff */
[----:B-1----:R-:W-:-:S03]  /*9c10*/  @!P2 IMAD.WIDE R8, R6, 0x2, R2 ;  /* 0x000000020608a825 */ /* 0x002fc600078e0202 */
[----:B------:R-:W-:Y:S02]  /*9c20*/  @!P1 LOP3.LUT R4, R4, 0xfffffff8, RZ, 0xc0, !PT ;  /* 0xfffffff804049812 */ /* 0x000fe400078ec0ff */
[----:B--2-4-:R-:W-:-:S03]  /*9c30*/  @!P0 SHF.R.S32.HI R0, RZ, 0x1f, R7 ;  /* 0x0000001fff008819 */ /* 0x014fc60000011407 */
[----:B------:R-:W-:Y:S01]  /*9c40*/  @!P1 IMAD.WIDE R4, R4, 0x2, R2 ;  /* 0x0000000204049825 */ /* 0x000fe200078e0202 */
[----:B------:R-:W-:-:S04]  /*9c50*/  @!P0 LEA.HI R0, R0, R7, RZ, 0x3 ;  /* 0x0000000700008211 */ /* 0x000fc800078f18ff */
[----:B------:R-:W-:Y:S01]  /*9c60*/  @!P0 LOP3.LUT R0, R0, 0xfffffff8, RZ, 0xc0, !PT ;  /* 0xfffffff800008812 */ /* 0x000fe200078ec0ff */
[----:B---3--:R1:W-:Y:S04]  /*9c70*/  @!P2 ST.E.128 [R8.64], R20 ;  /* 0x000000140800a985 */ /* 0x0083e8000c101d06 */
[----:B------:R-:W-:Y:S01]  /*9c80*/  @!P0 IMAD.WIDE R2, R0, 0x2, R2 ;  /* 0x0000000200028825 */ /* 0x000fe200078e0202 */
[----:B-----5:R1:W-:Y:S04]  /*9c90*/  @!P1 ST.E.128 [R4.64], R16 ;  /* 0x0000001004009985 */ /* 0x0203e8000c101d06 */
[----:B------:R1:W-:Y:S02]  /*9ca0*/  @!P0 ST.E.128 [R2.64], R12 ;  /* 0x0000000c02008985 */ /* 0x0003e4000c101d06 */
.L_x_39:
[----:B---3--:R-:W-:Y:S05]  /*9cb0*/  BSYNC B0 ;  /* 0x0000000000007941 */ /* 0x008fea0003800000 */
.L_x_38:
[----:B-12---:R-:W-:Y:S01]  /*9cc0*/  IADD3 R0, R11, 0x20, RZ ;  /* 0x000000200b007810 */ /* 0x006fe20007ffe0ff */
[----:B------:R1:W2:Y:S01]  /*9cd0*/  SHFL.IDX PT, R3, R10, 0x1, 0x1c1f ;  /* 0x003c1f000a037f89 */ /* 0x0002a200000e0000 */
[----:B------:R-:W-:Y:S02]  /*9ce0*/  BSSY B0, `(.L_x_40) ;  /* 0x0000015000007945 */ /* 0x000fe40003800000 */
[----:B------:R-:W-:Y:S01]  /*9cf0*/  ISETP.GE.AND P0, PT, R0, R24, PT ;  /* 0x000000180000720c */ /* 0x000fe20003f06270 */
[----:B------:R1:W3:-:S12]  /*9d00*/  SHFL.IDX PT, R2, R25, 0x1, 0x1c1f ;  /* 0x003c1f0019027f89 */ /* 0x0002d800000e0000 */
[----:B------:R-:W-:Y:S05]  /*9d10*/  @P0 BRA `(.L_x_41) ;  /* 0x0000011000000947 */ /* 0x000fea0003800000 */
[C---:B------:R-:W-:Y:S02]  /*9d20*/  IADD3 R5, R6.reuse, 0x20, RZ ;  /* 0x0000002006057810 */ /* 0x040fe40007ffe0ff */
[C---:B------:R-:W-:Y:S02]  /*9d30*/  IADD3 R7, R6.reuse, 0x40, RZ ;  /* 0x0000004006077810 */ /* 0x040fe40007ffe0ff */
        /* <DEDUP_REMOVED lines=15> */
.L_x_41:
[----:B------:R-:W-:Y:S05]  /*9e30*/  BSYNC B0 ;  /* 0x0000000000007941 */ /* 0x000fea0003800000 */
.L_x_40:
[----:B------:R-:W-:Y:S01]  /*9e40*/  IADD3 R0, R11, 0x40, RZ ;  /* 0x000000400b007810 */ /* 0x000fe20007ffe0ff */
[----:B--2---:R2:W1:Y:S01]  /*9e50*/  SHFL.IDX PT, R3, R10, 0x2, 0x1c1f ;  /* 0x005c1f000a037f89 */ /* 0x00446200000e0000 */
[----:B------:R-:W-:Y:S02]  /*9e60*/  BSSY B0, `(.L_x_42) ;  /* 0x0000015000007945 */ /* 0x000fe40003800000 */
[----:B------:R-:W-:Y:S01]  /*9e70*/  ISETP.GE.AND P0, PT, R0, R24, PT ;  /* 0x000000180000720c */ /* 0x000fe20003f06270 */
[----:B---3--:R2:W3:-:S12]  /*9e80*/  SHFL.IDX PT, R2, R25, 0x2, 0x1c1f ;  /* 0x005c1f0019027f89 */ /* 0x0084d800000e0000 */
        /* <DEDUP_REMOVED lines=18> */
.L_x_43:
[----:B------:R-:W-:Y:S05]  /*9fb0*/  BSYNC B0 ;  /* 0x0000000000007941 */ /* 0x000fea0003800000 */
.L_x_42:
[----:B------:R-:W-:Y:S01]  /*9fc0*/  IADD3 R0, R11, 0x60, RZ ;  /* 0x000000600b007810 */ /* 0x000fe20007ffe0ff */
[----:B-1----:R1:W2:Y:S03]  /*9fd0*/  SHFL.IDX PT, R3, R10, 0x3, 0x1c1f ;  /* 0x007c1f000a037f89 */ /* 0x0022a600000e0000 */
[----:B------:R-:W-:Y:S01]  /*9fe0*/  ISETP.GE.AND P0, PT, R0, R24, PT ;  /* 0x000000180000720c */ /* 0x000fe20003f06270 */
[----:B---3--:R1:W3:-:S12]  /*9ff0*/  SHFL.IDX PT, R2, R25, 0x3, 0x1c1f ;  /* 0x007c1f0019027f89 */ /* 0x0082d800000e0000 */
[----:B------:R-:W-:Y:S05]  /*a000*/  @P0 EXIT ;  /* 0x000000000000094d */ /* 0x000fea0003800000 */
[C---:B------:R-:W-:Y:S02]  /*a010*/  IADD3 R4, R6.reuse, 0x20, RZ ;  /* 0x0000002006047810 */ /* 0x040fe40007ffe0ff */
[----:B------:R-:W-:Y:S02]  /*a020*/  ISETP.GE.AND P1, PT, R6, c[0x0][0x3c8], PT ;  /* 0x0000f20006007a0c */ /* 0x000fe40003f26270 */
[----:B------:R-:W-:-:S11]  /*a030*/  ISETP.GE.AND P0, PT, R4, c[0x0][0x3c8], PT ;  /* 0x0000f20004007a0c */ /* 0x000fd60003f06270 */
[----:B--23--:R-:W-:Y:S02]  /*a040*/  @!P1 IMAD.WIDE R8, R6, 0x2, R2 ;  /* 0x0000000206089825 */ /* 0x00cfe400078e0202 */
[----:B------:R-:W-:-:S03]  /*a050*/  @!P0 SHF.R.S32.HI R0, RZ, 0x1f, R4 ;  /* 0x0000001fff008819 */ /* 0x000fc60000011404 */
[----:B------:R2:W-:Y:S01]  /*a060*/  @!P1 ST.E.128 [R8.64], R60 ;  /* 0x0000003c08009985 */ /* 0x0005e2000c101d06 */
[----:B------:R-:W-:-:S04]  /*a070*/  @!P0 LEA.HI R0, R0, R4, RZ, 0x3 ;  /* 0x0000000400008211 */ /* 0x000fc800078f18ff */
[----:B------:R-:W-:-:S05]  /*a080*/  @!P0 LOP3.LUT R0, R0, 0xfffffff8, RZ, 0xc0, !PT ;  /* 0xfffffff800008812 */ /* 0x000fca00078ec0ff */
[----:B------:R-:W-:Y:S01]  /*a090*/  @!P0 IMAD.WIDE R4, R0, 0x2, R2 ;  /* 0x0000000200048825 */ /* 0x000fe200078e0202 */
[----:B------:R-:W-:-:S04]  /*a0a0*/  IADD3 R0, R6, 0x40, RZ ;  /* 0x0000004006007810 */ /* 0x000fc80007ffe0ff */
[----:B------:R2:W-:Y:S01]  /*a0b0*/  @!P0 ST.E.128 [R4.64], R56 ;  /* 0x0000003804008985 */ /* 0x0005e2000c101d06 */
[----:B------:R-:W-:-:S13]  /*a0c0*/  ISETP.GE.AND P0, PT, R0, c[0x0][0x3c8], PT ;  /* 0x0000f20000007a0c */ /* 0x000fda0003f06270 */
[----:B------:R-:W-:Y:S05]  /*a0d0*/  @P0 EXIT ;  /* 0x000000000000094d */ /* 0x000fea0003800000 */
[----:B--2---:R-:W-:-:S04]  /*a0e0*/  SHF.R.S32.HI R4, RZ, 0x1f, R0 ;  /* 0x0000001fff047819 */ /* 0x004fc80000011400 */
[----:B------:R-:W-:-:S04]  /*a0f0*/  LEA.HI R0, R4, R0, RZ, 0x3 ;  /* 0x0000000004007211 */ /* 0x000fc800078f18ff */
[----:B------:R-:W-:-:S05]  /*a100*/  LOP3.LUT R0, R0, 0xfffffff8, RZ, 0xc0, !PT ;  /* 0xfffffff800007812 */ /* 0x000fca00078ec0ff */
[----:B------:R-:W-:-:S05]  /*a110*/  IMAD.WIDE R2, R0, 0x2, R2 ;  /* 0x0000000200027825 */ /* 0x000fca00078e0202 */
[----:B------:R-:W-:Y:S01]  /*a120*/  ST.E.128 [R2.64], R64 ;  /* 0x0000004002007985 */ /* 0x000fe2000c101d06 */
[----:B------:R-:W-:Y:S05]  /*a130*/  EXIT ;  /* 0x000000000000794d */ /* 0x000fea0003800000 */
.L_x_36:
[----:B------:R-:W2:Y:S01]  /*a140*/  LDL R8, [R1+0xc] ;  /* 0x00000c0001087983 */ /* 0x000ea20000100800 */
[----:B------:R-:W-:Y:S01]  /*a150*/  ISETP.NE.U32.AND P1, PT, RZ, c[0x0][0x508], PT ;  /* 0x00014200ff007a0c */ /* 0x000fe20003f25070 */
[----:B------:R-:W-:Y:S01]  /*a160*/  IMAD.MOV.U32 R2, RZ, RZ, 0x4 ;  /* 0x00000004ff027424 */ /* 0x000fe200078e00ff */
[----:B------:R-:W-:Y:S02]  /*a170*/  ISETP.NE.U32.AND P0, PT, RZ, c[0x0][0x500], PT ;  /* 0x00014000ff007a0c */ /* 0x000fe40003f05070 */
[----:B------:R-:W-:Y:S02]  /*a180*/  ISETP.NE.AND.EX P1, PT, RZ, c[0x0][0x50c], PT, P1 ;  /* 0x00014300ff007a0c */ /* 0x000fe40003f25310 */
[----:B------:R-:W-:Y:S01]  /*a190*/  ISETP.NE.AND.EX P0, PT, RZ, c[0x0][0x504], PT, P0 ;  /* 0x00014100ff007a0c */ /* 0x000fe20003f05300 */
[----:B------:R-:W-:Y:S02]  /*a1a0*/  IMAD.MOV.U32 R13, RZ, RZ, c[0x0][0x388] ;  /* 0x0000e200ff0d7624 */ /* 0x000fe400078e00ff */
[----:B--2---:R-:W-:-:S08]  /*a1b0*/  IMAD.WIDE R6, R8, R2, c[0x0][0x500] ;  /* 0x0001400008067625 */ /* 0x004fd000078e0202 */
[----:B------:R-:W-:Y:S02]  /*a1c0*/  @P1 IMAD.WIDE R2, R8, R2, c[0x0][0x508] ;  /* 0x0001420008021625 */ /* 0x000fe400078e0202 */
[----:B------:R-:W2:Y:S04]  /*a1d0*/  @P0 LDG.E R0, [R6.64] ;  /* 0x0000000606000981 */ /* 0x000ea8000c1e1900 */
[----:B------:R1:W5:Y:S01]  /*a1e0*/  @P1 LDG.E R13, [R2.64] ;  /* 0x00000006020d1981 */ /* 0x000362000c1e1900 */
[----:B------:R-:W-:Y:S02]  /*a1f0*/  CS2R R4, SRZ ;  /* 0x0000000000047805 */ /* 0x000fe4000001ff00 */
[--C-:B--2---:R-:W-:Y:S01]  /*a200*/  @P0 SHF.R.S32.HI R5, RZ, 0x1f, R0.reuse ;  /* 0x0000001fff050819 */ /* 0x104fe20000011400 */
[----:B------:R-:W-:Y:S01]  /*a210*/  @P0 IMAD.MOV.U32 R4, RZ, RZ, R0 ;  /* 0x000000ffff040224 */ /* 0x000fe200078e0000 */
[----:B------:R-:W-:Y:S05]  /*a220*/  @P1 BRA `(.L_x_44) ;  /* 0x0000004000001947 */ /* 0x000fea0003800000 */
[----:B-1----:R-:W-:Y:S05]  /*a230*/  @!P0 BRA `(.L_x_44) ;  /* 0x0000003000008947 */ /* 0x002fea0003800000 */
[----:B------:R1:W2:Y:S04]  /*a240*/  LDG.E R0, [R6.64] ;  /* 0x0000000606007981 */ /* 0x0002a8000c1e1900 */
[----:B-1----:R-:W2:Y:S02]  /*a250*/  LDG.E R6, [R6.64+0x4] ;  /* 0x0000040606067981 */ /* 0x002ea4000c1e1900 */
[----:B--2--5:R-:W-:-:S02]  /*a260*/  IADD3 R13, -R0, R6, RZ ;  /* 0x00000006000d7210 */ /* 0x024fc40007ffe1ff */
.L_x_44:
[----:B-1----:R-:W1:Y:S01]  /*a270*/  S2R R11, SR_TID.X ;  /* 0x00000000000b7919 */ /* 0x002e620000002100 */
[----:B------:R-:W-:Y:S01]  /*a280*/  SHF.R.S32.HI R0, RZ, 0x1f, R8 ;  /* 0x0000001fff007819 */ /* 0x000fe20000011408 */
[----:B------:R-:W-:Y:S01]  /*a290*/  BSSY B0, `(.L_x_45) ;  /* 0x0000029000007945 */ /* 0x000fe20003800000 */
[----:B------:R-:W-:Y:S01]  /*a2a0*/  SEL R9, R8, RZ, !P0 ;  /* 0x000000ff08097207 */ /* 0x000fe20004000000 */
[----:B------:R-:W2:Y:S01]  /*a2b0*/  S2R R2, SR_CTAID.Y ;  /* 0x0000000000027919 */ /* 0x000ea20000002600 */
[----:B------:R-:W-:-:S03]  /*a2c0*/  SEL R10, R0, RZ, !P0 ;  /* 0x000000ff000a7207 */ /* 0x000fc60004000000 */
[----:B------:R-:W3:Y:S01]  /*a2d0*/  S2R R12, SR_CTAID.Y ;  /* 0x00000000000c7919 */ /* 0x000ee20000002600 */
[----:B-1----:R-:W-:Y:S02]  /*a2e0*/  ISETP.GE.AND P1, PT, R11, 0x80, PT ;  /* 0x000000800b00780c */ /* 0x002fe40003f26270 */
[----:B--2---:R-:W-:-:S11]  /*a2f0*/  SHF.R.S32.HI R14, RZ, 0x1f, R2 ;  /* 0x0000001fff0e7819 */ /* 0x004fd60000011402 */
[----:B------:R-:W-:Y:S05]  /*a300*/  @P1 BRA `(.L_x_46) ;  /* 0x0000021000001947 */ /* 0x000fea0003800000 */
[----:B---3--:R-:W1:Y:S01]  /*a310*/  S2R R8, SR_CTAID.X ;  /* 0x0000000000087919 */ /* 0x008e620000002500 */
[----:B-----5:R-:W-:Y:S01]  /*a320*/  IMAD R0, R13, c[0x0][0x4e8], RZ ;  /* 0x00013a000d007a24 */ /* 0x020fe200078e02ff */
[----:B-1----:R-:W-:-:S04]  /*a330*/  LEA R8, R8, R11, 0x7 ;  /* 0x0000000b08087211 */ /* 0x002fc800078e38ff */
[----:B------:R-:W-:-:S13]  /*a340*/  ISETP.GE.AND P0, PT, R8, R0, PT ;  /* 0x000000000800720c */ /* 0x000fda0003f06270 */
[----:B------:R-:W-:Y:S05]  /*a350*/  @P0 BRA `(.L_x_46) ;  /* 0x000001c000000947 */ /* 0x000fea0003800000 */
[----:B------:R-:W-:Y:S01]  /*a360*/  MOV R0, c[0x0][0x4e8] ;  /* 0x00013a0000007a02 */ /* 0x000fe20000000f00 */
[----:B------:R-:W-:Y:S01]  /*a370*/  IMAD R6, R14, c[0x0][0x490], RZ ;  /* 0x000124000e067a24 */ /* 0x000fe200078e02ff */
[----:B------:R-:W-:Y:S01]  /*a380*/  MOV R2, R4 ;  /* 0x0000000400027202 */ /* 0x000fe20000000f00 */
[----:B------:R-:W-:Y:S01]  /*a390*/  IMAD.MOV.U32 R3, RZ, RZ, R5 ;  /* 0x000000ffff037224 */ /* 0x000fe200078e0005 */
[----:B------:R-:W-:Y:S01]  /*a3a0*/  ISETP.NE.AND P0, PT, R0, 0x1, PT ;  /* 0x000000010000780c */ /* 0x000fe20003f05270 */
[C---:B------:R-:W-:Y:S01]  /*a3b0*/  IMAD R6, R12.reuse, c[0x0][0x494], R6 ;  /* 0x000125000c067a24 */ /* 0x040fe200078e0206 */
[----:B------:R-:W-:Y:S01]  /*a3c0*/  MOV R0, R8 ;  /* 0x0000000800007202 */ /* 0x000fe20000000f00 */
[----:B------:R-:W-:-:S05]  /*a3d0*/  IMAD.WIDE.U32 R2, R12, c[0x0][0x490], R2 ;  /* 0x000124000c027a25 */ /* 0x000fca00078e0002 */
[----:B------:R-:W-:-:S05]  /*a3e0*/  IADD3 R3, R6, R3, RZ ;  /* 0x0000000306037210 */ /* 0x000fca0007ffe0ff */
[----:B------:R-:W-:-:S04]  /*a3f0*/  @P0 IMAD.HI.U32 R7, R8, c[0x0][0x4ec], RZ ;  /* 0x00013b0008070a27 */ /* 0x000fc800078e00ff */
[----:B------:R-:W-:Y:S01]  /*a400*/  IMAD.WIDE.U32 R2, R9, c[0x0][0x498], R2 ;  /* 0x0001260009027a25 */ /* 0x000fe200078e0002 */
[----:B------:R-:W-:-:S03]  /*a410*/  @P0 SHF.R.U32.HI R0, RZ, c[0x0][0x4f0], R7 ;  /* 0x00013c00ff000a19 */ /* 0x000fc60000011607 */
[----:B------:R-:W-:Y:S01]  /*a420*/  IMAD R7, R10, c[0x0][0x498], RZ ;  /* 0x000126000a077a24 */ /* 0x000fe200078e02ff */
[----:B------:R-:W-:Y:S01]  /*a430*/  IADD3 R2, P0, R0, R2, RZ ;  /* 0x0000000200027210 */ /* 0x000fe20007f1e0ff */
[----:B------:R-:W-:Y:S02]  /*a440*/  IMAD.MOV R6, RZ, RZ, -R0 ;  /* 0x000000ffff067224 */ /* 0x000fe400078e0a00 */
[----:B------:R-:W-:Y:S02]  /*a450*/  IMAD R7, R9, c[0x0][0x49c], R7 ;  /* 0x0001270009077a24 */ /* 0x000fe400078e0207 */
[----:B------:R-:W-:Y:S01]  /*a460*/  IMAD R6, R6, c[0x0][0x4e8], R8 ;  /* 0x00013a0006067a24 */ /* 0x000fe200078e0208 */
[----:B------:R-:W-:-:S04]  /*a470*/  SHF.R.S32.HI R8, RZ, 0x1f, R0 ;  /* 0x0000001fff087819 */ /* 0x000fc80000011400 */
[----:B------:R-:W-:Y:S02]  /*a480*/  SHF.R.S32.HI R0, RZ, 0x1f, R6 ;  /* 0x0000001fff007819 */ /* 0x000fe40000011406 */
[----:B------:R-:W-:-:S03]  /*a490*/  IADD3.X R3, R8, R3, R7, P0, !PT ;  /* 0x0000000308037210 */ /* 0x000fc600007fe407 */
[----:B------:R-:W-:Y:S02]  /*a4a0*/  IMAD R0, R0, c[0x0][0x488], RZ ;  /* 0x0001220000007a24 */ /* 0x000fe400078e02ff */
[----:B------:R-:W-:-:S04]  /*a4b0*/  IMAD.WIDE.U32 R2, R6, c[0x0][0x488], R2 ;  /* 0x0001220006027a25 */ /* 0x000fc800078e0002 */
[----:B------:R-:W-:Y:S01]  /*a4c0*/  IMAD R0, R6, c[0x0][0x48c], R0 ;  /* 0x0001230006007a24 */ /* 0x000fe200078e0200 */
[----:B------:R-:W-:-:S04]  /*a4d0*/  LEA R6, P0, R2, c[0x0][0x450], 0x2 ;  /* 0x0001140002067a11 */ /* 0x000fc800078010ff */
[----:B------:R-:W-:-:S04]  /*a4e0*/  IADD3 R0, R3, R0, RZ ;  /* 0x0000000003007210 */ /* 0x000fc80007ffe0ff */
[----:B------:R-:W-:Y:S02]  /*a4f0*/  LEA.HI.X R7, R2, c[0x0][0x454], R0, 0x2, P0 ;  /* 0x0001150002077a11 */ /* 0x000fe400000f1400 */
[----:B------:R-:W-:-:S05]  /*a500*/  MOV R0, 0xff800000 ;  /* 0xff80000000007802 */ /* 0x000fca0000000f00 */
[----:B------:R1:W-:Y:S02]  /*a510*/  STG.E [R6.64], R0 ;  /* 0x0000000006007986 */ /* 0x0003e4000c101906 */
.L_x_46:
[----:B---3--:R-:W-:Y:S05]  /*a520*/  BSYNC B0 ;  /* 0x0000000000007941 */ /* 0x008fea0003800000 */
.L_x_45:
[----:B------:R-:W2:Y:S01]  /*a530*/  S2R R15, SR_CTAID.X ;  /* 0x00000000000f7919 */ /* 0x000ea20000002500 */
[----:B-1----:R-:W-:Y:S01]  /*a540*/  IMAD R0, R5, c[0x0][0x3a0], RZ ;  /* 0x0000e80005007a24 */ /* 0x002fe200078e02ff */
[----:B------:R-:W-:Y:S01]  /*a550*/  SHF.R.S32.HI R5, RZ, 0x1f, R11 ;  /* 0x0000001fff057819 */ /* 0x000fe2000001140b */
[C---:B------:R-:W-:Y:S01]  /*a560*/  IMAD.WIDE.U32 R2, R4.reuse, c[0x0][0x3a0], RZ ;  /* 0x0000e80004027a25 */ /* 0x040fe200078e00ff */
[----:B------:R-:W-:Y:S01]  /*a570*/  MOV R6, c[0x0][0x4e8] ;  /* 0x00013a0000067a02 */ /* 0x000fe20000000f00 */
[----:B------:R-:W-:Y:S01]  /*a580*/  BSSY B0, `(.L_x_47) ;  /* 0x000003b000007945 */ /* 0x000fe20003800000 */
[----:B------:R-:W-:Y:S01]  /*a590*/  LEA.HI R5, R5, R11, RZ, 0x2 ;  /* 0x0000000b05057211 */ /* 0x000fe200078f10ff */
[----:B------:R-:W-:Y:S01]  /*a5a0*/  IMAD R0, R4, c[0x0][0x3a4], R0 ;  /* 0x0000e90004007a24 */ /* 0x000fe200078e0200 */
[----:B------:R-:W-:Y:S01]  /*a5b0*/  ISETP.NE.AND P0, PT, R6, 0x1, PT ;  /* 0x000000010600780c */ /* 0x000fe20003f05270 */
[----:B------:R-:W-:Y:S01]  /*a5c0*/  IMAD R6, R10, c[0x0][0x3f0], RZ ;  /* 0x0000fc000a067a24 */ /* 0x000fe200078e02ff */
[----:B------:R-:W-:Y:S01]  /*a5d0*/  LOP3.LUT R4, R5, 0xfffffffc, RZ, 0xc0, !PT ;  /* 0xfffffffc05047812 */ /* 0x000fe200078ec0ff */
[----:B-----5:R-:W-:Y:S01]  /*a5e0*/  IMAD R13, R13, c[0x0][0x4e8], RZ ;  /* 0x00013a000d0d7a24 */ /* 0x020fe200078e02ff */
[----:B------:R-:W-:Y:S01]  /*a5f0*/  IADD3 R3, R3, R0, RZ ;  /* 0x0000000003037210 */ /* 0x000fe20007ffe0ff */
[----:B------:R-:W-:-:S02]  /*a600*/  IMAD R0, R14, c[0x0][0x3e8], RZ ;  /* 0x0000fa000e007a24 */ /* 0x000fc400078e02ff */
[----:B------:R-:W-:Y:S01]  /*a610*/  IMAD.IADD R8, R11, 0x1, -R4 ;  /* 0x000000010b087824 */ /* 0x000fe200078e0a04 */
[----:B------:R-:W-:Y:S01]  /*a620*/  SHF.R.S32.HI R11, RZ, 0x2, R5 ;  /* 0x00000002ff0b7819 */ /* 0x000fe20000011405 */
[C---:B------:R-:W-:Y:S02]  /*a630*/  IMAD R0, R12.reuse, c[0x0][0x3ec], R0 ;  /* 0x0000fb000c007a24 */ /* 0x040fe400078e0200 */
[----:B------:R-:W-:Y:S01]  /*a640*/  IMAD.WIDE.U32 R2, R12, c[0x0][0x3e8], R2 ;  /* 0x0000fa000c027a25 */ /* 0x000fe200078e0002 */
[----:B------:R-:W-:-:S03]  /*a650*/  LEA R4, R8, R11, 0x5 ;  /* 0x0000000b08047211 */ /* 0x000fc600078e28ff */
[----:B------:R-:W-:Y:S01]  /*a660*/  IMAD R7, R9, c[0x0][0x3f4], R6 ;  /* 0x0000fd0009077a24 */ /* 0x000fe200078e0206 */
[----:B------:R-:W-:Y:S01]  /*a670*/  IADD3 R3, R0, R3, RZ ;  /* 0x0000000300037210 */ /* 0x000fe20007ffe0ff */
[C---:B--2---:R-:W-:Y:S01]  /*a680*/  IMAD R4, R15.reuse, 0x80, R4 ;  /* 0x000000800f047824 */ /* 0x044fe200078e0204 */
[----:B------:R-:W-:-:S03]  /*a690*/  LEA R11, R15, R11, 0x7 ;  /* 0x0000000b0f0b7211 */ /* 0x000fc600078e38ff */
[----:B------:R-:W-:Y:S01]  /*a6a0*/  @P0 IMAD.HI.U32 R5, R4, c[0x0][0x4ec], RZ ;  /* 0x00013b0004050a27 */ /* 0x000fe200078e00ff */
[----:B------:R-:W-:-:S03]  /*a6b0*/  MOV R0, R4 ;  /* 0x0000000400007202 */ /* 0x000fc60000000f00 */
[----:B------:R-:W-:Y:S01]  /*a6c0*/  IMAD.WIDE.U32 R2, R9, c[0x0][0x3f0], R2 ;  /* 0x0000fc0009027a25 */ /* 0x000fe200078e0002 */
[----:B------:R-:W-:-:S04]  /*a6d0*/  @P0 SHF.R.U32.HI R0, RZ, c[0x0][0x4f0], R5 ;  /* 0x00013c00ff000a19 */ /* 0x000fc80000011605 */
[--C-:B------:R-:W-:Y:S01]  /*a6e0*/  SHF.R.S32.HI R6, RZ, 0x1f, R0.reuse ;  /* 0x0000001fff067819 */ /* 0x100fe20000011400 */
[----:B------:R-:W-:Y:S01]  /*a6f0*/  IMAD.MOV R5, RZ, RZ, -R0 ;  /* 0x000000ffff057224 */ /* 0x000fe200078e0a00 */
[----:B------:R-:W-:-:S03]  /*a700*/  IADD3 R3, R3, R7, RZ ;  /* 0x0000000703037210 */ /* 0x000fc60007ffe0ff */
[----:B------:R-:W-:Y:S02]  /*a710*/  IMAD R6, R6, c[0x0][0x3e0], RZ ;  /* 0x0000f80006067a24 */ /* 0x000fe400078e02ff */
[----:B------:R-:W-:Y:S02]  /*a720*/  IMAD R5, R5, c[0x0][0x4e8], R4 ;  /* 0x00013a0005057a24 */ /* 0x000fe400078e0204 */
[----:B------:R-:W-:-:S03]  /*a730*/  IMAD.WIDE.U32 R2, R0, c[0x0][0x3e0], R2 ;  /* 0x0000f80000027a25 */ /* 0x000fc600078e0002 */
[----:B------:R-:W-:Y:S01]  /*a740*/  SHF.R.S32.HI R4, RZ, 0x1f, R5 ;  /* 0x0000001fff047819 */ /* 0x000fe20000011405 */
[----:B------:R-:W-:-:S05]  /*a750*/  IMAD R0, R0, c[0x0][0x3e4], R6 ;  /* 0x0000f90000007a24 */ /* 0x000fca00078e0206 */
[----:B------:R-:W-:Y:S01]  /*a760*/  IADD3 R3, R3, R0, RZ ;  /* 0x0000000003037210 */ /* 0x000fe20007ffe0ff */
[----:B------:R-:W-:-:S04]  /*a770*/  IMAD R0, R4, c[0x0][0x3d8], RZ ;  /* 0x0000f60004007a24 */ /* 0x000fc800078e02ff */
[C---:B------:R-:W-:Y:S02]  /*a780*/  IMAD R0, R5.reuse, c[0x0][0x3dc], R0 ;  /* 0x0000f70005007a24 */ /* 0x040fe400078e0200 */
[----:B------:R-:W-:-:S04]  /*a790*/  IMAD.WIDE.U32 R2, R5, c[0x0][0x3d8], R2 ;  /* 0x0000f60005027a25 */ /* 0x000fc800078e0002 */
[----:B------:R-:W-:Y:S01]  /*a7a0*/  IMAD.IADD R0, R3, 0x1, R0 ;  /* 0x0000000103007824 */ /* 0x000fe200078e0200 */
[----:B------:R-:W-:-:S04]  /*a7b0*/  LEA R14, P0, R2, c[0x0][0x380], 0x1 ;  /* 0x0000e000020e7a11 */ /* 0x000fc800078008ff */
[----:B------:R-:W-:Y:S02]  /*a7c0*/  LEA.HI.X R12, R2, c[0x0][0x384], R0, 0x1, P0 ;  /* 0x0000e100020c7a11 */ /* 0x000fe400000f0c00 */
[----:B------:R-:W-:Y:S01]  /*a7d0*/  ISETP.GE.AND P0, PT, R11, R13, PT ;  /* 0x0000000d0b00720c */ /* 0x000fe20003f06270 */
[----:B------:R1:W2:Y:S01]  /*a7e0*/  SHFL.IDX PT, R2, R14, RZ, 0x1c1f ;  /* 0x001c1fff0e027589 */ /* 0x0002a200000e0000 */
[----:B------:R-:W-:-:S03]  /*a7f0*/  SHF.L.U32 R0, R8, 0x3, RZ ;  /* 0x0000000308007819 */ /* 0x000fc600000006ff */
[----:B------:R1:W3:Y:S01]  /*a800*/  SHFL.IDX PT, R3, R12, RZ, 0x1c1f ;  /* 0x001c1fff0c037589 */ /* 0x0002e200000e0000 */
[C---:B------:R-:W-:Y:S02]  /*a810*/  IADD3 R9, R0.reuse, 0x20, RZ ;  /* 0x0000002000097810 */ /* 0x040fe40007ffe0ff */
[----:B------:R-:W-:-:S05]  /*a820*/  IADD3 R10, R0, 0x40, RZ ;  /* 0x00000040000a7810 */ /* 0x000fca0007ffe0ff */
        /* <DEDUP_REMOVED lines=11> */
[----:B------:R2:W-:Y:S02]  /*a8e0*/  @!P2 ST.E.128 [R6.64], RZ ;  /* 0x000000ff0600a985 */ /* 0x0005e4000c101d06 */
[----:B------:R-:W-:-:S04]  /*a8f0*/  @!P1 IMAD.WIDE R4, R5, 0x2, R2 ;  /* 0x0000000205049825 */ /* 0x000fc800078e0202 */
[----:B------:R-:W-:Y:S01]  /*a900*/  @!P0 IMAD.WIDE R2, R8, 0x2, R2 ;  /* 0x0000000208028825 */ /* 0x000fe200078e0202 */
[----:B------:R2:W-:Y:S04]  /*a910*/  @!P1 ST.E.128 [R4.64], RZ ;  /* 0x000000ff04009985 */ /* 0x0005e8000c101d06 */
[----:B------:R2:W-:Y:S02]  /*a920*/  @!P0 ST.E.128 [R2.64], RZ ;  /* 0x000000ff02008985 */ /* 0x0005e4000c101d06 */
.L_x_48:
[----:B------:R-:W-:Y:S05]  /*a930*/  BSYNC B0 ;  /* 0x0000000000007941 */ /* 0x000fea0003800000 */
.L_x_47:
[----:B--2---:R-:W-:Y:S01]  /*a940*/  IADD3 R4, R11, 0x20, RZ ;  /* 0x000000200b047810 */ /* 0x004fe20007ffe0ff */
[----:B---3--:R2:W3:Y:S01]  /*a950*/  SHFL.IDX PT, R3, R12, 0x1, 0x1c1f ;  /* 0x003c1f000c037f89 */ /* 0x0084e200000e0000 */
[----:B------:R-:W-:Y:S02]  /*a960*/  BSSY B0, `(.L_x_49) ;  /* 0x0000013000007945 */ /* 0x000fe40003800000 */
[----:B------:R-:W-:Y:S01]  /*a970*/  ISETP.GE.AND P0, PT, R4, R13, PT ;  /* 0x0000000d0400720c */ /* 0x000fe20003f06270 */
[----:B------:R2:W4:-:S12]  /*a980*/  SHFL.IDX PT, R2, R14, 0x1, 0x1c1f ;  /* 0x003c1f000e027f89 */ /* 0x00051800000e0000 */
[----:B------:R-:W-:Y:S05]  /*a990*/  @P0 BRA `(.L_x_50) ;  /* 0x000000f000000947 */ /* 0x000fea0003800000 */
[----:B------:R-:W-:Y:S02]  /*a9a0*/  ISETP.GE.AND P1, PT, R9, c[0x0][0x3c8], PT ;  /* 0x0000f20009007a0c */ /* 0x000fe40003f26270 */
[----:B------:R-:W-:Y:S02]  /*a9b0*/  ISETP.GE.AND P0, PT, R10, c[0x0][0x3c8], PT ;  /* 0x0000f2000a007a0c */ /* 0x000fe40003f06270 */
[----:B------:R-:W-:-:S09]  /*a9c0*/  ISETP.GE.AND P2, PT, R0, c[0x0][0x3c8], PT ;  /* 0x0000f20000007a0c */ /* 0x000fd20003f46270 */
[----:B------:R-:W-:Y:S02]  /*a9d0*/  @!P1 SHF.R.S32.HI R5, RZ, 0x1f, R9 ;  /* 0x0000001fff059819 */ /* 0x000fe40000011409 */
[----:B------:R-:W-:Y:S02]  /*a9e0*/  @!P0 SHF.R.S32.HI R4, RZ, 0x1f, R10 ;  /* 0x0000001fff048819 */ /* 0x000fe4000001140a */
[----:B------:R-:W-:Y:S01]  /*a9f0*/  @!P1 LEA.HI R5, R5, R9, RZ, 0x3 ;  /* 0x0000000905059211 */ /* 0x000fe200078f18ff */
[--C-:B---34-:R-:W-:Y:S01]  /*aa00*/  @!P2 IMAD.WIDE R6, R0, 0x2, R2.reuse ;  /* 0x000000020006a825 */ /* 0x118fe200078e0202 */
        /* <DEDUP_REMOVED lines=8> */
.L_x_50:
[----:B------:R-:W-:Y:S05]  /*aa90*/  BSYNC B0 ;  /* 0x0000000000007941 */ /* 0x000fea0003800000 */
.L_x_49:
[----:B---3--:R-:W-:Y:S01]  /*aaa0*/  IADD3 R4, R11, 0x40, RZ ;  /* 0x000000400b047810 */ /* 0x008fe20007ffe0ff */
[----:B------:R3:W1:Y:S01]  /*aab0*/  SHFL.IDX PT, R3, R12, 0x2, 0x1c1f ;  /* 0x005c1f000c037f89 */ /* 0x00066200000e0000 */
[----:B------:R-:W-:Y:S02]  /*aac0*/  BSSY B0, `(.L_x_51) ;  /* 0x0000013000007945 */ /* 0x000fe40003800000 */
[----:B------:R-:W-:Y:S01]  /*aad0*/  ISETP.GE.AND P0, PT, R4, R13, PT ;  /* 0x0000000d0400720c */ /* 0x000fe20003f06270 */
[----:B----4-:R3:W4:-:S12]  /*aae0*/  SHFL.IDX PT, R2, R14, 0x2, 0x1c1f ;  /* 0x005c1f000e027f89 */ /* 0x01071800000e0000 */
[----:B------:R-:W-:Y:S05]  /*aaf0*/  @P0 BRA `(.L_x_52) ;  /* 0x000000f000000947 */ /* 0x000fea0003800000 */
[----:B------:R-:W-:Y:S02]  /*ab00*/  ISETP.GE.AND P1, PT, R9, c[0x0][0x3c8], PT ;  /* 0x0000f20009007a0c */ /* 0x000fe40003f26270 */
[----:B------:R-:W-:Y:S02]  /*ab10*/  ISETP.GE.AND P0, PT, R10, c[0x0][0x3c8], PT ;  /* 0x0000f2000a007a0c */ /* 0x000fe40003f06270 */
[----:B------:R-:W-:-:S09]  /*ab20*/  ISETP.GE.AND P2, PT, R0, c[0x0][0x3c8], PT ;  /* 0x0000f20000007a0c */ /* 0x000fd20003f46270 */
[----:B------:R-:W-:Y:S02]  /*ab30*/  @!P1 SHF.R.S32.HI R5, RZ, 0x1f, R9 ;  /* 0x0000001fff059819 */ /* 0x000fe40000011409 */
[----:B------:R-:W-:Y:S02]  /*ab40*/  @!P0 SHF.R.S32.HI R4, RZ, 0x1f, R10 ;  /* 0x0000001fff048819 */ /* 0x000fe4000001140a */
[----:B------:R-:W-:Y:S01]  /*ab50*/  @!P1 LEA.HI R5, R5, R9, RZ, 0x3 ;  /* 0x0000000905059211 */ /* 0x000fe200078f18ff */
[--C-:B-1--4-:R-:W-:Y:S01]  /*ab60*/  @!P2 IMAD.WIDE R6, R0, 0x2, R2.reuse ;  /* 0x000000020006a825 */ /* 0x112fe200078e0202 */
        /* <DEDUP_REMOVED lines=8> */
.L_x_52:
[----:B------:R-:W-:Y:S05]  /*abf0*/  BSYNC B0 ;  /* 0x0000000000007941 */ /* 0x000fea0003800000 */
.L_x_51:
[----:B-1----:R-:W-:Y:S01]  /*ac00*/  IADD3 R4, R11, 0x60, RZ ;  /* 0x000000600b047810 */ /* 0x002fe20007ffe0ff */
[----:B------:R1:W2:Y:S03]  /*ac10*/  SHFL.IDX PT, R3, R12, 0x3, 0x1c1f ;  /* 0x007c1f000c037f89 */ /* 0x0002a600000e0000 */
[----:B------:R-:W-:Y:S01]  /*ac20*/  ISETP.GE.AND P0, PT, R4, R13, PT ;  /* 0x0000000d0400720c */ /* 0x000fe20003f06270 */
[----:B----4-:R1:W4:-:S12]  /*ac30*/  SHFL.IDX PT, R2, R14, 0x3, 0x1c1f ;  /* 0x007c1f000e027f89 */ /* 0x01031800000e0000 */
[----:B------:R-:W-:Y:S05]  /*ac40*/  @P0 EXIT ;  /* 0x000000000000094d */ /* 0x000fea0003800000 */
[----:B------:R-:W-:Y:S02]  /*ac50*/  ISETP.GE.AND P0, PT, R9, c[0x0][0x3c8], PT ;  /* 0x0000f20009007a0c */ /* 0x000fe40003f06270 */
[----:B------:R-:W-:-:S11]  /*ac60*/  ISETP.GE.AND P1, PT, R0, c[0x0][0x3c8], PT ;  /* 0x0000f20000007a0c */ /* 0x000fd60003f26270 */
[----:B------:R-:W-:Y:S02]  /*ac70*/  @!P0 SHF.R.S32.HI R4, RZ, 0x1f, R9 ;  /* 0x0000001fff048819 */ /* 0x000fe40000011409 */
[----:B--2-4-:R-:W-:Y:S02]  /*ac80*/  @!P1 IMAD.WIDE R6, R0, 0x2, R2 ;  /* 0x0000000200069825 */ /* 0x014fe400078e0202 */
[----:B------:R-:W-:-:S03]  /*ac90*/  @!P0 LEA.HI R4, R4, R9, RZ, 0x3 ;  /* 0x0000000904048211 */ /* 0x000fc600078f18ff */
[----:B------:R2:W-:Y:S01]  /*aca0*/  @!P1 ST.E.128 [R6.64], RZ ;  /* 0x000000ff06009985 */ /* 0x0005e2000c101d06 */
[----:B------:R-:W-:-:S05]  /*acb0*/  @!P0 LOP3.LUT R4, R4, 0xfffffff8, RZ, 0xc0, !PT ;  /* 0xfffffff804048812 */ /* 0x000fca00078ec0ff */
[----:B------:R-:W-:-:S05]  /*acc0*/  @!P0 IMAD.WIDE R4, R4, 0x2, R2 ;  /* 0x0000000204048825 */ /* 0x000fca00078e0202 */
[----:B------:R2:W-:Y:S01]  /*acd0*/  @!P0 ST.E.128 [R4.64], RZ ;  /* 0x000000ff04008985 */ /* 0x0005e2000c101d06 */
[----:B------:R-:W-:-:S13]  /*ace0*/  ISETP.GE.AND P0, PT, R10, c[0x0][0x3c8], PT ;  /* 0x0000f2000a007a0c */ /* 0x000fda0003f06270 */
[----:B------:R-:W-:Y:S05]  /*acf0*/  @P0 EXIT ;  /* 0x000000000000094d */ /* 0x000fea0003800000 */
[----:B------:R-:W-:-:S04]  /*ad00*/  SHF.R.S32.HI R0, RZ, 0x1f, R10 ;  /* 0x0000001fff007819 */ /* 0x000fc8000001140a */
[----:B------:R-:W-:-:S04]  /*ad10*/  LEA.HI R0, R0, R10, RZ, 0x3 ;  /* 0x0000000a00007211 */ /* 0x000fc800078f18ff */
[----:B------:R-:W-:-:S05]  /*ad20*/  LOP3.LUT R0, R0, 0xfffffff8, RZ, 0xc0, !PT ;  /* 0xfffffff800007812 */ /* 0x000fca00078ec0ff */
[----:B------:R-:W-:-:S05]  /*ad30*/  IMAD.WIDE R2, R0, 0x2, R2 ;  /* 0x0000000200027825 */ /* 0x000fca00078e0202 */
[----:B------:R-:W-:Y:S01]  /*ad40*/  ST.E.128 [R2.64], RZ ;  /* 0x000000ff02007985 */ /* 0x000fe2000c101d06 */
[----:B------:R-:W-:Y:S05]  /*ad50*/  EXIT ;  /* 0x000000000000794d */ /* 0x000fea0003800000 */
.L_x_53:
        /* <DEDUP_REMOVED lines=10> */
.L_x_856:


//--------------------- .text._ZN7cutlass13device_kernelIN5flash19enable_sm80_to_sm89INS1_16FlashAttnFwdSm80INS1_25CollectiveMainloopFwdSm80ILi4ELi1ELb0EN4cute5tupleIJNS5_1CILi128EEENS7_ILi64EEENS7_ILi96EEEEEELi96ENS_10bfloat16_tEfNS_4arch4Sm80ELb0ELb0ELb0ELb1ELb1ELb1ELb1ELb0EEENS1_21CollectiveEpilogueFwdINS6_IJS8_SA_S9_EEENS6_IJNS7_ILi1EEESI_SI_EEESC_SE_Li128ELb1ELb1ELb0ELb0EEENS1_19SingleTileSchedulerILb1ELb0ELb1ELi128EEEEEEEEEvNT_6ParamsE --------------------------
	.section	.text._ZN7cutlass13device_kernelIN5flash19enable_sm80_to_sm89INS1_16FlashAttnFwdSm80INS1_25CollectiveMainloopFwdSm80ILi4ELi1ELb0EN4cute5tupleIJNS5_1CILi128EEENS7_ILi64EEENS7_ILi96EEEEEELi96ENS_10bfloat16_tEfNS_4arch4Sm80ELb0ELb0ELb0ELb1ELb1ELb1ELb1ELb0EEENS1_21CollectiveEpilogueFwdINS6_IJS8_SA_S9_EEENS6_IJNS7_ILi1EEESI_SI_EEESC_SE_Li128ELb1ELb1ELb0ELb0EEENS1_19SingleTileSchedulerILb1ELb0ELb1ELi128EEEEEEEEEvNT_6ParamsE,"ax",@progbits
	.sectioninfo	@"SHI_REGISTERS=255"
	.align	128
.text._ZN7cutlass13device_kernelIN5flash19enable_sm80_to_sm89INS1_16FlashAttnFwdSm80INS1_25CollectiveMainloopFwdSm80ILi4ELi1ELb0EN4cute5tupleIJNS5_1CILi128EEENS7_ILi64EEENS7_ILi96EEEEEELi96ENS_10bfloat16_tEfNS_4arch4Sm80ELb0ELb0ELb0ELb1ELb1ELb1ELb1ELb0EEENS1_21CollectiveEpilogueFwdINS6_IJS8_SA_S9_EEENS6_IJNS7_ILi1EEESI_SI_EEESC_SE_Li128ELb1ELb1ELb0ELb0EEENS1_19SingleTileSchedulerILb1ELb0ELb1ELi128EEEEEEEEEvNT_6ParamsE:
        .type           _ZN7cutlass13device_kernelIN5flash19enable_sm80_to_sm89INS1_16FlashAttnFwdSm80INS1_25CollectiveMainloopFwdSm80ILi4ELi1ELb0EN4cute5tupleIJNS5_1CILi128EEENS7_ILi64EEENS7_ILi96EEEEEELi96ENS_10bfloat16_tEfNS_4arch4Sm80ELb0ELb0ELb0ELb1ELb1ELb1ELb1ELb0EEENS1_21CollectiveEpilogueFwdINS6_IJS8_SA_S9_EEENS6_IJNS7_ILi1EEESI_SI_EEESC_SE_Li128ELb1ELb1ELb0ELb0EEENS1_19SingleTileSchedulerILb1ELb0ELb1ELi128EEEEEEEEEvNT_6ParamsE,@function
        .size           _ZN7cutlass13device_kernelIN5flash19enable_sm80_to_sm89INS1_16FlashAttnFwdSm80INS1_25CollectiveMainloopFwdSm80ILi4ELi1ELb0EN4cute5tupleIJNS5_1CILi128EEENS7_ILi64EEENS7_ILi96EEEEEELi96ENS_10bfloat16_tEfNS_4arch4Sm80ELb0ELb0ELb0ELb1ELb1ELb1ELb1ELb0EEENS1_21CollectiveEpilogueFwdINS6_IJS8_SA_S9_EEENS6_IJNS7_ILi1EEESI_SI_EEESC_SE_Li128ELb1ELb1ELb0ELb0EEENS1_19SingleTileSchedulerILb1ELb0ELb1ELi128EEEEEEEEEvNT_6ParamsE,(.L_x_857 - _ZN7cutlass13device_kernelIN5flash19enable_sm80_to_sm89INS1_16FlashAttnFwdSm80INS1_25CollectiveMainloopFwdSm80ILi4ELi1ELb0EN4cute5tupleIJNS5_1CILi128EEENS7_ILi64EEENS7_ILi96EEEEEELi96ENS_10bfloat16_tEfNS_4arch4Sm80ELb0ELb0ELb0ELb1ELb1ELb1ELb1ELb0EEENS1_21CollectiveEpilogueFwdINS6_IJS8_SA_S9_EEENS6_IJNS7_ILi1EEESI_SI_EEESC_SE_Li128ELb1ELb1ELb0ELb0EEENS1_19SingleTileSchedulerILb1ELb0ELb1ELi128EEEEEEEEEvNT_6ParamsE)
        .other          _ZN7cutlass13device_kernelIN5flash19enable_sm80_to_sm89INS1_16FlashAttnFwdSm80INS1_25CollectiveMainloopFwdSm80ILi4ELi1ELb0EN4cute5tupleIJNS5_1CILi128EEENS7_ILi64EEENS7_ILi96EEEEEELi96ENS_10bfloat16_tEfNS_4arch4Sm80ELb0ELb0ELb0ELb1ELb1ELb1ELb1ELb0EEENS1_21CollectiveEpilogueFwdINS6_IJS8_SA_S9_EEENS6_IJNS7_ILi1EEESI_SI_EEESC_SE_Li128ELb1ELb1ELb0ELb0EEENS1_19SingleTileSchedulerILb1ELb0ELb1ELi128EEEEEEEEEvNT_6ParamsE,@"STO_CUDA_ENTRY STV_DEFAULT"
_ZN7cutlass13device_kernelIN5flash19enable_sm80_to_sm89INS1_16FlashAttnFwdSm80INS1_25CollectiveMainloopFwdSm80ILi4ELi1ELb0EN4cute5tupleIJNS5_1CILi128EEENS7_ILi64EEENS7_ILi96EEEEEELi96ENS_10bfloat16_tEfNS_4arch4Sm80ELb0ELb0ELb0ELb1ELb1ELb1ELb1ELb0EEENS1_21CollectiveEpilogueFwdINS6_IJS8_SA_S9_EEENS6_IJNS7_ILi1EEESI_SI_EEESC_SE_Li128ELb1ELb1ELb0ELb0EEENS1_19SingleTileSchedulerILb1ELb0ELb1ELi128EEEEEEEEEvNT_6ParamsE:
        /* <DEDUP_REMOVED lines=17> */
.L_x_55:
        /* <DEDUP_REMOVED lines=8> */
.L_x_57:
[----:B------:R-:W-:-:S05]  /*0190*/  MOV R0, c[0x0][0x54c] ;  /* 0x0001530000007a02 */ /* 0x000fca0000000f00 */
.L_x_56:
[----:B-----5:R-:W-:Y:S01]  /*01a0*/  IMAD R0, R0, c[0x0][0x548], RZ ;  /* 0x0001520000007a24 */ /* 0x020fe200078e02ff */
[----:B-1----:R-:W-:-:S04]  /*01b0*/  SHF.L.U32 R2, R174, 0x7, RZ ;  /* 0x00000007ae027819 */ /* 0x002fc800000006ff */
[----:B------:R-:W-:-:S04]  /*01c0*/  ISETP.GE.AND P0, PT, R2, R0, PT ;  /* 0x000000000200720c */ /* 0x000fc80003f06270 */
[----:B------:R-:W-:Y:S01]  /*01d0*/  SEL R251, R5, 0xffffffff, !P0 ;  /* 0xffffffff05fb7807 */ /* 0x000fe20004000000 */
[----:B------:R-:W-:Y:S05]  /*01e0*/  BRA `(.L_x_58) ;  /* 0x0000012000007947 */ /* 0x000fea0003800000 */
.L_x_54:
[----:B---3--:R-:W-:-:S04]  /*01f0*/  ISETP.NE.U32.AND P0, PT, RZ, c[0x0][0x568], PT ;  /* 0x00015a00ff007a0c */ /* 0x008fc80003f05070 */
[----:B------:R-:W-:-:S13]  /*0200*/  ISETP.NE.AND.EX P0, PT, RZ, c[0x0][0x56c], PT, P0 ;  /* 0x00015b00ff007a0c */ /* 0x000fda0003f05300 */
[----:B------:R-:W-:Y:S05]  /*0210*/  @!P0 BRA `(.L_x_59) ;  /* 0x0000002000008947 */ /* 0x000fea0003800000 */
[----:B------:R1:W5:Y:S01]  /*0220*/  LDG.E R0, [R2.64] ;  /* 0x0000000602007981 */ /* 0x000362000c1e1900 */
[----:B------:R-:W-:Y:S05]  /*0230*/  BRA `(.L_x_60) ;  /* 0x0000009000007947 */ /* 0x000fea0003800000 */
.L_x_59:
        /* <DEDUP_REMOVED lines=8> */
.L_x_61:
[----:B------:R-:W-:-:S05]  /*02c0*/  MOV R0, c[0x0][0x54c] ;  /* 0x0001530000007a02 */ /* 0x000fca0000000f00 */
.L_x_60:
[----:B-----5:R-:W-:Y:S01]  /*02d0*/  IMAD R0, R0, c[0x0][0x548], RZ ;  /* 0x0001520000007a24 */ /* 0x020fe200078e02ff */
[----:B-1----:R-:W-:-:S04]  /*02e0*/  SHF.L.U32 R2, R174, 0x7, RZ ;  /* 0x00000007ae027819 */ /* 0x002fc800000006ff */
[----:B------:R-:W-:-:S04]  /*02f0*/  ISETP.GE.AND P0, PT, R2, R0, PT ;  /* 0x000000000200720c */ /* 0x000fc80003f06270 */
[----:B------:R-:W-:-:S04]  /*0300*/  SEL R251, R5, 0xffffffff, !P0 ;  /* 0xffffffff05fb7807 */ /* 0x000fc80004000000 */
.L_x_58:
[----:B------:R-:W-:-:S13]  /*0310*/  ISETP.GE.AND P0, PT, R251, RZ, PT ;  /* 0x000000fffb00720c */ /* 0x000fda0003f06270 */
[----:B------:R-:W-:Y:S05]  /*0320*/  @!P0 EXIT ;  /* 0x000000000000894d */ /* 0x000fea0003800000 */
[----:B------:R-:W-:Y:S01]  /*0330*/  ISETP.NE.U32.AND P0, PT, RZ, c[0x0][0x370], PT ;  /* 0x0000dc00ff007a0c */ /* 0x000fe20003f05070 */
[----:B------:R-:W-:Y:S01]  /*0340*/  CS2R R14, SRZ ;  /* 0x00000000000e7805 */ /* 0x000fe2000001ff00 */
[----:B------:R-:W-:Y:S01]  /*0350*/  ISETP.NE.U32.AND P1, PT, RZ, c[0x0][0x360], PT ;  /* 0x0000d800ff007a0c */ /* 0x000fe20003f25070 */
[----:B------:R-:W-:Y:S01]  /*0360*/  IMAD.MOV.U32 R157, RZ, RZ, RZ ;  /* 0x000000ffff9d7224 */ /* 0x000fe200078e00ff */
[----:B------:R-:W-:Y:S01]  /*0370*/  ISETP.NE.AND.EX P2, PT, RZ, c[0x0][0x374], PT, P0 ;  /* 0x0000dd00ff007a0c */ /* 0x000fe20003f45300 */
[----:B------:R-:W-:Y:S01]  /*0380*/  IMAD.MOV.U32 R12, RZ, RZ, RZ ;  /* 0x000000ffff0c7224 */ /* 0x000fe200078e00ff */
[----:B------:R-:W-:Y:S01]  /*0390*/  ISETP.NE.AND.EX P0, PT, RZ, c[0x0][0x364], PT, P1 ;  /* 0x0000d900ff007a0c */ /* 0x000fe20003f05310 */
[CC--:B------:R-:W-:Y:S01]  /*03a0*/  IMAD.WIDE R6, R251.reuse, R13.reuse, c[0x0][0x348] ;  /* 0x0000d200fb067625 */ /* 0x0c0fe200078e020d */
[----:B------:R-:W-:Y:S02]  /*03b0*/  ISETP.NE.U32.AND P1, PT, RZ, c[0x0][0x348], PT ;  /* 0x0000d200ff007a0c */ /* 0x000fe40003f25070 */
[----:B------:R-:W-:Y:S01]  /*03c0*/  ISETP.NE.U32.AND P3, PT, RZ, c[0x0][0x350], PT ;  /* 0x0000d400ff007a0c */ /* 0x000fe20003f65070 */
[----:B------:R-:W-:Y:S01]  /*03d0*/  IMAD.WIDE R4, R251, R13, c[0x0][0x350] ;  /* 0x0000d400fb047625 */ /* 0x000fe200078e020d */
[----:B------:R-:W-:-:S02]  /*03e0*/  ISETP.NE.U32.AND P4, PT, RZ, c[0x0][0x358], PT ;  /* 0x0000d600ff007a0c */ /* 0x000fc40003f85070 */
[----:B------:R-:W-:Y:S01]  /*03f0*/  ISETP.NE.AND.EX P1, PT, RZ, c[0x0][0x34c], PT, P1 ;  /* 0x0000d300ff007a0c */ /* 0x000fe20003f25310 */
[CC--:B------:R-:W-:Y:S01]  /*0400*/  IMAD.WIDE R2, R251.reuse, R13.reuse, c[0x0][0x358] ;  /* 0x0000d600fb027625 */ /* 0x0c0fe200078e020d */
[----:B------:R-:W-:Y:S02]  /*0410*/  ISETP.NE.AND.EX P3, PT, RZ, c[0x0][0x354], PT, P3 ;  /* 0x0000d500ff007a0c */ /* 0x000fe40003f65330 */
[----:B------:R-:W-:Y:S01]  /*0420*/  ISETP.NE.AND.EX P4, PT, RZ, c[0x0][0x35c], PT, P4 ;  /* 0x0000d700ff007a0c */ /* 0x000fe20003f85340 */
[----:B------:R-:W-:Y:S01]  /*0430*/  @P2 IMAD.WIDE R10, R251, R13, c[0x0][0x370] ;  /* 0x0000dc00fb0a2625 */ /* 0x000fe200078e020d */
[----:B------:R-:W1:Y:S01]  /*0440*/  S2R R36, SR_CTAID.Y ;  /* 0x0000000000247919 */ /* 0x000e620000002600 */
[----:B------:R-:W-:Y:S02]  /*0450*/  ULDC UR5, c[0x0][0x2ac] ;  /* 0x0000ab0000057ab9 */ /* 0x000fe40000000800 */
[----:B------:R-:W-:Y:S01]  /*0460*/  ULDC UR4, c[0x0][0x1d0] ;  /* 0x0000740000047ab9 */ /* 0x000fe20000000800 */
[----:B------:R-:W2:Y:S01]  /*0470*/  @P2 LDG.E R14, [R10.64] ;  /* 0x000000060a0e2981 */ /* 0x000ea2000c1e1900 */
[----:B------:R-:W-:-:S02]  /*0480*/  IMAD.MOV.U32 R161, RZ, RZ, c[0x0][0x168] ;  /* 0x00005a00ffa17624 */ /* 0x000fc400078e00ff */
[----:B------:R-:W-:Y:S01]  /*0490*/  @P0 IMAD.WIDE R8, R251, R13, c[0x0][0x360] ;  /* 0x0000d800fb080625 */ /* 0x000fe200078e020d */
[----:B------:R3:W5:Y:S04]  /*04a0*/  @P1 LDG.E R157, [R6.64] ;  /* 0x00000006069d1981 */ /* 0x000768000c1e1900 */
[----:B------:R3:W5:Y:S04]  /*04b0*/  @P3 LDG.E R15, [R4.64] ;  /* 0x00000006040f3981 */ /* 0x000768000c1e1900 */
[----:B------:R3:W5:Y:S01]  /*04c0*/  @P4 LDG.E R12, [R2.64] ;  /* 0x00000006020c4981 */ /* 0x000762000c1e1900 */
[----:B------:R-:W-:-:S03]  /*04d0*/  UIMAD UR4, UR5, UR4, URZ ;  /* 0x00000004050472a4 */ /* 0x000fc6000f8e023f */
[----:B------:R4:W5:Y:S01]  /*04e0*/  @P0 LDG.E R161, [R8.64] ;  /* 0x0000000608a10981 */ /* 0x000962000c1e1900 */
[----:B------:R-:W-:Y:S01]  /*04f0*/  IMAD.MOV.U32 R106, RZ, RZ, c[0x0][0x228] ;  /* 0x00008a00ff6a7624 */ /* 0x000fe200078e00ff */
[----:B-1----:R-:W-:Y:S01]  /*0500*/  SHF.R.S32.HI R37, RZ, 0x1f, R36 ;  /* 0x0000001fff257819 */ /* 0x002fe20000011424 */
[----:B----4-:R-:W-:Y:S01]  /*0510*/  IMAD.U32 R8, RZ, RZ, UR4 ;  /* 0x00000004ff087e24 */ /* 0x010fe2000f8e00ff */
[----:B--2---:R3:W-:Y:S01]  /*0520*/  STL [R1+0xc], R14 ;  /* 0x00000c0e01007387 */ /* 0x0047e20000100800 */
[----:B------:R-:W-:Y:S05]  /*0530*/  @P0 BRA `(.L_x_62) ;  /* 0x0000004000000947 */ /* 0x000fea0003800000 */
[----:B------:R-:W-:Y:S05]  /*0540*/  @!P1 BRA `(.L_x_62) ;  /* 0x0000003000009947 */ /* 0x000fea0003800000 */
[----:B------:R1:W2:Y:S04]  /*0550*/  LDG.E R0, [R6.64] ;  /* 0x0000000606007981 */ /* 0x0002a8000c1e1900 */
[----:B-1-3--:R-:W2:Y:S02]  /*0560*/  LDG.E R6, [R6.64+0x4] ;  /* 0x0000040606067981 */ /* 0x00aea4000c1e1900 */
[----:B--2--5:R-:W-:-:S02]  /*0570*/  IADD3 R161, -R0, R6, RZ ;  /* 0x0000000600a17210 */ /* 0x024fc40007ffe1ff */
.L_x_62:
[----:B------:R-:W-:-:S04]  /*0580*/  ISETP.NE.U32.AND P0, PT, RZ, c[0x0][0x368], PT ;  /* 0x0000da00ff007a0c */ /* 0x000fc80003f05070 */
[----:B------:R-:W-:-:S13]  /*0590*/  ISETP.NE.AND.EX P0, PT, RZ, c[0x0][0x36c], PT, P0 ;  /* 0x0000db00ff007a0c */ /* 0x000fda0003f05300 */
[----:B------:R-:W-:Y:S05]  /*05a0*/  @!P0 BRA `(.L_x_63) ;  /* 0x0000003000008947 */ /* 0x000fea0003800000 */
[----:B---3--:R-:W-:-:S05]  /*05b0*/  IMAD.WIDE R4, R251, R13, c[0x0][0x368] ;  /* 0x0000da00fb047625 */ /* 0x008fca00078e020d */
[----:B------:R1:W5:Y:S01]  /*05c0*/  LDG.E R8, [R4.64] ;  /* 0x0000000604087981 */ /* 0x000362000c1e1900 */
[----:B------:R-:W-:Y:S05]  /*05d0*/  BRA `(.L_x_64) ;  /* 0x0000004000007947 */ /* 0x000fea0003800000 */
.L_x_63:
[----:B------:R-:W-:Y:S05]  /*05e0*/  @!P3 BRA `(.L_x_64) ;  /* 0x000000300000b947 */ /* 0x000fea0003800000 */
[----:B------:R1:W2:Y:S04]  /*05f0*/  LDG.E R0, [R4.64] ;  /* 0x0000000604007981 */ /* 0x0002a8000c1e1900 */
[----:B-1-3--:R-:W2:Y:S02]  /*0600*/  LDG.E R4, [R4.64+0x4] ;  /* 0x0000040604047981 */ /* 0x00aea4000c1e1900 */
[----:B--2---:R-:W-:Y:S02]  /*0610*/  IADD3 R8, -R0, R4, RZ ;  /* 0x0000000400087210 */ /* 0x004fe40007ffe1ff */
.L_x_64:
[----:B-1-3--:R1:W2:Y:S04]  /*0620*/  @P4 LDG.E R5, [R2.64] ;  /* 0x0000000602054981 */ /* 0x00a2a8000c1e1900 */
[----:B------:R1:W2:Y:S01]  /*0630*/  @P4 LDG.E R4, [R2.64+0x4] ;  /* 0x0000040602044981 */ /* 0x0002a2000c1e1900 */
[----:B------:R-:W-:Y:S01]  /*0640*/  ISETP.NE.U32.AND P0, PT, RZ, c[0x0][0x378], PT ;  /* 0x0000de00ff007a0c */ /* 0x000fe20003f05070 */
[----:B-----5:R-:W-:-:S03]  /*0650*/  IMAD.MOV.U32 R155, RZ, RZ, R8 ;  /* 0x000000ffff9b7224 */ /* 0x020fc600078e0008 */
[----:B------:R-:W-:Y:S01]  /*0660*/  ISETP.NE.AND.EX P0, PT, RZ, c[0x0][0x37c], PT, P0 ;  /* 0x0000df00ff007a0c */ /* 0x000fe20003f05300 */
[----:B------:R-:W-:-:S12]  /*0670*/  IMAD.IADD R0, R8, 0x1, -R14 ;  /* 0x0000000108007824 */ /* 0x000fd800078e0a0e */
[----:B-1----:R-:W-:-:S05]  /*0680*/  @P0 IMAD.WIDE R2, R251, R13, c[0x0][0x378] ;  /* 0x0000de00fb020625 */ /* 0x002fca00078e020d */
[----:B------:R1:W5:Y:S01]  /*0690*/  @P0 LDG.E R155, [R2.64] ;  /* 0x00000006029b0981 */ /* 0x000362000c1e1900 */
[----:B--2---:R-:W-:-:S04]  /*06a0*/  @P4 IMAD.IADD R106, R4, 0x1, -R5 ;  /* 0x00000001046a4824 */ /* 0x004fc800078e0a05 */
[----:B------:R-:W-:-:S05]  /*06b0*/  IMAD.IADD R167, R0, 0x1, R106 ;  /* 0x0000000100a77824 */ /* 0x000fca00078e026a */
[----:B-1----:R-:W-:-:S04]  /*06c0*/  IADD3 R2, R167, 0x3f, RZ ;  /* 0x0000003fa7027810 */ /* 0x002fc80007ffe0ff */
[----:B------:R-:W-:-:S04]  /*06d0*/  SHF.R.S32.HI R3, RZ, 0x1f, R2 ;  /* 0x0000001fff037819 */ /* 0x000fc80000011402 */
[----:B------:R-:W-:Y:S01]  /*06e0*/  LEA.HI R6, R3, R2, RZ, 0x6 ;  /* 0x0000000203067211 */ /* 0x000fe200078f30ff */
[----:B------:R-:W-:-:S03]  /*06f0*/  IMAD.MOV R2, RZ, RZ, -R0 ;  /* 0x000000ffff027224 */ /* 0x000fc600078e0a00 */
[----:B------:R-:W-:Y:S01]  /*0700*/  LOP3.LUT R172, R6, 0xffffffc0, RZ, 0xc0, !PT ;  /* 0xffffffc006ac7812 */ /* 0x000fe200078ec0ff */
[----:B------:R1:W-:Y:S01]  /*0710*/  STL [R1+0x10], R6 ;  /* 0x0000100601007387 */ /* 0x0003e20000100800 */
[----:B------:R-:W-:-:S03]  /*0720*/  IMNMX R2, RZ, R2, !PT ;  /* 0x00000002ff027217 */ /* 0x000fc60007800200 */
[----:B------:R-:W-:Y:S01]  /*0730*/  IMAD.IADD R0, R172, 0x1, -R0 ;  /* 0x00000001ac007824 */ /* 0x000fe200078e0a00 */
[----:B------:R-:W-:-:S04]  /*0740*/  SHF.R.U32.HI R145, RZ, 0x6, R2 ;  /* 0x00000006ff917819 */ /* 0x000fc80000011602 */
[----:B------:R-:W-:Y:S01]  /*0750*/  IMNMX R0, R0, R106, PT ;  /* 0x0000006a00007217 */ /* 0x000fe20003800200 */
[----:B------:R-:W-:-:S03]  /*0760*/  IMAD.MOV.U32 R4, RZ, RZ, R145 ;  /* 0x000000ffff047224 */ /* 0x000fc600078e0091 */
[----:B------:R-:W-:-:S13]  /*0770*/  ISETP.GT.AND P0, PT, R0, R2, PT ;  /* 0x000000020000720c */ /* 0x000fda0003f04270 */
[----:B------:R-:W-:-:S04]  /*0780*/  @P0 IADD3 R0, R0, 0x3f, RZ ;  /* 0x0000003f00000810 */ /* 0x000fc80007ffe0ff */
[----:B------:R-:W-:-:S04]  /*0790*/  @P0 SHF.R.S32.HI R2, RZ, 0x1f, R0 ;  /* 0x0000001fff020819 */ /* 0x000fc80000011400 */
[----:B------:R-:W-:-:S04]  /*07a0*/  @P0 LEA.HI R0, R2, R0, RZ, 0x6 ;  /* 0x0000000002000211 */ /* 0x000fc800078f30ff */
[----:B------:R-:W-:-:S04]  /*07b0*/  @P0 SHF.R.S32.HI R4, RZ, 0x6, R0 ;  /* 0x00000006ff040819 */ /* 0x000fc80000011400 */
[----:B------:R-:W-:-:S13]  /*07c0*/  ISETP.GT.AND P0, PT, R4, R145, PT ;  /* 0x000000910400720c */ /* 0x000fda0003f04270 */
[----:B------:R-:W-:Y:S05]  /*07d0*/  @!P0 BRA `(.L_x_65) ;  /* 0x000055d000008947 */ /* 0x000fea0003800000 */
[----:B-1----:R-:W-:-:S04]  /*07e0*/  ISETP.NE.U32.AND P3, PT, RZ, c[0x0][0x340], PT ;  /* 0x0000d000ff007a0c */ /* 0x002fc80003f65070 */
[----:B------:R-:W-:-:S13]  /*07f0*/  ISETP.NE.AND.EX P3, PT, RZ, c[0x0][0x344], PT, P3 ;  /* 0x0000d100ff007a0c */ /* 0x000fda0003f65330 */
[----:B------:R-:W-:-:S05]  /*0800*/  @P3 IMAD.WIDE R2, R251, R13, c[0x0][0x340] ;  /* 0x0000d000fb023625 */ /* 0x000fca00078e020d */
[----:B------:R1:W2:Y:S01]  /*0810*/  @P3 LDG.E R35, [R2.64] ;  /* 0x0000000602233981 */ /* 0x0002a2000c1e1900 */
[----:B------:R-:W-:Y:S01]  /*0820*/  SHF.R.S32.HI R16, RZ, 0x1f, R173 ;  /* 0x0000001fff107819 */ /* 0x000fe200000114ad */
[----:B------:R-:W-:Y:S01]  /*0830*/  IMAD.MOV.U32 R17, RZ, RZ, c[0x0][0x238] ;  /* 0x00008e00ff117624 */ /* 0x000fe200078e00ff */
[----:B------:R-:W-:Y:S01]  /*0840*/  IADD3 R79, R4, -0x1, RZ ;  /* 0xffffffff044f7810 */ /* 0x000fe20007ffe0ff */
[----:B------:R-:W-:Y:S01]  /*0850*/  IMAD.MOV.U32 R158, RZ, RZ, 0x6 ;  /* 0x00000006ff9e7424 */ /* 0x000fe200078e00ff */
[CC--:B------:R-:W-:Y:S01]  /*0860*/  LEA.HI R14, R16.reuse, R173.reuse, RZ, 0x2 ;  /* 0x000000ad100e7211 */ /* 0x0c0fe200078f10ff */
[----:B------:R-:W-:Y:S01]  /*0870*/  IMAD.IADD R152, R15, 0x1, R8 ;  /* 0x000000010f987824 */ /* 0x000fe200078e0208 */
[-C--:B------:R-:W-:Y:S01]  /*0880*/  LEA.HI R4, R16, R173.reuse, RZ, 0x3 ;  /* 0x000000ad10047211 */ /* 0x080fe200078f18ff */
[C---:B------:R-:W-:Y:S01]  /*0890*/  IMAD.SHL.U32 R165, R17.reuse, 0x40, RZ ;  /* 0x0000004011a57824 */ /* 0x040fe200078e00ff */
[----:B------:R-:W-:Y:S01]  /*08a0*/  LOP3.LUT R0, R14, 0x1ffffffc, RZ, 0xc0, !PT ;  /* 0x1ffffffc0e007812 */ /* 0x000fe200078ec0ff */
[----:B------:R-:W-:Y:S01]  /*08b0*/  IMAD.MOV.U32 R159, RZ, RZ, 0x5 ;  /* 0x00000005ff9f7424 */ /* 0x000fe200078e00ff */
[----:B------:R-:W-:Y:S01]  /*08c0*/  SHF.R.S32.HI R7, RZ, 0x2, R14 ;  /* 0x00000002ff077819 */ /* 0x000fe2000001140e */
[----:B------:R-:W-:Y:S01]  /*08d0*/  IMAD.SHL.U32 R164, R17, 0x20, RZ ;  /* 0x0000002011a47824 */ /* 0x000fe200078e00ff */
[----:B------:R-:W-:Y:S01]  /*08e0*/  LEA.HI R6, R16, R173, RZ, 0x5 ;  /* 0x000000ad10067211 */ /* 0x000fe200078f28ff */
[----:B------:R-:W-:Y:S01]  /*08f0*/  IMAD.WIDE.U32 R168, R36, c[0x0][0x210], RZ ;  /* 0x0000840024a87a25 */ /* 0x000fe200078e00ff */
[----:B------:R-:W-:Y:S01]  /*0900*/  IADD3 R110, P0, R7, R12, RZ ;  /* 0x0000000c076e7210 */ /* 0x000fe20007f1e0ff */
[----:B------:R-:W-:Y:S01]  /*0910*/  ULDC.U8 UR4, c[0x0][0x298] ;  /* 0x0000a60000047ab9 */ /* 0x000fe20000000000 */
[----:B------:R-:W-:Y:S01]  /*0920*/  LEA.HI R5, R14, R7, RZ, 0x1 ;  /* 0x000000070e057211 */ /* 0x000fe200078f08ff */
[----:B------:R-:W-:Y:S01]  /*0930*/  IMAD.SHL.U32 R6, R6, 0x8, RZ ;  /* 0x0000000806067824 */ /* 0x000fe200078e00ff */
[----:B------:R-:W-:Y:S01]  /*0940*/  SHF.R.S32.HI R29, RZ, 0x1f, R251 ;  /* 0x0000001fff1d7819 */ /* 0x000fe200000114fb */
[----:B------:R-:W-:Y:S01]  /*0950*/  IMAD.IADD R148, R106, 0x1, -R7 ;  /* 0x000000016a947824 */ /* 0x000fe200078e0a07 */
[----:B------:R-:W-:Y:S01]  /*0960*/  LOP3.LUT R5, R5, 0x7fffffe, RZ, 0xc0, !PT ;  /* 0x07fffffe05057812 */ /* 0x000fe200078ec0ff */
[----:B------:R-:W-:Y:S01]  /*0970*/  IMAD.WIDE.U32 R170, R36, c[0x0][0x1e8], RZ ;  /* 0x00007a0024aa7a25 */ /* 0x000fe200078e00ff */
[----:B------:R-:W-:-:S02]  /*0980*/  LOP3.LUT R9, R6, 0xffffff00, RZ, 0xc0, !PT ;  /* 0xffffff0006097812 */ /* 0x000fc400078ec0ff */
[----:B-1----:R-:W-:Y:S01]  /*0990*/  SHF.R.S32.HI R3, RZ, 0x1f, R12 ;  /* 0x0000001fff037819 */ /* 0x002fe2000001140c */
[----:B------:R-:W-:Y:S01]  /*09a0*/  IMAD.IADD R2, R173, 0x1, -R0 ;  /* 0x00000001ad027824 */ /* 0x000fe200078e0a00 */
[----:B------:R-:W-:Y:S01]  /*09b0*/  SHF.R.S32.HI R0, RZ, 0x3, R4 ;  /* 0x00000003ff007819 */ /* 0x000fe20000011404 */
[C---:B------:R-:W-:Y:S01]  /*09c0*/  IMAD.IADD R5, R7.reuse, 0x1, -R5 ;  /* 0x0000000107057824 */ /* 0x040fe200078e0a05 */
[----:B------:R-:W-:Y:S01]  /*09d0*/  LEA.HI.X.SX32 R111, R7, R3, 0x1, P0 ;  /* 0x00000003076f7211 */ /* 0x000fe200000f0eff */
[----:B------:R-:W-:Y:S01]  /*09e0*/  IMAD.SHL.U32 R12, R2, 0x8, RZ ;  /* 0x00000008020c7824 */ /* 0x000fe200078e00ff */
[----:B------:R-:W-:Y:S01]  /*09f0*/  SEL R30, R29, RZ, !P4 ;  /* 0x000000ff1d1e7207 */ /* 0x000fe20006000000 */
[----:B------:R-:W-:Y:S01]  /*0a00*/  IMAD.SHL.U32 R0, R0, 0x40, RZ ;  /* 0x0000004000007824 */ /* 0x000fe200078e00ff */
[----:B------:R-:W-:Y:S01]  /*0a10*/  SEL R108, R251, RZ, !P4 ;  /* 0x000000fffb6c7207 */ /* 0x000fe20006000000 */
[----:B------:R-:W-:Y:S01]  /*0a20*/  IMAD R2, R111, c[0x0][0x238], RZ ;  /* 0x00008e006f027a24 */ /* 0x000fe200078e02ff */
[----:B------:R-:W-:Y:S01]  /*0a30*/  SHF.R.S32.HI R13, RZ, 0x1f, R12 ;  /* 0x0000001fff0d7819 */ /* 0x000fe2000001140c */
[----:B------:R-:W-:Y:S01]  /*0a40*/  IMAD R9, R5, 0x20, R9 ;  /* 0x0000002005097824 */ /* 0x000fe200078e0209 */
[----:B------:R-:W-:Y:S01]  /*0a50*/  LOP3.LUT R0, R0, 0xc0, RZ, 0xc0, !PT ;  /* 0x000000c000007812 */ /* 0x000fe200078ec0ff */
[C---:B------:R-:W-:Y:S01]  /*0a60*/  IMAD R4, R110.reuse, c[0x0][0x23c], R2 ;  /* 0x00008f006e047a24 */ /* 0x040fe200078e0202 */
[----:B------:R-:W-:Y:S01]  /*0a70*/  SHF.L.U64.HI R160, R17, R158, c[0x0][0x23c] ;  /* 0x00008f0011a07619 */ /* 0x000fe2000001029e */
[----:B------:R-:W-:Y:S01]  /*0a80*/  IMAD.WIDE.U32 R2, R110, c[0x0][0x238], R12 ;  /* 0x00008e006e027a25 */ /* 0x000fe200078e000c */
[----:B------:R-:W-:-:S02]  /*0a90*/  LOP3.LUT R6, R0, 0x18, R12, 0xf8, !PT ;  /* 0x0000001800067812 */ /* 0x000fc400078ef80c */
[----:B------:R-:W-:Y:S01]  /*0aa0*/  SHF.R.U32.HI R0, RZ, 0x3, R0 ;  /* 0x00000003ff007819 */ /* 0x000fe20000011600 */
[----:B------:R-:W-:Y:S01]  /*0ab0*/  IMAD.IADD R3, R3, 0x1, R4 ;  /* 0x0000000103037824 */ /* 0x000fe200078e0204 */
[----:B------:R-:W-:Y:S01]  /*0ac0*/  IADD3 R4, R12, 0x20, RZ ;  /* 0x000000200c047810 */ /* 0x000fe20007ffe0ff */
[----:B------:R-:W-:Y:S01]  /*0ad0*/  IMAD R5, R37, c[0x0][0x240], RZ ;  /* 0x0000900025057a24 */ /* 0x000fe200078e02ff */
[----:B------:R-:W-:Y:S01]  /*0ae0*/  LOP3.LUT R6, R6, R0, RZ, 0x3c, !PT ;  /* 0x0000000006067212 */ /* 0x000fe200078e3cff */
[----:B------:R-:W-:Y:S01]  /*0af0*/  IMAD.WIDE.U32 R2, R36, c[0x0][0x240], R2 ;  /* 0x0000900024027a25 */ /* 0x000fe200078e0002 */
[----:B------:R-:W-:Y:S02]  /*0b00*/  ISETP.GE.AND P6, PT, R4, c[0x0][0x1d4], PT ;  /* 0x0000750004007a0c */ /* 0x000fe40003fc6270 */
[----:B------:R-:W-:Y:S01]  /*0b10*/  SHF.R.S32.HI R4, RZ, 0x1f, R14 ;  /* 0x0000001fff047819 */ /* 0x000fe2000001140e */
[----:B------:R-:W-:Y:S01]  /*0b20*/  IMAD R5, R36, c[0x0][0x244], R5 ;  /* 0x0000910024057a24 */ /* 0x000fe200078e0205 */
[----:B------:R-:W-:Y:S01]  /*0b30*/  IADD3 R0, R12, 0x40, RZ ;  /* 0x000000400c007810 */ /* 0x000fe20007ffe0ff */
[----:B------:R-:W-:Y:S01]  /*0b40*/  IMAD R8, R79, -0x40, R148 ;  /* 0xffffffc04f087824 */ /* 0x000fe200078e0294 */
[----:B------:R-:W-:Y:S01]  /*0b50*/  LEA.HI R4, R4, R7, RZ, 0x2 ;  /* 0x0000000704047211 */ /* 0x000fe200078f10ff */
[----:B------:R-:W-:Y:S01]  /*0b60*/  IMAD.IADD R3, R3, 0x1, R5 ;  /* 0x0000000103037824 */ /* 0x000fe200078e0205 */
[----:B------:R-:W-:Y:S01]  /*0b70*/  ISETP.GE.AND P5, PT, R0, c[0x0][0x1d4], PT ;  /* 0x0000750000007a0c */ /* 0x000fe20003fa6270 */
[----:B------:R-:W-:Y:S01]  /*0b80*/  IMAD R0, R30, c[0x0][0x248], RZ ;  /* 0x000092001e007a24 */ /* 0x000fe200078e02ff */
[----:B------:R-:W-:Y:S01]  /*0b90*/  LOP3.LUT R4, R4, 0xfffffffc, RZ, 0xc0, !PT ;  /* 0xfffffffc04047812 */ /* 0x000fe200078ec0ff */
[----:B------:R-:W-:Y:S01]  /*0ba0*/  IMAD.IADD R80, R9, 0x1, R6 ;  /* 0x0000000109507824 */ /* 0x000fe200078e0206 */
[----:B------:R-:W-:Y:S01]  /*0bb0*/  LEA.HI R9, R173, R173, RZ, 0x1 ;  /* 0x000000adad097211 */ /* 0x000fe200078f08ff */
[----:B------:R-:W-:Y:S01]  /*0bc0*/  IMAD.WIDE.U32 R116, R108, c[0x0][0x248], R2 ;  /* 0x000092006c747a25 */ /* 0x000fe200078e0002 */
[----:B------:R-:W-:-:S02]  /*0bd0*/  ISETP.GE.AND P1, PT, R8, 0x1, PT ;  /* 0x000000010800780c */ /* 0x000fc40003f26270 */
[----:B------:R-:W-:Y:S01]  /*0be0*/  ISETP.GE.AND P0, PT, R12, c[0x0][0x1d4], PT ;  /* 0x000075000c007a0c */ /* 0x000fe20003f06270 */
[----:B------:R-:W-:Y:S01]  /*0bf0*/  IMAD.IADD R21, R7, 0x1, -R4 ;  /* 0x0000000107157824 */ /* 0x000fe200078e0a04 */
[----:B------:R-:W-:Y:S01]  /*0c00*/  LOP3.LUT R5, R9, 0xfffffffe, RZ, 0xc0, !PT ;  /* 0xfffffffe09057812 */ /* 0x000fe200078ec0ff */
[----:B------:R-:W-:Y:S01]  /*0c10*/  IMAD R4, R108, c[0x0][0x24c], R0 ;  /* 0x000093006c047a24 */ /* 0x000fe200078e0200 */
[----:B------:R-:W-:Y:S01]  /*0c20*/  LEA.HI R6, R16, R173, RZ, 0x4 ;  /* 0x000000ad10067211 */ /* 0x000fe200078f20ff */
[----:B------:R-:W-:Y:S01]  /*0c30*/  IMAD R10, R160, R79, RZ ;  /* 0x0000004fa00a7224 */ /* 0x000fe200078e02ff */
[----:B------:R-:W-:Y:S01]  /*0c40*/  SHF.R.S32.HI R11, RZ, 0x1f, R79 ;  /* 0x0000001fff0b7819 */ /* 0x000fe2000001144f */
[----:B------:R-:W-:Y:S01]  /*0c50*/  IMAD.IADD R115, R117, 0x1, R4 ;  /* 0x0000000175737824 */ /* 0x000fe200078e0204 */
[----:B------:R-:W-:Y:S01]  /*0c60*/  SHF.R.S32.HI R92, RZ, 0x1, R9 ;  /* 0x00000001ff5c7819 */ /* 0x000fe20000011409 */
[----:B------:R-:W-:Y:S01]  /*0c70*/  IMAD.MOV.U32 R114, RZ, RZ, R116 ;  /* 0x000000ffff727224 */ /* 0x000fe200078e0074 */
[----:B------:R-:W-:Y:S01]  /*0c80*/  P2R R113, PR, RZ, 0x1 ;  /* 0x00000001ff717803 */ /* 0x000fe20000000000 */
[----:B------:R-:W-:Y:S01]  /*0c90*/  IMAD.IADD R28, R173, 0x1, -R5 ;  /* 0x00000001ad1c7824 */ /* 0x000fe200078e0a05 */
[----:B------:R-:W-:Y:S01]  /*0ca0*/  LEA.HI R0, R9, R92, RZ, 0x1 ;  /* 0x0000005c09007211 */ /* 0x000fe200078f08ff */
[----:B------:R-:W-:Y:S01]  /*0cb0*/  IMAD.SHL.U32 R2, R6, 0x10, RZ ;  /* 0x0000001006027824 */ /* 0x000fe200078e00ff */
[----:B------:R-:W-:Y:S01]  /*0cc0*/  ISETP.NE.AND P4, PT, R113, RZ, PT ;  /* 0x000000ff7100720c */ /* 0x000fe20003f85270 */
[-C--:B------:R-:W-:Y:S01]  /*0cd0*/  IMAD R10, R11, R165.reuse, R10 ;  /* 0x000000a50b0a7224 */ /* 0x080fe200078e020a */
[----:B------:R-:W-:Y:S01]  /*0ce0*/  SHF.R.S32.HI R11, RZ, 0x1f, R92 ;  /* 0x0000001fff0b7819 */ /* 0x000fe2000001145c */
[----:B------:R-:W-:Y:S01]  /*0cf0*/  IMAD.WIDE.U32 R4, R79, R165, R114 ;  /* 0x000000a54f047225 */ /* 0x000fe200078e0072 */
[----:B------:R-:W-:-:S02]  /*0d00*/  LOP3.LUT R9, R2, 0xffffff00, RZ, 0xc0, !PT ;  /* 0xffffff0002097812 */ /* 0x000fc400078ec0ff */
[----:B------:R-:W-:Y:S01]  /*0d10*/  LOP3.LUT R0, R0, 0x7fffffe, RZ, 0xc0, !PT ;  /* 0x07fffffe00007812 */ /* 0x000fe200078ec0ff */
[----:B------:R-:W-:Y:S01]  /*0d20*/  IMAD.SHL.U32 R32, R28, 0x4, RZ ;  /* 0x000000041c207824 */ /* 0x000fe200078e00ff */
[----:B------:R-:W-:Y:S01]  /*0d30*/  @P1 LEA R2, P2, R4, c[0x0][0x220], 0x1 ;  /* 0x0000880004021a11 */ /* 0x000fe200078408ff */
[----:B------:R-:W-:Y:S01]  /*0d40*/  IMAD.IADD R14, R5, 0x1, R10 ;  /* 0x00000001050e7824 */ /* 0x000fe200078e020a */
[----:B------:R-:W-:Y:S01]  /*0d50*/  ISETP.GT.AND P0, PT, R8, 0x20, PT ;  /* 0x000000200800780c */ /* 0x000fe20003f04270 */
[----:B------:R-:W-:Y:S01]  /*0d60*/  IMAD.SHL.U32 R24, R28, 0x8, RZ ;  /* 0x000000081c187824 */ /* 0x000fe200078e00ff */
[----:B------:R-:W-:Y:S01]  /*0d70*/  SHF.R.S32.HI R33, RZ, 0x1f, R32 ;  /* 0x0000001fff217819 */ /* 0x000fe20000011420 */
[----:B------:R-:W-:Y:S01]  /*0d80*/  IMAD R15, R11, c[0x0][0x280], RZ ;  /* 0x0000a0000b0f7a24 */ /* 0x000fe200078e02ff */
[----:B------:R-:W-:Y:S01]  /*0d90*/  @P1 LEA.HI.X R3, R4, c[0x0][0x224], R14, 0x1, P2 ;  /* 0x0000890004031a11 */ /* 0x000fe200010f0c0e */
[----:B------:R-:W-:Y:S01]  /*0da0*/  IMAD.IADD R0, R92, 0x1, -R0 ;  /* 0x000000015c007824 */ /* 0x000fe200078e0a00 */
[----:B------:R-:W-:Y:S01]  /*0db0*/  ISETP.GE.AND P2, PT, R24, c[0x0][0x27c], PT ;  /* 0x00009f0018007a0c */ /* 0x000fe20003f46270 */
[----:B------:R-:W-:Y:S01]  /*0dc0*/  IMAD.SHL.U32 R80, R80, 0x2, RZ ;  /* 0x0000000250507824 */ /* 0x000fe200078e00ff */
[----:B------:R-:W-:Y:S01]  /*0dd0*/  SHF.R.S32.HI R25, RZ, 0x1f, R24 ;  /* 0x0000001fff197819 */ /* 0x000fe20000011418 */
[C---:B------:R-:W-:Y:S01]  /*0de0*/  IMAD R15, R92.reuse, c[0x0][0x284], R15 ;  /* 0x0000a1005c0f7a24 */ /* 0x040fe200078e020f */
[----:B------:R-:W-:Y:S01]  /*0df0*/  SEL R5, RZ, c[0x0][0x27c], !P2 ;  /* 0x00009f00ff057a07 */ /* 0x000fe20005000000 */
[----:B------:R-:W-:Y:S01]  /*0e00*/  IMAD.WIDE.U32 R6, R92, c[0x0][0x280], R32 ;  /* 0x0000a0005c067a25 */ /* 0x000fe200078e0020 */
[----:B------:R-:W-:Y:S01]  /*0e10*/  @!PT LDS RZ, [RZ] ;  /* 0x00000000fffff984 */ /* 0x000fe20000000800 */
[----:B------:R-:W-:Y:S01]  /*0e20*/  @!PT LDS RZ, [RZ] ;  /* 0x00000000fffff984 */ /* 0x000fe20000000800 */
[----:B------:R-:W-:Y:S01]  /*0e30*/  @!PT LDS RZ, [RZ] ;  /* 0x00000000fffff984 */ /* 0x000fe20000000800 */
[----:B------:R1:W-:Y:S01]  /*0e40*/  @P1 LDGSTS.E.BYPASS.LTC128B.128 [R80+0x3100], [R2.64], !P4 ;  /* 0x0310000002501fae */ /* 0x0003e2000e101d46 */
[----:B------:R-:W-:-:S02]  /*0e50*/  SHF.L.U64.HI R159, R17, R159, c[0x0][0x23c] ;  /* 0x00008f00119f7619 */ /* 0x000fc4000001029f */
[----:B------:R-:W-:Y:S01]  /*0e60*/  IMAD R100, R0, 0x20, R9 ;  /* 0x0000002000647824 */ /* 0x000fe200078e0209 */
[----:B------:R1:W-:Y:S01]  /*0e70*/  @P1 LDGSTS.E.BYPASS.LTC128B.128 [R80+0x4100], [R2.64+0x40], !P6 ;  /* 0x0410004002501fae */ /* 0x0003e2000f101d46 */
[----:B------:R-:W-:Y:S01]  /*0e80*/  IMAD R0, R11, c[0x0][0x290], RZ ;  /* 0x0000a4000b007a24 */ /* 0x000fe200078e02ff */
[----:B------:R-:W-:Y:S01]  /*0e90*/  IADD3 R34, R32, 0x10, RZ ;  /* 0x0000001020227810 */ /* 0x000fe20007ffe0ff */
[----:B------:R-:W-:Y:S01]  /*0ea0*/  IMAD.IADD R23, R7, 0x1, R15 ;  /* 0x0000000107177824 */ /* 0x000fe200078e020f */
[----:B------:R1:W-:Y:S01]  /*0eb0*/  @P1 LDGSTS.E.BYPASS.LTC128B.128 [R80+0x5100], [R2.64+0x80], !P5 ;  /* 0x0510008002501fae */ /* 0x0003e2000e901d46 */
[----:B------:R-:W-:Y:S01]  /*0ec0*/  IMAD.MOV.U32 R22, RZ, RZ, R6 ;  /* 0x000000ffff167224 */ /* 0x000fe200078e0006 */
[----:B------:R-:W-:Y:S01]  /*0ed0*/  @P0 IADD3 R4, P1, R164, R4, RZ ;  /* 0x00000004a4040210 */ /* 0x000fe20007f3e0ff */
[----:B------:R-:W-:Y:S01]  /*0ee0*/  IMAD.WIDE.U32 R8, R92, c[0x0][0x280], R24 ;  /* 0x0000a0005c087a25 */ /* 0x000fe200078e0018 */
[----:B------:R-:W-:Y:S02]  /*0ef0*/  IADD3 R31, R32, 0x20, RZ ;  /* 0x00000020201f7810 */ /* 0x000fe40007ffe0ff */
[----:B------:R-:W-:Y:S01]  /*0f00*/  IADD3 R95, R24, 0x30, RZ ;  /* 0x00000030185f7810 */ /* 0x000fe20007ffe0ff */
[----:B------:R-:W-:Y:S01]  /*0f10*/  IMAD R0, R92, c[0x0][0x294], R0 ;  /* 0x0000a5005c007a24 */ /* 0x000fe200078e0200 */
[----:B------:R-:W-:Y:S01]  /*0f20*/  IADD3 R94, R24, 0x40, RZ ;  /* 0x00000040185e7810 */ /* 0x000fe20007ffe0ff */
[----:B------:R-:W-:Y:S01]  /*0f30*/  IMAD.WIDE.U32 R10, R92, c[0x0][0x290], R32 ;  /* 0x0000a4005c0a7a25 */ /* 0x000fe200078e0020 */
[----:B------:R-:W-:-:S02]  /*0f40*/  IADD3 R93, R24, 0x50, RZ ;  /* 0x00000050185d7810 */ /* 0x000fc40007ffe0ff */
[----:B------:R-:W-:Y:S01]  /*0f50*/  P2R R151, PR, RZ, 0x4 ;  /* 0x00000004ff977803 */ /* 0x000fe20000000000 */
[----:B------:R-:W-:-:S04]  /*0f60*/  IMAD.WIDE.U32 R6, R92, c[0x0][0x290], R24 ;  /* 0x0000a4005c067a25 */ /* 0x000fc800078e0018 */
[----:B------:R-:W-:Y:S02]  /*0f70*/  IMAD.IADD R5, R24, 0x1, R5 ;  /* 0x0000000118057824 */ /* 0x000fe400078e0205 */
[----:B------:R-:W-:Y:S02]  /*0f80*/  IMAD.IADD R17, R15, 0x1, R9 ;  /* 0x000000010f117824 */ /* 0x000fe400078e0209 */
[----:B------:R-:W-:Y:S02]  /*0f90*/  IMAD.IADD R19, R11, 0x1, R0 ;  /* 0x000000010b137824 */ /* 0x000fe400078e0200 */
[----:B------:R-:W-:Y:S01]  /*0fa0*/  IMAD.IADD R15, R0, 0x1, R7 ;  /* 0x00000001000f7824 */ /* 0x000fe200078e0207 */
[----:B------:R-:W-:Y:S01]  /*0fb0*/  SHF.R.S32.HI R0, RZ, 0x1f, R5 ;  /* 0x0000001fff007819 */ /* 0x000fe20000011405 */
[----:B------:R-:W-:Y:S01]  /*0fc0*/  @P0 IMAD.X R14, R159, 0x1, R14, P1 ;  /* 0x000000019f0e0824 */ /* 0x000fe200008e060e */
[----:B-1----:R-:W-:Y:S01]  /*0fd0*/  @P0 LEA R2, P1, R4, c[0x0][0x220], 0x1 ;  /* 0x0000880004020a11 */ /* 0x002fe200078208ff */
[----:B------:R-:W-:Y:S01]  /*0fe0*/  IMAD.IADD R27, R32, 0x1, R34 ;  /* 0x00000001201b7824 */ /* 0x000fe200078e0222 */
[-C--:B------:R-:W-:Y:S01]  /*0ff0*/  LEA.HI R20, R0, R5.reuse, RZ, 0x3 ;  /* 0x0000000500147211 */ /* 0x080fe200078f18ff */
[----:B------:R-:W-:Y:S01]  /*1000*/  IMAD.MOV.U32 R16, RZ, RZ, R8 ;  /* 0x000000ffff107224 */ /* 0x000fe200078e0008 */
[----:B------:R-:W-:Y:S01]  /*1010*/  @P0 LEA.HI.X R3, R4, c[0x0][0x224], R14, 0x1, P1 ;  /* 0x0000890004030a11 */ /* 0x000fe200008f0c0e */
[----:B------:R-:W-:Y:S01]  /*1020*/  IMAD.IADD R26, R32, 0x1, R31 ;  /* 0x00000001201a7824 */ /* 0x000fe200078e021f */
[----:B------:R-:W-:Y:S01]  /*1030*/  LEA.HI R8, R0, R5, RZ, 0x5 ;  /* 0x0000000500087211 */ /* 0x000fe200078f28ff */
[----:B------:R-:W-:Y:S01]  /*1040*/  IMAD R0, R37, c[0x0][0x260], RZ ;  /* 0x0000980025007a24 */ /* 0x000fe200078e02ff */
[----:B------:R-:W-:Y:S01]  /*1050*/  ISETP.GE.AND P1, PT, R27, c[0x0][0x27c], PT ;  /* 0x00009f001b007a0c */ /* 0x000fe20003f26270 */
[----:B------:R-:W-:Y:S01]  /*1060*/  IMAD.MOV.U32 R14, RZ, RZ, R6 ;  /* 0x000000ffff0e7224 */ /* 0x000fe200078e0006 */
[----:B------:R2:W-:Y:S01]  /*1070*/  @P0 LDGSTS.E.BYPASS.LTC128B.128 [R80+0x3900], [R2.64], !P4 ;  /* 0x0390000002500fae */ /* 0x0005e2000e101d46 */
[C---:B------:R-:W-:Y:S01]  /*1080*/  IMAD R0, R36.reuse, c[0x0][0x264], R0 ;  /* 0x0000990024007a24 */ /* 0x040fe200078e0200 */
[----:B------:R-:W-:Y:S01]  /*1090*/  SEL R6, RZ, c[0x0][0x27c], !P1 ;  /* 0x00009f00ff067a07 */ /* 0x000fe20004800000 */
[----:B------:R-:W-:Y:S01]  /*10a0*/  IMAD.WIDE.U32 R4, R36, c[0x0][0x260], R12 ;  /* 0x0000980024047a25 */ /* 0x000fe200078e000c */
[----:B------:R-:W-:Y:S01]  /*10b0*/  P2R R150, PR, RZ, 0x2 ;  /* 0x00000002ff967803 */ /* 0x000fe20000000000 */
[----:B------:R2:W-:Y:S01]  /*10c0*/  @P0 LDGSTS.E.BYPASS.LTC128B.128 [R80+0x4900], [R2.64+0x40], !P6 ;  /* 0x0490004002500fae */ /* 0x0005e2000f101d46 */
[----:B------:R-:W-:Y:S01]  /*10d0*/  ISETP.GE.AND P1, PT, R26, c[0x0][0x27c], PT ;  /* 0x00009f001a007a0c */ /* 0x000fe20003f26270 */
[----:B------:R-:W-:Y:S01]  /*10e0*/  IMAD.IADD R5, R5, 0x1, R0 ;  /* 0x0000000105057824 */ /* 0x000fe200078e0200 */
[----:B------:R-:W-:Y:S01]  /*10f0*/  SHF.R.S32.HI R144, RZ, 0x3, R20 ;  /* 0x00000003ff907819 */ /* 0x000fe20000011414 */
[----:B------:R-:W-:Y:S01]  /*1100*/  IMAD.IADD R0, R6, 0x1, R27 ;  /* 0x0000000106007824 */ /* 0x000fe200078e021b */
[----:B------:R-:W-:Y:S01]  /*1110*/  SEL R6, RZ, c[0x0][0x27c], !P1 ;  /* 0x00009f00ff067a07 */ /* 0x000fe20004800000 */
[----:B------:R-:W-:Y:S01]  /*1120*/  IMAD.SHL.U32 R7, R21, 0x40, RZ ;  /* 0x0000004015077824 */ /* 0x000fe200078e00ff */
[----:B------:R2:W-:Y:S01]  /*1130*/  @P0 LDGSTS.E.BYPASS.LTC128B.128 [R80+0x5900], [R2.64+0x80], !P5 ;  /* 0x0590008002500fae */ /* 0x0005e2000e901d46 */
[----:B------:R-:W-:Y:S01]  /*1140*/  IMAD.SHL.U32 R8, R8, 0x40, RZ ;  /* 0x0000004008087824 */ /* 0x000fe200078e00ff */
[----:B------:R-:W-:Y:S01]  /*1150*/  SHF.R.S32.HI R9, RZ, 0x1f, R0 ;  /* 0x0000001fff097819 */ /* 0x000fe20000011400 */
[----:B------:R-:W-:Y:S01]  /*1160*/  IMAD.IADD R6, R6, 0x1, R26 ;  /* 0x0000000106067824 */ /* 0x000fe200078e021a */
[----:B------:R-:W-:Y:S01]  /*1170*/  LOP3.LUT R98, R7, 0xc0, RZ, 0xc0, !PT ;  /* 0x000000c007627812 */ /* 0x000fe200078ec0ff */
[----:B------:R-:W-:Y:S01]  /*1180*/  IMAD.MOV.U32 R18, RZ, RZ, R10 ;  /* 0x000000ffff127224 */ /* 0x000fe200078e000a */
[CC--:B------:R-:W-:Y:S01]  /*1190*/  LEA.HI R136, R9.reuse, R0.reuse, RZ, 0x3 ;  /* 0x0000000009887211 */ /* 0x0c0fe200078f18ff */
[----:B------:R-:W-:Y:S01]  /*11a0*/  IMAD R7, R30, c[0x0][0x268], RZ ;  /* 0x00009a001e077a24 */ /* 0x000fe200078e02ff */
[----:B------:R-:W-:Y:S01]  /*11b0*/  LEA.HI R12, R9, R0, RZ, 0x5 ;  /* 0x00000000090c7211 */ /* 0x000fe200078f28ff */
[----:B------:R-:W0:Y:S01]  /*11c0*/  LDGDEPBAR ;  /* 0x00000000000079af */ /* 0x000e220000000000 */
[----:B------:R-:W-:Y:S01]  /*11d0*/  SHF.R.S32.HI R0, RZ, 0x1f, R6 ;  /* 0x0000001fff007819 */ /* 0x000fe20000011406 */
[----:B------:R-:W-:Y:S01]  /*11e0*/  IMAD R107, R108, c[0x0][0x26c], R7 ;  /* 0x00009b006c6b7a24 */ /* 0x000fe200078e0207 */
[----:B------:R-:W-:Y:S01]  /*11f0*/  LOP3.LUT R10, R8, 0x7ffff800, RZ, 0xc0, !PT ;  /* 0x7ffff800080a7812 */ /* 0x000fe200078ec0ff */
[----:B------:R-:W-:Y:S01]  /*1200*/  IMAD.SHL.U32 R8, R12, 0x40, RZ ;  /* 0x000000400c087824 */ /* 0x000fe200078e00ff */
[-C--:B------:R-:W-:Y:S01]  /*1210*/  LEA.HI R11, R0, R6.reuse, RZ, 0x3 ;  /* 0x00000006000b7211 */ /* 0x080fe200078f18ff */
[----:B------:R-:W-:Y:S01]  /*1220*/  IMAD.WIDE.U32 R108, R108, c[0x0][0x268], R4 ;  /* 0x00009a006c6c7a25 */ /* 0x000fe200078e0004 */
[----:B------:R-:W-:-:S02]  /*1230*/  LEA.HI R0, R0, R6, RZ, 0x5 ;  /* 0x0000000600007211 */ /* 0x000fc400078f28ff */
[----:B------:R-:W-:Y:S01]  /*1240*/  SHF.R.U32.HI R99, RZ, 0x3, R98 ;  /* 0x00000003ff637819 */ /* 0x000fe20000011662 */
[----:B------:R-:W-:Y:S01]  /*1250*/  IMAD R4, R37, c[0x0][0x1e8], RZ ;  /* 0x00007a0025047a24 */ /* 0x000fe200078e02ff */
[----:B------:R-:W-:Y:S01]  /*1260*/  LOP3.LUT R6, R98, 0x18, R136, 0xf8, !PT ;  /* 0x0000001862067812 */ /* 0x000fe200078ef888 */
[----:B------:R-:W-:Y:S01]  /*1270*/  IMAD.SHL.U32 R0, R0, 0x40, RZ ;  /* 0x0000004000007824 */ /* 0x000fe200078e00ff */
[----:B------:R-:W-:Y:S01]  /*1280*/  LOP3.LUT R9, R98, 0x18, R20, 0xf8, !PT ;  /* 0x0000001862097812 */ /* 0x000fe200078ef814 */
[----:B------:R-:W-:Y:S01]  /*1290*/  IMAD R4, R36, c[0x0][0x1ec], R4 ;  /* 0x00007b0024047a24 */ /* 0x000fe200078e0204 */
[----:B------:R-:W-:Y:S01]  /*12a0*/  LOP3.LUT R7, R98, 0x18, R11, 0xf8, !PT ;  /* 0x0000001862077812 */ /* 0x000fe200078ef80b */
[----:B------:R-:W-:Y:S01]  /*12b0*/  IMAD.MOV.U32 R162, RZ, RZ, c[0x0][0x280] ;  /* 0x0000a000ffa27624 */ /* 0x000fe200078e00ff */
[----:B------:R-:W-:Y:S01]  /*12c0*/  LOP3.LUT R12, R8, 0x7ffff800, RZ, 0xc0, !PT ;  /* 0x7ffff800080c7812 */ /* 0x000fe200078ec0ff */
[----:B------:R-:W-:Y:S01]  /*12d0*/  IMAD.IADD R147, R171, 0x1, R4 ;  /* 0x00000001ab937824 */ /* 0x000fe200078e0204 */
[-C--:B------:R-:W-:Y:S01]  /*12e0*/  LOP3.LUT R8, R6, R99.reuse, RZ, 0x3c, !PT ;  /* 0x0000006306087212 */ /* 0x080fe200078e3cff */
[----:B------:R-:W-:Y:S01]  /*12f0*/  IMAD.MOV.U32 R163, RZ, RZ, c[0x0][0x290] ;  /* 0x0000a400ffa37624 */ /* 0x000fe200078e00ff */
[-C--:B------:R-:W-:Y:S01]  /*1300*/  LOP3.LUT R9, R9, R99.reuse, RZ, 0x3c, !PT ;  /* 0x0000006309097212 */ /* 0x080fe200078e3cff */
[----:B------:R-:W-:Y:S01]  /*1310*/  IMAD.MOV.U32 R175, RZ, RZ, c[0x0][0x2b8] ;  /* 0x0000ae00ffaf7624 */ /* 0x000fe200078e00ff */
[----:B------:R-:W-:Y:S01]  /*1320*/  LOP3.LUT R6, R0, 0x7ffff800, RZ, 0xc0, !PT ;  /* 0x7ffff80000067812 */ /* 0x000fe200078ec0ff */
[----:B------:R-:W-:Y:S01]  /*1330*/  IMAD.MOV.U32 R166, RZ, RZ, c[0x0][0x27c] ;  /* 0x00009f00ffa67624 */ /* 0x000fe200078e00ff */
[----:B------:R-:W-:Y:S01]  /*1340*/  LOP3.LUT R0, R7, R99, RZ, 0x3c, !PT ;  /* 0x0000006307007212 */ /* 0x000fe200078e3cff */
[----:B------:R-:W-:Y:S01]  /*1350*/  IMAD R7, R37, c[0x0][0x210], RZ ;  /* 0x0000840025077a24 */ /* 0x000fe200078e02ff */
[--C-:B------:R-:W-:Y:S01]  /*1360*/  IADD3 R10, R9, R10, R100.reuse ;  /* 0x0000000a090a7210 */ /* 0x100fe20007ffe064 */
[----:B------:R-:W-:Y:S01]  /*1370*/  IMAD.MOV.U32 R154, RZ, RZ, c[0x0][0x27c] ;  /* 0x00009f00ff9a7624 */ /* 0x000fe200078e00ff */
[----:B------:R-:W-:Y:S01]  /*1380*/  IADD3 R9, R0, R6, R100 ;  /* 0x0000000600097210 */ /* 0x000fe20007ffe064 */
[----:B-----5:R-:W-:Y:S01]  /*1390*/  IMAD.WIDE.U32 R124, R155, c[0x0][0x280], R22 ;  /* 0x0000a0009b7c7a25 */ /* 0x020fe200078e0016 */
[----:B------:R-:W-:-:S02]  /*13a0*/  SHF.R.S32.HI R0, RZ, 0x1f, R155 ;  /* 0x0000001fff007819 */ /* 0x000fc4000001149b */
[----:B------:R-:W-:Y:S01]  /*13b0*/  LOP3.LUT P0, RZ, R21, 0x2, RZ, 0xc0, !PT ;  /* 0x0000000215ff7812 */ /* 0x000fe2000780c0ff */
[C---:B------:R-:W-:Y:S01]  /*13c0*/  IMAD.WIDE.U32 R122, R155.reuse, c[0x0][0x290], R18 ;  /* 0x0000a4009b7a7a25 */ /* 0x040fe200078e0012 */
[----:B------:R-:W-:Y:S02]  /*13d0*/  IADD3 R12, R8, R12, R100 ;  /* 0x0000000c080c7210 */ /* 0x000fe40007ffe064 */
[----:B------:R-:W-:Y:S01]  /*13e0*/  SHF.R.S32.HI R4, RZ, 0x1f, R27 ;  /* 0x0000001fff047819 */ /* 0x000fe2000001141b */
[----:B------:R-:W-:Y:S01]  /*13f0*/  IMAD R6, R0, c[0x0][0x280], RZ ;  /* 0x0000a00000067a24 */ /* 0x000fe200078e02ff */
[----:B------:R-:W-:Y:S01]  /*1400*/  SHF.L.U64.HI R156, R162, R158, c[0x0][0x284] ;  /* 0x0000a100a29c7619 */ /* 0x000fe2000001029e */
[----:B------:R-:W-:Y:S01]  /*1410*/  IMAD R5, R0, c[0x0][0x290], RZ ;  /* 0x0000a40000057a24 */ /* 0x000fe200078e02ff */
[----:B------:R-:W-:Y:S01]  /*1420*/  LEA.HI R4, R4, R27, RZ, 0x3 ;  /* 0x0000001b04047211 */ /* 0x000fe200078f18ff */
[----:B------:R-:W-:Y:S01]  /*1430*/  IMAD R0, R36, c[0x0][0x214], R7 ;  /* 0x0000850024007a24 */ /* 0x000fe200078e0207 */
[----:B------:R-:W-:Y:S01]  /*1440*/  P2R R149, PR, RZ, 0x2 ;  /* 0x00000002ff957803 */ /* 0x000fe20000000000 */
[----:B------:R-:W-:Y:S01]  /*1450*/  IMAD R8, R155, c[0x0][0x284], R6 ;  /* 0x0000a1009b087a24 */ /* 0x000fe200078e0206 */
[----:B------:R-:W-:Y:S01]  /*1460*/  SHF.R.S32.HI R6, RZ, 0x1f, R94 ;  /* 0x0000001fff067819 */ /* 0x000fe2000001145e */
[----:B------:R-:W-:Y:S01]  /*1470*/  IMAD.IADD R146, R169, 0x1, R0 ;  /* 0x00000001a9927824 */ /* 0x000fe200078e0200 */
[----:B------:R-:W-:Y:S01]  /*1480*/  SHF.R.S32.HI R0, RZ, 0x1f, R95 ;  /* 0x0000001fff007819 */ /* 0x000fe2000001145f */
[C---:B------:R-:W-:Y:S01]  /*1490*/  IMAD R7, R155.reuse, c[0x0][0x294], R5 ;  /* 0x0000a5009b077a24 */ /* 0x040fe200078e0205 */
[----:B------:R-:W-:Y:S01]  /*14a0*/  SHF.R.S32.HI R5, RZ, 0x1f, R93 ;  /* 0x0000001fff057819 */ /* 0x000fe2000001145d */
[----:B------:R-:W-:Y:S01]  /*14b0*/  IMAD.WIDE.U32 R120, R155, c[0x0][0x280], R16 ;  /* 0x0000a0009b787a25 */ /* 0x000fe200078e0010 */
[----:B------:R-:W-:-:S02]  /*14c0*/  LEA.HI R90, R0, R95, RZ, 0x3 ;  /* 0x0000005f005a7211 */ /* 0x000fc400078f18ff */
[----:B------:R-:W-:Y:S01]  /*14d0*/  SHF.R.S32.HI R0, RZ, 0x1f, R26 ;  /* 0x0000001fff007819 */ /* 0x000fe2000001141a */
[----:B------:R-:W-:Y:S01]  /*14e0*/  IMAD.WIDE.U32 R118, R155, c[0x0][0x290], R14 ;  /* 0x0000a4009b767a25 */ /* 0x000fe200078e000e */
[----:B------:R-:W-:Y:S02]  /*14f0*/  LEA.HI R6, R6, R94, RZ, 0x3 ;  /* 0x0000005e06067211 */ /* 0x000fe400078f18ff */
[----:B------:R-:W-:Y:S01]  /*1500*/  LEA.HI R86, R0, R26, RZ, 0x3 ;  /* 0x0000001a00567211 */ /* 0x000fe200078f18ff */
[----:B------:R-:W-:Y:S01]  /*1510*/  IMAD.SHL.U32 R162, R162, 0x40, RZ ;  /* 0x00000040a2a27824 */ /* 0x000fe200078e00ff */
[----:B------:R-:W-:Y:S01]  /*1520*/  LEA.HI R5, R5, R93, RZ, 0x3 ;  /* 0x0000005d05057211 */ /* 0x000fe200078f18ff */
[----:B------:R-:W-:Y:S01]  /*1530*/  IMAD.SHL.U32 R154, R154, 0x2, RZ ;  /* 0x000000029a9a7824 */ /* 0x000fe200078e00ff */
[----:B------:R-:W-:Y:S01]  /*1540*/  LOP3.LUT R87, R4, 0xfffffff8, RZ, 0xc0, !PT ;  /* 0xfffffff804577812 */ /* 0x000fe200078ec0ff */
[----:B------:R-:W-:Y:S01]  /*1550*/  IMAD R112, R28, 0x40, R92 ;  /* 0x000000401c707824 */ /* 0x000fe200078e025c */
[----:B------:R-:W-:Y:S01]  /*1560*/  LOP3.LUT R90, R90, 0xfffffff8, RZ, 0xc0, !PT ;  /* 0xfffffff85a5a7812 */ /* 0x000fe200078ec0ff */
[----:B------:R-:W-:Y:S01]  /*1570*/  IMAD.IADD R142, R125, 0x1, R8 ;  /* 0x000000017d8e7824 */ /* 0x000fe200078e0208 */
[----:B------:R-:W-:Y:S01]  /*1580*/  LOP3.LUT R89, R6, 0xfffffff8, RZ, 0xc0, !PT ;  /* 0xfffffff806597812 */ /* 0x000fe200078ec0ff */
[----:B------:R-:W-:Y:S01]  /*1590*/  IMAD.IADD R140, R8, 0x1, R121 ;  /* 0x00000001088c7824 */ /* 0x000fe200078e0279 */
[----:B------:R-:W-:Y:S01]  /*15a0*/  LOP3.LUT R88, R5, 0xfffffff8, RZ, 0xc0, !PT ;  /* 0xfffffff805587812 */ /* 0x000fe200078ec0ff */
[----:B------:R-:W-:Y:S01]  /*15b0*/  IMAD.IADD R141, R123, 0x1, R7 ;  /* 0x000000017b8d7824 */ /* 0x000fe200078e0207 */
[----:B------:R-:W-:Y:S01]  /*15c0*/  LOP3.LUT R86, R86, 0xfffffff8, RZ, 0xc0, !PT ;  /* 0xfffffff856567812 */ /* 0x000fe200078ec0ff */
[----:B------:R-:W-:Y:S01]  /*15d0*/  IMAD.IADD R139, R7, 0x1, R119 ;  /* 0x00000001078b7824 */ /* 0x000fe200078e0277 */
[C---:B------:R-:W-:Y:S01]  /*15e0*/  SHF.L.U64.HI R158, R163.reuse, R158, c[0x0][0x294] ;  /* 0x0000a500a39e7619 */ /* 0x040fe2000001029e */
[----:B------:R-:W-:Y:S01]  /*15f0*/  IMAD.SHL.U32 R163, R163, 0x40, RZ ;  /* 0x00000040a3a37824 */ /* 0x000fe200078e00ff */
[C---:B------:R-:W-:Y:S01]  /*1600*/  IADD3 R37, R32.reuse, 0x28, RZ ;  /* 0x0000002820257810 */ /* 0x040fe20007ffe0ff */
[----:B------:R-:W-:Y:S01]  /*1610*/  IMAD.IADD R107, R109, 0x1, R107 ;  /* 0x000000016d6b7824 */ /* 0x000fe200078e026b */
[----:B------:R-:W-:Y:S01]  /*1620*/  IADD3 R36, R32, 0x8, RZ ;  /* 0x0000000820247810 */ /* 0x000fe20007ffe0ff */
[----:B------:R-:W-:Y:S01]  /*1630*/  IMAD.SHL.U32 R134, R10, 0x2, RZ ;  /* 0x000000020a867824 */ /* 0x000fe200078e00ff */
[----:B------:R-:W-:Y:S01]  /*1640*/  SHF.R.S32.HI R105, RZ, 0x1f, R90 ;  /* 0x0000001fff697819 */ /* 0x000fe2000001145a */
[----:B------:R-:W-:Y:S01]  /*1650*/  IMAD.SHL.U32 R129, R12, 0x2, RZ ;  /* 0x000000020c817824 */ /* 0x000fe200078e00ff */
[----:B------:R-:W-:Y:S01]  /*1660*/  SHF.R.S32.HI R104, RZ, 0x1f, R89 ;  /* 0x0000001fff687819 */ /* 0x000fe20000011459 */
[----:B------:R-:W-:Y:S01]  /*1670*/  IMAD.SHL.U32 R128, R9, 0x2, RZ ;  /* 0x0000000209807824 */ /* 0x000fe200078e00ff */
[----:B------:R-:W-:-:S02]  /*1680*/  SHF.R.S32.HI R103, RZ, 0x1f, R88 ;  /* 0x0000001fff677819 */ /* 0x000fc40000011458 */
[----:B------:R-:W-:Y:S02]  /*1690*/  SHF.R.S32.HI R102, RZ, 0x1f, R87 ;  /* 0x0000001fff667819 */ /* 0x000fe40000011457 */
[----:B------:R-:W-:Y:S02]  /*16a0*/  SHF.R.S32.HI R101, RZ, 0x1f, R86 ;  /* 0x0000001fff657819 */ /* 0x000fe40000011456 */
[----:B------:R-:W-:Y:S01]  /*16b0*/  SHF.R.S32.HI R135, RZ, 0x3, R11 ;  /* 0x00000003ff877819 */ /* 0x000fe2000001140b */
[----:B------:R-:W-:Y:S01]  /*16c0*/  BAR.SYNC.DEFER_BLOCKING 0x0 ;  /* 0x0000000000007b1d */ /* 0x000fe20000010000 */
[----:B------:R-:W-:Y:S02]  /*16d0*/  ISETP.NE.AND P1, PT, R175, 0x1, PT ;  /* 0x00000001af00780c */ /* 0x000fe40003f25270 */
[----:B--2---:R-:W-:Y:S01]  /*16e0*/  @P3 SHF.R.S32.HI R3, RZ, 0x1f, R35 ;  /* 0x0000001fff033819 */ /* 0x004fe20000011423 */
[----:B------:R-:W-:Y:S02]  /*16f0*/  @!P3 IMAD.MOV.U32 R3, RZ, RZ, R29 ;  /* 0x000000ffff03b224 */ /* 0x000fe400078e001d */
[----:B------:R-:W-:Y:S01]  /*1700*/  @P3 IMAD.MOV.U32 R2, RZ, RZ, R35 ;  /* 0x000000ffff023224 */ /* 0x000fe200078e0023 */
[----:B------:R-:W-:Y:S01]  /*1710*/  IADD3 R35, R32, 0x18, RZ ;  /* 0x0000001820237810 */ /* 0x000fe20007ffe0ff */
[----:B------:R-:W-:-:S02]  /*1720*/  @!P3 IMAD.MOV.U32 R2, RZ, RZ, R251 ;  /* 0x000000ffff02b224 */ /* 0x000fc400078e00fb */
[----:B------:R-:W-:Y:S02]  /*1730*/  IMAD R0, R3, c[0x0][0x2b0], RZ ;  /* 0x0000ac0003007a24 */ /* 0x000fe400078e02ff */
[----:B------:R-:W-:-:S04]  /*1740*/  IMAD.WIDE.U32 R126, R2, c[0x0][0x2b0], RZ ;  /* 0x0000ac00027e7a25 */ /* 0x000fc800078e00ff */
[----:B------:R-:W-:Y:S01]  /*1750*/  IMAD R3, R2, c[0x0][0x2b4], R0 ;  /* 0x0000ad0002037a24 */ /* 0x000fe200078e0200 */
[----:B------:R-:W-:Y:S02]  /*1760*/  LOP3.LUT R2, R98, 0x8, R24, 0xf8, !PT ;  /* 0x0000000862027812 */ /* 0x000fe400078ef818 */
[----:B------:R-:W-:Y:S01]  /*1770*/  LOP3.LUT R0, R20, 0xfffffff8, RZ, 0xc0, !PT ;  /* 0xfffffff814007812 */ /* 0x000fe200078ec0ff */
[----:B------:R-:W-:Y:S01]  /*1780*/  IMAD.IADD R143, R127, 0x1, R3 ;  /* 0x000000017f8f7824 */ /* 0x000fe200078e0203 */
[----:B------:R-:W-:Y:S02]  /*1790*/  LOP3.LUT R2, R2, R99, RZ, 0x3c, !PT ;  /* 0x0000006302027212 */ /* 0x000fe400078e3cff */
[----:B------:R-:W-:Y:S01]  /*17a0*/  LOP3.LUT R3, R136, 0xfffffff8, RZ, 0xc0, !PT ;  /* 0xfffffff888037812 */ /* 0x000fe200078ec0ff */
[----:B------:R-:W-:Y:S01]  /*17b0*/  IMAD.SHL.U32 R137, R0, 0x2, RZ ;  /* 0x0000000200897824 */ /* 0x000fe200078e00ff */
[----:B------:R-:W-:Y:S01]  /*17c0*/  SHF.R.S32.HI R136, RZ, 0x3, R136 ;  /* 0x00000003ff887819 */ /* 0x000fe20000011488 */
[----:B------:R-:W-:Y:S01]  /*17d0*/  IMAD.IADD R81, R100, 0x1, R2 ;  /* 0x0000000164517824 */ /* 0x000fe200078e0202 */
[----:B------:R-:W-:Y:S01]  /*17e0*/  SHF.R.S32.HI R2, RZ, 0x1f, R0 ;  /* 0x0000001fff027819 */ /* 0x000fe20000011400 */
[----:B------:R-:W-:Y:S01]  /*17f0*/  IMAD.SHL.U32 R132, R3, 0x2, RZ ;  /* 0x0000000203847824 */ /* 0x000fe200078e00ff */
[----:B------:R-:W-:-:S02]  /*1800*/  SHF.R.S32.HI R4, RZ, 0x1f, R3 ;  /* 0x0000001fff047819 */ /* 0x000fc40000011403 */
[----:B------:R-:W-:Y:S02]  /*1810*/  SHF.L.U64.HI R138, R0, 0x1, R2 ;  /* 0x00000001008a7819 */ /* 0x000fe40000010202 */
[----:B------:R-:W-:Y:S02]  /*1820*/  LOP3.LUT R0, R11, 0xfffffff8, RZ, 0xc0, !PT ;  /* 0xfffffff80b007812 */ /* 0x000fe400078ec0ff */
[----:B------:R-:W-:Y:S02]  /*1830*/  LEA R81, R81, 0x100, 0x1 ;  /* 0x0000010051517811 */ /* 0x000fe400078e08ff */
[----:B------:R-:W-:Y:S01]  /*1840*/  SHF.R.S32.HI R2, RZ, 0x1f, R0 ;  /* 0x0000001fff027819 */ /* 0x000fe20000011400 */
[----:B------:R-:W-:Y:S01]  /*1850*/  IMAD.SHL.U32 R130, R0, 0x2, RZ ;  /* 0x0000000200827824 */ /* 0x000fe200078e00ff */
[C---:B------:R-:W-:Y:S02]  /*1860*/  IADD3 R82, R81.reuse, 0x20, RZ ;  /* 0x0000002051527810 */ /* 0x040fe40007ffe0ff */
[----:B------:R-:W-:-:S02]  /*1870*/  @P0 IADD3 R82, R81, -0x20, RZ ;  /* 0xffffffe051520810 */ /* 0x000fc40007ffe0ff */
[----:B------:R-:W-:Y:S02]  /*1880*/  SHF.L.U64.HI R133, R3, 0x1, R4 ;  /* 0x0000000103857819 */ /* 0x000fe40000010204 */
[----:B------:R-:W-:Y:S02]  /*1890*/  SHF.L.U64.HI R131, R0, 0x1, R2 ;  /* 0x0000000100837819 */ /* 0x000fe40000010202 */
[----:B------:R-:W-:Y:S02]  /*18a0*/  ISETP.GE.AND P0, PT, R166, 0x1, PT ;  /* 0x00000001a600780c */ /* 0x000fe40003f06270 */
.L_x_90:
[----:B------:R-:W-:Y:S01]  /*18b0*/  IMAD.SHL.U32 R91, R79, 0x40, RZ ;  /* 0x000000404f5b7824 */ /* 0x000fe200078e00ff */
[----:B------:R-:W-:Y:S04]  /*18c0*/  DEPBAR.LE SB0, 0x0 ;  /* 0x000080000000791a */ /* 0x000fe80000000000 */
[----:B-1----:R-:W-:Y:S01]  /*18d0*/  IMAD.IADD R2, R112, 0x1, R91 ;  /* 0x0000000170027824 */ /* 0x002fe200078e025b */
[----:B------:R-:W-:Y:S01]  /*18e0*/  ISETP.NE.AND P1, PT, R175, 0x1, PT ;  /* 0x00000001af00780c */ /* 0x000fe20003f25270 */
[----:B------:R-:W-:Y:S01]  /*18f0*/  IMAD.MOV.U32 R83, RZ, RZ, RZ ;  /* 0x000000ffff537224 */ /* 0x000fe200078e00ff */
[----:B------:R-:W-:Y:S01]  /*1900*/  ISETP.GE.AND P2, PT, R166, 0x1, PT ;  /* 0x00000001a600780c */ /* 0x000fe20003f46270 */
[----:B------:R-:W-:Y:S01]  /*1910*/  IMAD.IADD R0, R152, 0x1, R2 ;  /* 0x0000000198007824 */ /* 0x000fe200078e0202 */
[----:B------:R-:W-:Y:S01]  /*1920*/  ISETP.GE.AND P0, PT, R2, R106, PT ;  /* 0x0000006a0200720c */ /* 0x000fe20003f06270 */
[----:B------:R-:W-:Y:S02]  /*1930*/  BSSY B1, `(.L_x_66) ;  /* 0x00003d8000017945 */ /* 0x000fe40003800000 */
[----:B------:R-:W-:Y:S01]  /*1940*/  IMAD.MOV.U32 R2, RZ, RZ, R0 ;  /* 0x000000ffff027224 */ /* 0x000fe200078e0000 */
[----:B------:R-:W-:Y:S05]  /*1950*/  ISETP.GT.OR P0, PT, R112, 0x3f, P0 ;  /* 0x0000003f7000780c */ /* 0x000fea0000704670 */
[----:B------:R-:W-:Y:S05]  /*1960*/  @P1 IMAD.HI.U32 R3, R0, c[0x0][0x2bc], RZ ;  /* 0x0000af0000031a27 */ /* 0x000fea00078e00ff */
[----:B------:R-:W-:Y:S04]  /*1970*/  @P1 SHF.R.U32.HI R2, RZ, c[0x0][0x2c0], R3 ;  /* 0x0000b000ff021a19 */ /* 0x000fe80000011603 */
[C---:B------:R-:W-:Y:S04]  /*1980*/  @!P0 IADD3 R3, P1, R2.reuse, R126, RZ ;  /* 0x0000007e02038210 */ /* 0x040fe80007f3e0ff */
[----:B------:R-:W-:Y:S01]  /*1990*/  @!P0 LEA.HI.X.SX32 R5, R2, R143, 0x1, P1 ;  /* 0x0000008f02058211 */ /* 0x000fe200008f0eff */
[----:B------:R-:W-:Y:S01]  /*19a0*/  IMAD.MOV R2, RZ, RZ, -R2 ;  /* 0x000000ffff027224 */ /* 0x000fe200078e0a02 */
[C---:B------:R-:W-:Y:S03]  /*19b0*/  @!P0 LEA R4, P1, R3.reuse, c[0x0][0x2a0], 0x2 ;  /* 0x0000a80003048a11 */ /* 0x040fe600078210ff */
[----:B------:R-:W-:Y:S01]  /*19c0*/  IMAD R84, R2, c[0x0][0x2b8], R0 ;  /* 0x0000ae0002547a24 */ /* 0x000fe200078e0200 */
[----:B------:R-:W-:Y:S03]  /*19d0*/  @!P0 LEA.HI.X R5, R3, c[0x0][0x2a4], R5, 0x2, P1 ;  /* 0x0000a90003058a11 */ /* 0x000fe600008f1405 */
[----:B------:R-:W-:Y:S01]  /*19e0*/  IMAD.WIDE.U32 R2, R84, c[0x0][0x1e0], RZ ;  /* 0x0000780054027a25 */ /* 0x000fe200078e00ff */
[----:B------:R-:W-:Y:S01]  /*19f0*/  SHF.R.S32.HI R96, RZ, 0x1f, R84 ;  /* 0x0000001fff607819 */ /* 0x000fe20000011454 */
[----:B------:R-:W2:Y:S04]  /*1a00*/  @!P0 LDG.E R83, [R4.64] ;  /* 0x0000000604538981 */ /* 0x000ea8000c1e1900 */
[----:B------:R-:W-:Y:S01]  /*1a10*/  IMAD R0, R96, c[0x0][0x1e0], RZ ;  /* 0x0000780060007a24 */ /* 0x000fe200078e02ff */
[----:B------:R-:W-:Y:S03]  /*1a20*/  BAR.SYNC.DEFER_BLOCKING 0x0 ;  /* 0x0000000000007b1d */ /* 0x000fe60000010000 */
[----:B------:R-:W-:Y:S04]  /*1a30*/  IMAD R0, R84, c[0x0][0x1e4], R0 ;  /* 0x0000790054007a24 */ /* 0x000fe800078e0200 */
[----:B------:R-:W-:Y:S01]  /*1a40*/  IMAD.IADD R3, R3, 0x1, R0 ;  /* 0x0000000103037824 */ /* 0x000fe200078e0200 */
[----:B--2---:R-:W-:Y:S03]  /*1a50*/  SHF.R.S32.HI R97, RZ, 0x1f, R83 ;  /* 0x0000001fff617819 */ /* 0x004fe60000011453 */
[----:B------:R-:W-:Y:S04]  /*1a60*/  IMAD.WIDE.U32 R2, R83, c[0x0][0x1f0], R2 ;  /* 0x00007c0053027a25 */ /* 0x000fe800078e0002 */
[----:B------:R-:W-:Y:S01]  /*1a70*/  IMAD R4, R97, c[0x0][0x1f0], RZ ;  /* 0x00007c0061047a24 */ /* 0x000fe200078e02ff */
[----:B------:R-:W-:Y:S03]  /*1a80*/  IADD3 R0, P0, R170, R2, RZ ;  /* 0x00000002aa007210 */ /* 0x000fe60007f1e0ff */
[----:B------:R-:W-:Y:S05]  /*1a90*/  IMAD R4, R83, c[0x0][0x1f4], R4 ;  /* 0x00007d0053047a24 */ /* 0x000fea00078e0204 */
[----:B------:R-:W-:Y:S02]  /*1aa0*/  IADD3.X R2, R147, R3, R4, P0, !PT ;  /* 0x0000000393027210 */ /* 0x000fe400007fe404 */
[C---:B------:R-:W-:Y:S04]  /*1ab0*/  LEA R15, P0, R0.reuse, c[0x0][0x1c8], 0x1 ;  /* 0x00007200000f7a11 */ /* 0x040fe800078008ff */
[----:B------:R-:W-:Y:S01]  /*1ac0*/  LEA.HI.X R14, R0, c[0x0][0x1cc], R2, 0x1, P0 ;  /* 0x00007300000e7a11 */ /* 0x000fe200000f0c02 */
[----:B----4-:R-:W-:-:S05]  /*1ad0*/  @!P2 BRA `(.L_x_67) ;  /* 0x000039700000a947 */ /* 0x010fca0003800000 */
[-C--:B------:R-:W-:Y:S01]  /*1ae0*/  IMAD R3, R156, R79.reuse, RZ ;  /* 0x0000004f9c037224 */ /* 0x080fe200078e02ff */
[----:B------:R-:W-:Y:S01]  /*1af0*/  ISETP.NE.AND P0, PT, RZ, UR4, PT ;  /* 0x00000004ff007c0c */ /* 0x000fe2000bf05270 */
[-C--:B------:R-:W-:Y:S01]  /*1b00*/  IMAD R2, R158, R79.reuse, RZ ;  /* 0x0000004f9e027224 */ /* 0x080fe200078e02ff */
[----:B------:R-:W-:Y:S01]  /*1b10*/  SHF.R.S32.HI R0, RZ, 0x1f, R79 ;  /* 0x0000001fff007819 */ /* 0x000fe2000001144f */
[----:B------:R-:W-:Y:S01]  /*1b20*/  IMAD.WIDE.U32 R8, R162, R79, RZ ;  /* 0x0000004fa2087225 */ /* 0x000fe200078e00ff */
[----:B------:R-:W-:Y:S03]  /*1b30*/  IADD3 R4, -R91, R106, RZ ;  /* 0x0000006a5b047210 */ /* 0x000fe60007ffe1ff */
[----:B------:R-:W-:Y:S01]  /*1b40*/  IMAD R3, R0, R162, R3 ;  /* 0x000000a200037224 */ /* 0x000fe200078e0203 */
[----:B------:R-:W-:Y:S01]  /*1b50*/  IMNMX R85, R4, 0x40, PT ;  /* 0x0000004004557817 */ /* 0x000fe20003800200 */
[----:B------:R-:W-:Y:S02]  /*1b60*/  IMAD R0, R0, R163, R2 ;  /* 0x000000a300007224 */ /* 0x000fe400078e0202 */
[----:B------:R-:W-:Y:S01]  /*1b70*/  IMAD.WIDE.U32 R10, R163, R79, RZ ;  /* 0x0000004fa30a7225 */ /* 0x000fe200078e00ff */
[----:B------:R-:W-:Y:S04]  /*1b80*/  IADD3 R28, R9, R3, RZ ;  /* 0x00000003091c7210 */ /* 0x000fe80007ffe0ff */
[----:B------:R-:W-:Y:S01]  /*1b90*/  IADD3 R29, R11, R0, RZ ;  /* 0x000000000b1d7210 */ /* 0x000fe20007ffe0ff */
[----:B------:R-:W-:-:S05]  /*1ba0*/  @!P0 BRA `(.L_x_68) ;  /* 0x00001c1000008947 */ /* 0x000fca0003800000 */
[----:B------:R-:W-:Y:S01]  /*1bb0*/  ISETP.GE.AND P1, PT, R92, R85, PT ;  /* 0x000000555c00720c */ /* 0x000fe20003f26270 */
[----:B------:R-:W-:Y:S01]  /*1bc0*/  BSSY B0, `(.L_x_69) ;  /* 0x000003a000007945 */ /* 0x000fe20003800000 */
[----:B------:R-:W-:Y:S01]  /*1bd0*/  CS2R R20, SRZ ;  /* 0x0000000000147805 */ /* 0x000fe2000001ff00 */
        /* <DEDUP_REMOVED lines=11> */
[----:B------:R-:W-:-:S05]  /*1c90*/  @P1 BRA `(.L_x_70) ;  /* 0x000002c000001947 */ /* 0x000fca0003800000 */
[----:B------:R-:W-:Y:S01]  /*1ca0*/  IADD3 R0, P0, R124, R8, RZ ;  /* 0x000000087c007210 */ /* 0x000fe20007f1e0ff */
[----:B------:R-:W-:Y:S01]  /*1cb0*/  CS2R R38, SRZ ;  /* 0x0000000000267805 */ /* 0x000fe2000001ff00 */
[----:B------:R-:W-:Y:S01]  /*1cc0*/  CS2R R6, SRZ ;  /* 0x0000000000067805 */ /* 0x000fe2000001ff00 */
[----:B------:R-:W-:Y:S01]  /*1cd0*/  CS2R R44, SRZ ;  /* 0x00000000002c7805 */ /* 0x000fe2000001ff00 */
[----:B------:R-:W-:Y:S01]  /*1ce0*/  CS2R R12, SRZ ;  /* 0x00000000000c7805 */ /* 0x000fe2000001ff00 */
[----:B------:R-:W-:Y:S01]  /*1cf0*/  IMAD.X R3, R28, 0x1, R142, P0 ;  /* 0x000000011c037824 */ /* 0x000fe200000e068e */
[----:B------:R-:W-:Y:S01]  /*1d00*/  IADD3 R2, P0, R122, R10, RZ ;  /* 0x0000000a7a027210 */ /* 0x000fe20007f1e0ff */
[----:B------:R-:W-:Y:S01]  /*1d10*/  CS2R R46, SRZ ;  /* 0x00000000002e7805 */ /* 0x000fe2000001ff00 */
[----:B------:R-:W-:Y:S01]  /*1d20*/  CS2R R16, SRZ ;  /* 0x0000000000107805 */ /* 0x000fe2000001ff00 */
[----:B------:R-:W-:Y:S01]  /*1d30*/  CS2R R48, SRZ ;  /* 0x0000000000307805 */ /* 0x000fe2000001ff00 */
[----:B------:R-:W-:Y:S01]  /*1d40*/  CS2R R18, SRZ ;  /* 0x0000000000127805 */ /* 0x000fe2000001ff00 */
[----:B------:R-:W-:Y:S01]  /*1d50*/  IMAD.X R5, R29, 0x1, R141, P0 ;  /* 0x000000011d057824 */ /* 0x000fe200000e068d */
[C---:B------:R-:W-:Y:S01]  /*1d60*/  LEA R8, P0, R0.reuse, c[0x0][0x270], 0x1 ;  /* 0x00009c0000087a11 */ /* 0x040fe200078008ff */
[----:B------:R-:W-:Y:S01]  /*1d70*/  CS2R R50, SRZ ;  /* 0x0000000000327805 */ /* 0x000fe2000001ff00 */
[----:B------:R-:W-:Y:S01]  /*1d80*/  CS2R R20, SRZ ;  /* 0x0000000000147805 */ /* 0x000fe2000001ff00 */
[----:B------:R-:W-:Y:S01]  /*1d90*/  CS2R R52, SRZ ;  /* 0x0000000000347805 */ /* 0x000fe2000001ff00 */
[----:B------:R-:W-:Y:S02]  /*1da0*/  LEA.HI.X R9, R0, c[0x0][0x274], R3, 0x1, P0 ;  /* 0x00009d0000097a11 */ /* 0x000fe400000f0c03 */
[C---:B------:R-:W-:Y:S04]  /*1db0*/  LEA R4, P0, R2.reuse, c[0x0][0x288], 0x1 ;  /* 0x0000a20002047a11 */ /* 0x040fe800078008ff */
[----:B------:R-:W-:Y:S02]  /*1dc0*/  LEA.HI.X R5, R2, c[0x0][0x28c], R5, 0x1, P0 ;  /* 0x0000a30002057a11 */ /* 0x000fe400000f0c05 */
[----:B------:R-:W-:Y:S01]  /*1dd0*/  ISETP.GE.AND P0, PT, R32, c[0x0][0x27c], PT ;  /* 0x00009f0020007a0c */ /* 0x000fe20003f06270 */
[----:B------:R-:W-:Y:S11]  /*1de0*/  CS2R R2, SRZ ;  /* 0x0000000000027805 */ /* 0x000ff6000001ff00 */
[----:B------:R-:W-:Y:S01]  /*1df0*/  @!UPT UIADD3 URZ, URZ, URZ, URZ ;  /* 0x0000003f3f3ff290 */ /* 0x000fe2000fffe03f */
[----:B------:R1:W5:Y:S04]  /*1e00*/  @!P0 LDG.E.64 R2, [R8.64] ;  /* 0x0000000608028981 */ /* 0x000368000c1e1b00 */
[----:B------:R1:W5:Y:S01]  /*1e10*/  @!P0 LDG.E.64 R38, [R4.64] ;  /* 0x0000000604268981 */ /* 0x000362000c1e1b00 */
[----:B------:R-:W-:Y:S11]  /*1e20*/  ISETP.GE.AND P0, PT, R36, c[0x0][0x27c], PT ;  /* 0x00009f0024007a0c */ /* 0x000ff60003f06270 */
[----:B------:R-:W-:Y:S02]  /*1e30*/  @!UPT UIADD3 URZ, URZ, URZ, URZ ;  /* 0x0000003f3f3ff290 */ /* 0x000fe4000fffe03f */
[----:B------:R1:W5:Y:S04]  /*1e40*/  @!P0 LDG.E.64 R6, [R8.64+0x10] ;  /* 0x0000100608068981 */ /* 0x000368000c1e1b00 */
[----:B------:R1:W5:Y:S01]  /*1e50*/  @!P0 LDG.E.64 R44, [R4.64+0x10] ;  /* 0x00001006042c8981 */ /* 0x000362000c1e1b00 */
        /* <DEDUP_REMOVED lines=15> */
[----:B------:R1:W5:Y:S02]  /*1f50*/  @!P0 LDG.E.64 R52, [R4.64+0x50] ;  /* 0x0000500604348981 */ /* 0x000364000c1e1b00 */
.L_x_70:
[----:B------:R-:W-:Y:S05]  /*1f60*/  BSYNC B0 ;  /* 0x0000000000007941 */ /* 0x000fea0003800000 */
.L_x_69:
[----:B------:R2:W3:Y:S04]  /*1f70*/  SHFL.IDX PT, R65, R14, RZ, 0x1e1f ;  /* 0x001e1fff0e417589 */ /* 0x0004e800000e0000 */
[----:B------:R2:W4:Y:S01]  /*1f80*/  SHFL.IDX PT, R64, R15, RZ, 0x1e1f ;  /* 0x001e1fff0f407589 */ /* 0x00052200000e0000 */
[----:B------:R-:W-:-:S05]  /*1f90*/  @P1 BRA `(.L_x_71) ;  /* 0x0000371000001947 */ /* 0x000fca0003800000 */
[----:B-----5:R-:W-:Y:S01]  /*1fa0*/  MOV R0, R19 ;  /* 0x0000001300007202 */ /* 0x020fe20000000f00 */
[----:B-1----:R-:W-:Y:S01]  /*1fb0*/  IMAD.MOV.U32 R8, RZ, RZ, R20 ;  /* 0x000000ffff087224 */ /* 0x002fe200078e0014 */
[----:B------:R-:W-:Y:S01]  /*1fc0*/  ISETP.GE.AND P0, PT, R24, c[0x0][0x1d4], PT ;  /* 0x0000750018007a0c */ /* 0x000fe20003f06270 */
[----:B------:R-:W-:Y:S01]  /*1fd0*/  IMAD.MOV.U32 R5, RZ, RZ, R21 ;  /* 0x000000ffff057224 */ /* 0x000fe200078e0015 */
[----:B------:R-:W-:Y:S01]  /*1fe0*/  BSSY B0, `(.L_x_72) ;  /* 0x0000057000007945 */ /* 0x000fe20003800000 */
[----:B------:R-:W-:Y:S03]  /*1ff0*/  IMAD.MOV.U32 R4, RZ, RZ, R18 ;  /* 0x000000ffff047224 */ /* 0x000fe600078e0012 */
[----:B------:R-:W-:Y:S01]  /*2000*/  PRMT R29, R5, 0x5410, R8 ;  /* 0x00005410051d7816 */ /* 0x000fe20000000008 */
[----:B------:R-:W-:Y:S01]  /*2010*/  IMAD.MOV.U32 R8, RZ, RZ, R16 ;  /* 0x000000ffff087224 */ /* 0x000fe200078e0010 */
[----:B------:R-:W-:Y:S01]  /*2020*/  PRMT R28, R0, 0x5410, R4 ;  /* 0x00005410001c7816 */ /* 0x000fe20000000004 */
[----:B------:R-:W-:Y:S01]  /*2030*/  IMAD.MOV.U32 R5, RZ, RZ, R17 ;  /* 0x000000ffff057224 */ /* 0x000fe200078e0011 */
[----:B------:R-:W-:Y:S01]  /*2040*/  MOV R4, R12 ;  /* 0x0000000c00047202 */ /* 0x000fe20000000f00 */
[----:B------:R-:W-:Y:S03]  /*2050*/  IMAD.MOV.U32 R0, RZ, RZ, R13 ;  /* 0x000000ffff007224 */ /* 0x000fe600078e000d */
[----:B------:R-:W-:Y:S01]  /*2060*/  PRMT R23, R5, 0x5410, R8 ;  /* 0x0000541005177816 */ /* 0x000fe20000000008 */
[----:B------:R-:W-:Y:S01]  /*2070*/  IMAD.MOV.U32 R8, RZ, RZ, R52 ;  /* 0x000000ffff087224 */ /* 0x000fe200078e0034 */
[----:B------:R-:W-:Y:S01]  /*2080*/  PRMT R22, R0, 0x5410, R4 ;  /* 0x0000541000167816 */ /* 0x000fe20000000004 */
[----:B------:R-:W-:Y:S01]  /*2090*/  IMAD.MOV.U32 R4, RZ, RZ, R6 ;  /* 0x000000ffff047224 */ /* 0x000fe200078e0006 */
[----:B------:R-:W-:Y:S01]  /*20a0*/  MOV R0, R7 ;  /* 0x0000000700007202 */ /* 0x000fe20000000f00 */
[----:B------:R-:W-:Y:S03]  /*20b0*/  IMAD.MOV.U32 R5, RZ, RZ, R53 ;  /* 0x000000ffff057224 */ /* 0x000fe600078e0035 */
[----:B--2---:R-:W-:Y:S01]  /*20c0*/  PRMT R15, R0, 0x5410, R4 ;  /* 0x00005410000f7816 */ /* 0x004fe20000000004 */
[----:B------:R-:W-:Y:S01]  /*20d0*/  IMAD.MOV.U32 R4, RZ, RZ, R48 ;  /* 0x000000ffff047224 */ /* 0x000fe200078e0030 */
[----:B------:R-:W-:Y:S01]  /*20e0*/  PRMT R57, R8, 0x5410, R5 ;  /* 0x0000541008397816 */ /* 0x000fe20000000005 */
[----:B------:R-:W-:Y:S01]  /*20f0*/  IMAD.MOV.U32 R5, RZ, RZ, R51 ;  /* 0x000000ffff057224 */ /* 0x000fe200078e0033 */
[----:B------:R-:W-:Y:S02]  /*2100*/  MOV R8, R50 ;  /* 0x0000003200087202 */ /* 0x000fe40000000f00 */
[----:B------:R-:W-:Y:S02]  /*2110*/  MOV R0, R49 ;  /* 0x0000003100007202 */ /* 0x000fe40000000f00 */
[----:B------:R-:W-:Y:S01]  /*2120*/  PRMT R56, R8, 0x5410, R5 ;  /* 0x0000541008387816 */ /* 0x000fe20000000005 */
[----:B------:R-:W-:Y:S01]  /*2130*/  IMAD.MOV.U32 R8, RZ, RZ, R46 ;  /* 0x000000ffff087224 */ /* 0x000fe200078e002e */
[----:B------:R-:W-:Y:S01]  /*2140*/  PRMT R55, R4, 0x5410, R0 ;  /* 0x0000541004377816 */ /* 0x000fe20000000000 */
[----:B------:R-:W-:Y:S01]  /*2150*/  IMAD.MOV.U32 R5, RZ, RZ, R47 ;  /* 0x000000ffff057224 */ /* 0x000fe200078e002f */
[----:B------:R-:W-:Y:S01]  /*2160*/  MOV R4, R44 ;  /* 0x0000002c00047202 */ /* 0x000fe20000000f00 */
[----:B------:R-:W-:Y:S03]  /*2170*/  IMAD.MOV.U32 R0, RZ, RZ, R45 ;  /* 0x000000ffff007224 */ /* 0x000fe600078e002d */
[----:B------:R-:W-:Y:S02]  /*2180*/  PRMT R54, R8, 0x5410, R5 ;  /* 0x0000541008367816 */ /* 0x000fe40000000005 */
[----:B------:R-:W-:Y:S01]  /*2190*/  PRMT R43, R4, 0x5410, R0 ;  /* 0x00005410042b7816 */ /* 0x000fe20000000000 */
[----:B------:R-:W-:-:S05]  /*21a0*/  @P0 BRA `(.L_x_73) ;  /* 0x000003a000000947 */ /* 0x000fca0003800000 */
[C---:B----4-:R-:W-:Y:S01]  /*21b0*/  LEA R58, P0, R24.reuse, R64, 0x1 ;  /* 0x00000040183a7211 */ /* 0x050fe200078008ff */
[----:B------:R-:W1:Y:S01]  /*21c0*/  LDS.128 R8, [R81+0x3000] ;  /* 0x0030000051087984 */ /* 0x000e620000000c00 */
[----:B------:R-:W-:Y:S01]  /*21d0*/  MOV R4, R2 ;  /* 0x0000000200047202 */ /* 0x000fe20000000f00 */
[----:B------:R-:W-:Y:S01]  /*21e0*/  IMAD.MOV.U32 R30, RZ, RZ, R38 ;  /* 0x000000ffff1e7224 */ /* 0x000fe200078e0026 */
[----:B---3--:R-:W-:Y:S01]  /*21f0*/  LEA.HI.X R59, R24, R65, R25, 0x1, P0 ;  /* 0x00000041183b7211 */ /* 0x008fe200000f0c19 */
[--C-:B------:R-:W-:Y:S01]  /*2200*/  IMAD.MOV.U32 R40, RZ, RZ, R39.reuse ;  /* 0x000000ffff287224 */ /* 0x100fe200078e0027 */
[----:B------:R-:W-:Y:S11]  /*2210*/  ISETP.GE.AND P0, PT, R32, c[0x0][0x27c], PT ;  /* 0x00009f0020007a0c */ /* 0x000ff60003f06270 */
[----:B------:R-:W-:Y:S02]  /*2220*/  @!UPT UIADD3 URZ, URZ, URZ, URZ ;  /* 0x0000003f3f3ff290 */ /* 0x000fe4000fffe03f */
[----:B------:R-:W-:Y:S02]  /*2230*/  @!P0 SHF.R.U64 R38, R38, 0x10, R39 ;  /* 0x0000001026268819 */ /* 0x000fe40000001227 */
[--C-:B------:R-:W-:Y:S01]  /*2240*/  @!P0 SHF.R.U64 R5, R2, 0x10, R3.reuse ;  /* 0x0000001002058819 */ /* 0x100fe20000001203 */
[----:B------:R-:W-:Y:S01]  /*2250*/  IMAD.MOV.U32 R2, RZ, RZ, R3 ;  /* 0x000000ffff027224 */ /* 0x000fe200078e0003 */
[----:B------:R-:W-:Y:S02]  /*2260*/  @!P0 SHF.R.U32.HI R14, RZ, 0x10, R39 ;  /* 0x00000010ff0e8819 */ /* 0x000fe40000011627 */
[----:B------:R-:W-:Y:S02]  /*2270*/  @!P0 SHF.R.U32.HI R0, RZ, 0x10, R3 ;  /* 0x00000010ff008819 */ /* 0x000fe40000011603 */
[----:B------:R-:W-:Y:S02]  /*2280*/  @!P0 PRMT R38, R30, 0x5410, R38 ;  /* 0x000054101e268816 */ /* 0x000fe40000000026 */
[----:B------:R-:W-:Y:S02]  /*2290*/  @!P0 PRMT R4, R4, 0x5410, R5 ;  /* 0x0000541004048816 */ /* 0x000fe40000000005 */
[----:B------:R-:W-:Y:S01]  /*22a0*/  @!P0 PRMT R41, R40, 0x5410, R14 ;  /* 0x0000541028298816 */ /* 0x000fe2000000000e */
[----:B------:R-:W-:Y:S01]  /*22b0*/  @!P0 IMAD.U32 R5, R38, 0x10000, RZ ;  /* 0x0001000026058824 */ /* 0x000fe200078e00ff */
[----:B------:R-:W-:Y:S02]  /*22c0*/  @!P0 PRMT R14, R2, 0x5410, R0 ;  /* 0x00005410020e8816 */ /* 0x000fe40000000000 */
[----:B------:R-:W-:Y:S02]  /*22d0*/  @!P0 SHF.L.U32 R3, R4, 0x10, RZ ;  /* 0x0000001004038819 */ /* 0x000fe400000006ff */
[----:B------:R-:W-:Y:S02]  /*22e0*/  @!P0 LOP3.LUT R38, R38, 0xffff0000, RZ, 0xc0, !PT ;  /* 0xffff000026268812 */ /* 0x000fe400078ec0ff */
[----:B------:R-:W-:Y:S01]  /*22f0*/  @!P0 LOP3.LUT R4, R4, 0xffff0000, RZ, 0xc0, !PT ;  /* 0xffff000004048812 */ /* 0x000fe200078ec0ff */
[C---:B-1----:R-:W-:Y:S01]  /*2300*/  @!P0 IMAD.U32 R30, R8.reuse, 0x10000, RZ ;  /* 0x00010000081e8824 */ /* 0x042fe200078e00ff */
[----:B------:R-:W-:Y:S01]  /*2310*/  @!P0 LOP3.LUT R0, R8, 0xffff0000, RZ, 0xc0, !PT ;  /* 0xffff000008008812 */ /* 0x000fe200078ec0ff */
[C---:B------:R-:W-:Y:S01]  /*2320*/  @!P0 IMAD.U32 R39, R9.reuse, 0x10000, RZ ;  /* 0x0001000009278824 */ /* 0x040fe200078e00ff */
[----:B------:R-:W-:Y:S03]  /*2330*/  @!P0 LOP3.LUT R2, R9, 0xffff0000, RZ, 0xc0, !PT ;  /* 0xffff000009028812 */ /* 0x000fe600078ec0ff */
[C---:B------:R-:W-:Y:S02]  /*2340*/  @!P0 FMUL.FTZ R40, R0.reuse, R5 ;  /* 0x0000000500288220 */ /* 0x040fe40000410000 */
[-C--:B------:R-:W-:Y:S02]  /*2350*/  @!P0 FMUL.FTZ R0, R0, R3.reuse ;  /* 0x0000000300008220 */ /* 0x080fe40000410000 */
[----:B------:R-:W-:Y:S02]  /*2360*/  @!P0 FMUL.FTZ R42, R2, R38 ;  /* 0x00000026022a8220 */ /* 0x000fe40000410000 */
[----:B------:R-:W-:Y:S01]  /*2370*/  @!P0 FFMA.FTZ R63, R30, R3, -R40 ;  /* 0x000000031e3f8223 */ /* 0x000fe20000010828 */
[----:B------:R-:W-:Y:S01]  /*2380*/  @!P0 LOP3.LUT R3, R10, 0xffff0000, RZ, 0xc0, !PT ;  /* 0xffff00000a038812 */ /* 0x000fe200078ec0ff */
[----:B------:R-:W-:Y:S01]  /*2390*/  @!P0 FFMA.FTZ R0, R5, R30, R0 ;  /* 0x0000001e05008223 */ /* 0x000fe20000010000 */
[C---:B------:R-:W-:Y:S01]  /*23a0*/  @!P0 SHF.L.U32 R30, R41.reuse, 0x10, RZ ;  /* 0x00000010291e8819 */ /* 0x040fe200000006ff */
[----:B------:R-:W-:Y:S01]  /*23b0*/  @!P0 IMAD.U32 R5, R14, 0x10000, RZ ;  /* 0x000100000e058824 */ /* 0x000fe200078e00ff */
[----:B------:R-:W-:Y:S01]  /*23c0*/  @!P0 LOP3.LUT R41, R41, 0xffff0000, RZ, 0xc0, !PT ;  /* 0xffff000029298812 */ /* 0x000fe200078ec0ff */
[-C--:B------:R-:W-:Y:S01]  /*23d0*/  @!P0 FMUL.FTZ R2, R2, R4.reuse ;  /* 0x0000000402028220 */ /* 0x080fe20000410000 */
[----:B------:R-:W-:Y:S01]  /*23e0*/  @!P0 F2FP.BF16.PACK_AB R0, R0, R63 ;  /* 0x0000003f0000823e */ /* 0x000fe200000010ff */
[----:B------:R-:W-:Y:S01]  /*23f0*/  @!P0 FFMA.FTZ R62, R39, R4, -R42 ;  /* 0x00000004273e8223 */ /* 0x000fe2000001082a */
[----:B------:R-:W-:Y:S01]  /*2400*/  @!P0 LOP3.LUT R4, R11, 0xffff0000, RZ, 0xc0, !PT ;  /* 0xffff00000b048812 */ /* 0x000fe200078ec0ff */
[----:B------:R-:W-:Y:S01]  /*2410*/  @!P0 IMAD.U32 R40, R10, 0x10000, RZ ;  /* 0x000100000a288824 */ /* 0x000fe200078e00ff */
[----:B------:R-:W-:Y:S01]  /*2420*/  @!P0 LOP3.LUT R14, R14, 0xffff0000, RZ, 0xc0, !PT ;  /* 0xffff00000e0e8812 */ /* 0x000fe200078ec0ff */
[----:B------:R-:W-:Y:S01]  /*2430*/  @!P0 FMUL.FTZ R60, R3, R30 ;  /* 0x0000001e033c8220 */ /* 0x000fe20000410000 */
[----:B------:R-:W-:Y:S01]  /*2440*/  @!P0 SHF.L.U32 R42, R11, 0x10, RZ ;  /* 0x000000100b2a8819 */ /* 0x000fe200000006ff */
[----:B------:R-:W-:Y:S02]  /*2450*/  @!P0 FMUL.FTZ R3, R3, R5 ;  /* 0x0000000503038220 */ /* 0x000fe40000410000 */
[C---:B------:R-:W-:Y:S02]  /*2460*/  @!P0 FMUL.FTZ R61, R4.reuse, R41 ;  /* 0x00000029043d8220 */ /* 0x040fe40000410000 */
[----:B------:R-:W-:Y:S02]  /*2470*/  @!P0 FMUL.FTZ R4, R4, R14 ;  /* 0x0000000e04048220 */ /* 0x000fe40000410000 */
[----:B------:R-:W-:Y:S02]  /*2480*/  @!P0 FFMA.FTZ R2, R38, R39, R2 ;  /* 0x0000002726028223 */ /* 0x000fe40000010002 */
[----:B------:R-:W-:Y:S02]  /*2490*/  @!P0 FFMA.FTZ R3, R30, R40, R3 ;  /* 0x000000281e038223 */ /* 0x000fe40000010003 */
[----:B------:R-:W-:Y:S01]  /*24a0*/  @!P0 FFMA.FTZ R60, R40, R5, -R60 ;  /* 0x00000005283c8223 */ /* 0x000fe2000001083c */
[----:B------:R-:W-:Y:S01]  /*24b0*/  @!P0 F2FP.BF16.PACK_AB R2, R2, R62 ;  /* 0x0000003e0202823e */ /* 0x000fe200000010ff */
[----:B------:R-:W-:Y:S02]  /*24c0*/  @!P0 FFMA.FTZ R61, R42, R14, -R61 ;  /* 0x0000000e2a3d8223 */ /* 0x000fe4000001083d */
[----:B------:R-:W-:Y:S01]  /*24d0*/  @!P0 FFMA.FTZ R4, R41, R42, R4 ;  /* 0x0000002a29048223 */ /* 0x000fe20000010004 */
[----:B------:R-:W-:Y:S01]  /*24e0*/  @!P0 F2FP.BF16.PACK_AB R3, R3, R60 ;  /* 0x0000003c0303823e */ /* 0x000fe200000010ff */
[----:B------:R-:W-:Y:S01]  /*24f0*/  @!P0 IMAD.MOV.U32 R8, RZ, RZ, R0 ;  /* 0x000000ffff088224 */ /* 0x000fe200078e0000 */
[----:B------:R-:W-:Y:S02]  /*2500*/  @!P0 MOV R9, R2 ;  /* 0x0000000200098202 */ /* 0x000fe40000000f00 */
[----:B------:R-:W-:Y:S01]  /*2510*/  @!P0 F2FP.BF16.PACK_AB R4, R4, R61 ;  /* 0x0000003d0404823e */ /* 0x000fe200000010ff */
[----:B------:R-:W-:Y:S03]  /*2520*/  @!P0 IMAD.MOV.U32 R10, RZ, RZ, R3 ;  /* 0x000000ffff0a8224 */ /* 0x000fe600078e0003 */
[----:B------:R-:W-:Y:S05]  /*2530*/  @!P0 MOV R11, R4 ;  /* 0x00000004000b8202 */ /* 0x000fea0000000f00 */
[----:B------:R1:W-:Y:S02]  /*2540*/  ST.E.128 [R58.64], R8 ;  /* 0x000000083a007985 */ /* 0x0003e4000c101d06 */
.L_x_73:
[----:B------:R-:W-:Y:S05]  /*2550*/  BSYNC B0 ;  /* 0x0000000000007941 */ /* 0x000fea0003800000 */
.L_x_72:
[----:B------:R-:W-:Y:S01]  /*2560*/  ISETP.GE.AND P0, PT, R27, c[0x0][0x1d4], PT ;  /* 0x000075001b007a0c */ /* 0x000fe20003f06270 */
[----:B------:R-:W-:Y:S01]  /*2570*/  @!UPT UIADD3 URZ, URZ, URZ, URZ ;  /* 0x0000003f3f3ff290 */ /* 0x000fe2000fffe03f */
[----:B------:R-:W-:Y:S11]  /*2580*/  BSSY B0, `(.L_x_74) ;  /* 0x0000038000007945 */ /* 0x000ff60003800000 */
[----:B------:R-:W-:-:S05]  /*2590*/  @P0 BRA `(.L_x_75) ;  /* 0x0000036000000947 */ /* 0x000fca0003800000 */
[C---:B----4-:R-:W-:Y:S01]  /*25a0*/  LEA R40, P0, R87.reuse, R64, 0x1 ;  /* 0x0000004057287211 */ /* 0x050fe200078008ff */
[----:B-1----:R-:W1:Y:S03]  /*25b0*/  LDS.128 R8, [R82+0x3000] ;  /* 0x0030000052087984 */ /* 0x002e660000000c00 */
[----:B---3--:R-:W-:Y:S02]  /*25c0*/  LEA.HI.X R41, R87, R65, R102, 0x1, P0 ;  /* 0x0000004157297211 */ /* 0x008fe400000f0c66 */
[----:B------:R-:W-:Y:S11]  /*25d0*/  ISETP.GE.AND P0, PT, R36, c[0x0][0x27c], PT ;  /* 0x00009f0024007a0c */ /* 0x000ff60003f06270 */
[----:B------:R-:W-:Y:S02]  /*25e0*/  @!UPT UIADD3 URZ, URZ, URZ, URZ ;  /* 0x0000003f3f3ff290 */ /* 0x000fe4000fffe03f */
[----:B------:R-:W-:Y:S02]  /*25f0*/  @!P0 SHF.R.U64 R4, R44, 0x10, R45 ;  /* 0x000000102c048819 */ /* 0x000fe4000000122d */
[--C-:B------:R-:W-:Y:S02]  /*2600*/  @!P0 SHF.R.U64 R0, R6, 0x10, R7.reuse ;  /* 0x0000001006008819 */ /* 0x100fe40000001207 */
[----:B------:R-:W-:Y:S02]  /*2610*/  @!P0 PRMT R4, R43, 0x5410, R4 ;  /* 0x000054102b048816 */ /* 0x000fe40000000004 */
[C---:B------:R-:W-:Y:S02]  /*2620*/  @!P0 PRMT R0, R15.reuse, 0x5432, R0 ;  /* 0x000054320f008816 */ /* 0x040fe40000000000 */
[----:B------:R-:W-:Y:S01]  /*2630*/  @!P0 SHF.R.U32.HI R6, RZ, 0x10, R7 ;  /* 0x00000010ff068819 */ /* 0x000fe20000011607 */
[----:B------:R-:W-:Y:S01]  /*2640*/  @!P0 IMAD.U32 R7, R4, 0x10000, RZ ;  /* 0x0001000004078824 */ /* 0x000fe200078e00ff */
[----:B------:R-:W-:Y:S01]  /*2650*/  @!P0 SHF.R.U32.HI R38, RZ, 0x10, R45 ;  /* 0x00000010ff268819 */ /* 0x000fe2000001162d */
[----:B------:R-:W-:Y:S01]  /*2660*/  @!P0 IMAD.U32 R5, R0, 0x10000, RZ ;  /* 0x0001000000058824 */ /* 0x000fe200078e00ff */
[----:B------:R-:W-:Y:S02]  /*2670*/  @!P0 PRMT R6, R15, 0x5410, R6 ;  /* 0x000054100f068816 */ /* 0x000fe40000000006 */
[----:B------:R-:W-:Y:S02]  /*2680*/  @!P0 LOP3.LUT R15, R4, 0xffff0000, RZ, 0xc0, !PT ;  /* 0xffff0000040f8812 */ /* 0x000fe400078ec0ff */
[----:B------:R-:W-:Y:S02]  /*2690*/  @!P0 LOP3.LUT R4, R0, 0xffff0000, RZ, 0xc0, !PT ;  /* 0xffff000000048812 */ /* 0x000fe400078ec0ff */
[----:B------:R-:W-:Y:S01]  /*26a0*/  @!P0 PRMT R38, R43, 0x5432, R38 ;  /* 0x000054322b268816 */ /* 0x000fe20000000026 */
[C---:B-1----:R-:W-:Y:S01]  /*26b0*/  @!P0 IMAD.U32 R14, R8.reuse, 0x10000, RZ ;  /* 0x00010000080e8824 */ /* 0x042fe200078e00ff */
[----:B------:R-:W-:Y:S02]  /*26c0*/  @!P0 LOP3.LUT R2, R8, 0xffff0000, RZ, 0xc0, !PT ;  /* 0xffff000008028812 */ /* 0x000fe400078ec0ff */
[C---:B------:R-:W-:Y:S02]  /*26d0*/  @!P0 LOP3.LUT R3, R9.reuse, 0xffff0000, RZ, 0xc0, !PT ;  /* 0xffff000009038812 */ /* 0x040fe400078ec0ff */
[----:B------:R-:W-:Y:S01]  /*26e0*/  @!P0 SHF.L.U32 R30, R9, 0x10, RZ ;  /* 0x00000010091e8819 */ /* 0x000fe200000006ff */
[C---:B------:R-:W-:Y:S02]  /*26f0*/  @!P0 FMUL.FTZ R39, R2.reuse, R7 ;  /* 0x0000000702278220 */ /* 0x040fe40000410000 */
[----:B------:R-:W-:Y:S02]  /*2700*/  @!P0 FMUL.FTZ R0, R2, R5 ;  /* 0x0000000502008220 */ /* 0x000fe40000410000 */
[C---:B------:R-:W-:Y:S02]  /*2710*/  @!P0 FMUL.FTZ R42, R3.reuse, R15 ;  /* 0x0000000f032a8220 */ /* 0x040fe40000410000 */
[----:B------:R-:W-:Y:S01]  /*2720*/  @!P0 FFMA.FTZ R45, R14, R5, -R39 ;  /* 0x000000050e2d8223 */ /* 0x000fe20000010827 */
[----:B------:R-:W-:Y:S01]  /*2730*/  @!P0 SHF.L.U32 R5, R6, 0x10, RZ ;  /* 0x0000001006058819 */ /* 0x000fe200000006ff */
[----:B------:R-:W-:Y:S01]  /*2740*/  @!P0 FMUL.FTZ R2, R3, R4 ;  /* 0x0000000403028220 */ /* 0x000fe20000410000 */
[----:B------:R-:W-:Y:S01]  /*2750*/  @!P0 LOP3.LUT R3, R10, 0xffff0000, RZ, 0xc0, !PT ;  /* 0xffff00000a038812 */ /* 0x000fe200078ec0ff */
[----:B------:R-:W-:Y:S01]  /*2760*/  @!P0 FFMA.FTZ R0, R7, R14, R0 ;  /* 0x0000000e07008223 */ /* 0x000fe20000010000 */
[----:B------:R-:W-:Y:S01]  /*2770*/  @!P0 LOP3.LUT R6, R6, 0xffff0000, RZ, 0xc0, !PT ;  /* 0xffff000006068812 */ /* 0x000fe200078ec0ff */
[C---:B------:R-:W-:Y:S01]  /*2780*/  @!P0 IMAD.U32 R7, R38.reuse, 0x10000, RZ ;  /* 0x0001000026078824 */ /* 0x040fe200078e00ff */
[----:B------:R-:W-:Y:S01]  /*2790*/  @!P0 LOP3.LUT R38, R38, 0xffff0000, RZ, 0xc0, !PT ;  /* 0xffff000026268812 */ /* 0x000fe200078ec0ff */
[----:B------:R-:W-:Y:S01]  /*27a0*/  @!P0 FFMA.FTZ R44, R30, R4, -R42 ;  /* 0x000000041e2c8223 */ /* 0x000fe2000001082a */
[----:B------:R-:W-:Y:S01]  /*27b0*/  @!P0 LOP3.LUT R4, R11, 0xffff0000, RZ, 0xc0, !PT ;  /* 0xffff00000b048812 */ /* 0x000fe200078ec0ff */
[----:B------:R-:W-:Y:S01]  /*27c0*/  @!P0 IMAD.U32 R14, R10, 0x10000, RZ ;  /* 0x000100000a0e8824 */ /* 0x000fe200078e00ff */
[----:B------:R-:W-:Y:S01]  /*27d0*/  @!P0 F2FP.BF16.PACK_AB R0, R0, R45 ;  /* 0x0000002d0000823e */ /* 0x000fe200000010ff */
[C---:B------:R-:W-:Y:S02]  /*27e0*/  @!P0 FMUL.FTZ R42, R3.reuse, R7 ;  /* 0x00000007032a8220 */ /* 0x040fe40000410000 */
[-C--:B------:R-:W-:Y:S02]  /*27f0*/  @!P0 FMUL.FTZ R3, R3, R5.reuse ;  /* 0x0000000503038220 */ /* 0x080fe40000410000 */
[----:B------:R-:W-:Y:S02]  /*2800*/  @!P0 IMAD.U32 R39, R11, 0x10000, RZ ;  /* 0x000100000b278824 */ /* 0x000fe400078e00ff */
        /* <DEDUP_REMOVED lines=15> */
.L_x_75:
[----:B------:R-:W-:Y:S05]  /*2900*/  BSYNC B0 ;  /* 0x0000000000007941 */ /* 0x000fea0003800000 */
.L_x_74:
        /* <DEDUP_REMOVED lines=11> */
[----:B------:R-:W-:Y:S02]  /*29c0*/  @!P0 SHF.R.U32.HI R2, RZ, 0x10, R13 ;  /* 0x00000010ff028819 */ /* 0x000fe4000001160d */
[----:B------:R-:W-:Y:S02]  /*29d0*/  @!P0 PRMT R13, R54, 0x5410, R3 ;  /* 0x00005410360d8816 */ /* 0x000fe40000000003 */
[C---:B------:R-:W-:Y:S02]  /*29e0*/  @!P0 PRMT R0, R22.reuse, 0x5432, R0 ;  /* 0x0000543216008816 */ /* 0x040fe40000000000 */
[----:B------:R-:W-:Y:S01]  /*29f0*/  @!P0 PRMT R5, R22, 0x5410, R2 ;  /* 0x0000541016058816 */ /* 0x000fe20000000002 */
[C---:B------:R-:W-:Y:S01]  /*2a00*/  @!P0 IMAD.U32 R7, R13.reuse, 0x10000, RZ ;  /* 0x000100000d078824 */ /* 0x040fe200078e00ff */
[----:B------:R-:W-:Y:S01]  /*2a10*/  @!P0 SHF.R.U32.HI R15, RZ, 0x10, R47 ;  /* 0x00000010ff0f8819 */ /* 0x000fe2000001162f */
[C---:B------:R-:W-:Y:S01]  /*2a20*/  @!P0 IMAD.U32 R6, R0.reuse, 0x10000, RZ ;  /* 0x0001000000068824 */ /* 0x040fe200078e00ff */
        /* <DEDUP_REMOVED lines=8> */
[-C--:B------:R-:W-:Y:S02]  /*2ab0*/  @!P0 FMUL.FTZ R0, R2, R6.reuse ;  /* 0x0000000602008220 */ /* 0x080fe40000410000 */
[----:B------:R-:W-:Y:S02]  /*2ac0*/  @!P0 FMUL.FTZ R30, R3, R13 ;  /* 0x0000000d031e8220 */ /* 0x000fe40000410000 */
        /* <DEDUP_REMOVED lines=13> */
[----:B------:R-:W-:Y:S02]  /*2ba0*/  @!P0 FMUL.FTZ R3, R3, R6 ;  /* 0x0000000603038220 */ /* 0x000fe40000410000 */
        /* <DEDUP_REMOVED lines=16> */
.L_x_77:
[----:B------:R-:W-:Y:S05]  /*2cb0*/  BSYNC B0 ;  /* 0x0000000000007941 */ /* 0x000fea0003800000 */
.L_x_76:
[----:B------:R-:W-:Y:S01]  /*2cc0*/  ISETP.GE.AND P0, PT, R95, c[0x0][0x1d4], PT ;  /* 0x000075005f007a0c */ /* 0x000fe20003f06270 */
[----:B------:R-:W-:Y:S01]  /*2cd0*/  @!UPT UIADD3 URZ, URZ, URZ, URZ ;  /* 0x0000003f3f3ff290 */ /* 0x000fe2000fffe03f */
[----:B------:R-:W-:Y:S11]  /*2ce0*/  BSSY B0, `(.L_x_78) ;  /* 0x0000038000007945 */ /* 0x000ff60003800000 */
[----:B------:R-:W-:-:S05]  /*2cf0*/  @P0 BRA `(.L_x_79) ;  /* 0x0000036000000947 */ /* 0x000fca0003800000 */
[C---:B-1--4-:R-:W-:Y:S01]  /*2d00*/  LEA R38, P0, R90.reuse, R64, 0x1 ;  /* 0x000000405a267211 */ /* 0x052fe200078008ff */
[----:B------:R-:W1:Y:S03]  /*2d10*/  LDS.128 R8, [R82+0x4000] ;  /* 0x0040000052087984 */ /* 0x000e660000000c00 */
        /* <DEDUP_REMOVED lines=52> */
.L_x_79:
[----:B------:R-:W-:Y:S05]  /*3060*/  BSYNC B0 ;  /* 0x0000000000007941 */ /* 0x000fea0003800000 */
.L_x_78:
        /* <DEDUP_REMOVED lines=58> */
.L_x_81:
[----:B------:R-:W-:Y:S05]  /*3410*/  BSYNC B0 ;  /* 0x0000000000007941 */ /* 0x000fea0003800000 */
.L_x_80:
[----:B------:R-:W-:Y:S11]  /*3420*/  ISETP.GE.AND P0, PT, R93, c[0x0][0x1d4], PT ;  /* 0x000075005d007a0c */ /* 0x000ff60003f06270 */
[----:B------:R-:W-:Y:S02]  /*3430*/  @!UPT UIADD3 URZ, URZ, URZ, URZ ;  /* 0x0000003f3f3ff290 */ /* 0x000fe4000fffe03f */
        /* <DEDUP_REMOVED lines=54> */
[----:B------:R1:W-:Y:S01]  /*37a0*/  ST.E.128 [R22.64], R8 ;  /* 0x0000000816007985 */ /* 0x0003e2000c101d06 */
[----:B------:R-:W-:-:S05]  /*37b0*/  BRA `(.L_x_71) ;  /* 0x00001ef000007947 */ /* 0x000fca0003800000 */
.L_x_68:
        /* <DEDUP_REMOVED lines=37> */
[----:B------:R1:W5:Y:S04]  /*3a10*/  @!P0 LDG.E.128 R4, [R8.64] ;  /* 0x0000000608048981 */ /* 0x000368000c1e1d00 */
[----:B------:R1:W5:Y:S01]  /*3a20*/  @!P0 LDG.E.128 R40, [R2.64] ;  /* 0x0000000602288981 */ /* 0x000362000c1e1d00 */
[----:B------:R-:W-:Y:S11]  /*3a30*/  ISETP.GE.AND P0, PT, R27, c[0x0][0x27c], PT ;  /* 0x00009f001b007a0c */ /* 0x000ff60003f06270 */
[----:B------:R-:W-:Y:S02]  /*3a40*/  @!UPT UIADD3 URZ, URZ, URZ, URZ ;  /* 0x0000003f3f3ff290 */ /* 0x000fe4000fffe03f */
[----:B------:R1:W5:Y:S04]  /*3a50*/  @!P0 LDG.E.128 R16, [R8.64+0x20] ;  /* 0x0000200608108981 */ /* 0x000368000c1e1d00 */
[----:B------:R1:W5:Y:S01]  /*3a60*/  @!P0 LDG.E.128 R56, [R2.64+0x20] ;  /* 0x0000200602388981 */ /* 0x000362000c1e1d00 */
[----:B------:R-:W-:Y:S11]  /*3a70*/  ISETP.GE.AND P0, PT, R26, c[0x0][0x27c], PT ;  /* 0x00009f001a007a0c */ /* 0x000ff60003f06270 */
[----:B------:R-:W-:Y:S02]  /*3a80*/  @!UPT UIADD3 URZ, URZ, URZ, URZ ;  /* 0x0000003f3f3ff290 */ /* 0x000fe4000fffe03f */
[----:B------:R1:W5:Y:S04]  /*3a90*/  @!P0 LDG.E.128 R20, [R8.64+0x40] ;  /* 0x0000400608148981 */ /* 0x000368000c1e1d00 */
[----:B------:R1:W5:Y:S02]  /*3aa0*/  @!P0 LDG.E.128 R60, [R2.64+0x40] ;  /* 0x00004006023c8981 */ /* 0x000364000c1e1d00 */
.L_x_83:
[----:B------:R-:W-:Y:S05]  /*3ab0*/  BSYNC B0 ;  /* 0x0000000000007941 */ /* 0x000fea0003800000 */
.L_x_82:
[----:B------:R2:W3:Y:S04]  /*3ac0*/  SHFL.IDX PT, R69, R14, RZ, 0x1e1f ;  /* 0x001e1fff0e457589 */ /* 0x0004e800000e0000 */
[----:B------:R2:W4:Y:S01]  /*3ad0*/  SHFL.IDX PT, R68, R15, RZ, 0x1e1f ;  /* 0x001e1fff0f447589 */ /* 0x00052200000e0000 */
[----:B------:R-:W-:-:S05]  /*3ae0*/  @P1 BRA `(.L_x_71) ;  /* 0x00001bc000001947 */ /* 0x000fca0003800000 */
[----:B------:R-:W-:Y:S01]  /*3af0*/  ISETP.GE.AND P0, PT, R24, c[0x0][0x1d4], PT ;  /* 0x0000750018007a0c */ /* 0x000fe20003f06270 */
[----:B-1---5:R-:W-:Y:S01]  /*3b00*/  IMAD.MOV.U32 R8, RZ, RZ, R22 ;  /* 0x000000ffff087224 */ /* 0x022fe200078e0016 */
[----:B------:R-:W-:Y:S01]  /*3b10*/  IADD3 R153, -R154, c[0x0][0x1d4], RZ ;  /* 0x000075009a997a10 */ /* 0x000fe20007ffe1ff */
[----:B------:R-:W-:Y:S01]  /*3b20*/  IMAD.MOV.U32 R3, RZ, RZ, R23 ;  /* 0x000000ffff037224 */ /* 0x000fe200078e0017 */
[----:B------:R-:W-:Y:S01]  /*3b30*/  BSSY B0, `(.L_x_84) ;  /* 0x0000097000007945 */ /* 0x000fe20003800000 */
[----:B------:R-:W-:Y:S02]  /*3b40*/  IMAD.MOV.U32 R2, RZ, RZ, R20 ;  /* 0x000000ffff027224 */ /* 0x000fe400078e0014 */
[----:B------:R-:W-:Y:S01]  /*3b50*/  IMAD.MOV.U32 R0, RZ, RZ, R21 ;  /* 0x000000ffff007224 */ /* 0x000fe200078e0015 */
[----:B------:R-:W-:Y:S01]  /*3b60*/  PRMT R30, R3, 0x5410, R8 ;  /* 0x00005410031e7816 */ /* 0x000fe20000000008 */
[----:B------:R-:W-:Y:S01]  /*3b70*/  IMAD.MOV.U32 R3, RZ, RZ, R19 ;  /* 0x000000ffff037224 */ /* 0x000fe200078e0013 */
[----:B------:R-:W-:Y:S02]  /*3b80*/  MOV R8, R18 ;  /* 0x0000001200087202 */ /* 0x000fe40000000f00 */
        /* <DEDUP_REMOVED lines=18> */
[----:B------:R-:W-:Y:S01]  /*3cb0*/  ISETP.NE.AND P2, PT, R151, RZ, PT ;  /* 0x000000ff9700720c */ /* 0x000fe20003f45270 */
[----:B------:R-:W1:Y:S01]  /*3cc0*/  LDS.128 R52, [R134+0x3100] ;  /* 0x0031000086347984 */ /* 0x000e620000000c00 */
[----:B------:R-:W-:Y:S01]  /*3cd0*/  ISETP.GE.AND P0, PT, R24, c[0x0][0x27c], PT ;  /* 0x00009f0018007a0c */ /* 0x000fe20003f06270 */
[----:B------:R-:W-:Y:S01]  /*3ce0*/  IMAD.MOV.U32 R45, RZ, RZ, R40 ;  /* 0x000000ffff2d7224 */ /* 0x000fe200078e0028 */
[----:B------:R-:W-:Y:S01]  /*3cf0*/  SEL R0, R154, R153, !P2 ;  /* 0x000000999a007207 */ /* 0x000fe20005000000 */
[----:B------:R-:W-:Y:S01]  /*3d00*/  IMAD.MOV.U32 R9, RZ, RZ, R4 ;  /* 0x000000ffff097224 */ /* 0x000fe200078e0004 */
[----:B------:R-:W-:Y:S01]  /*3d10*/  MOV R47, R41 ;  /* 0x00000029002f7202 */ /* 0x000fe20000000f00 */
[----:B------:R-:W-:Y:S01]  /*3d20*/  IMAD.MOV.U32 R8, RZ, RZ, R5 ;  /* 0x000000ffff087224 */ /* 0x000fe200078e0005 */
[----:B------:R-:W-:Y:S01]  /*3d30*/  SHF.R.S32.HI R2, RZ, 0x1f, R0 ;  /* 0x0000001fff027819 */ /* 0x000fe20000011400 */
[----:B------:R-:W-:Y:S02]  /*3d40*/  IMAD.MOV.U32 R3, RZ, RZ, R6 ;  /* 0x000000ffff037224 */ /* 0x000fe400078e0006 */
[----:B------:R-:W-:Y:S01]  /*3d50*/  IMAD.MOV.U32 R39, RZ, RZ, R42 ;  /* 0x000000ffff277224 */ /* 0x000fe200078e002a */
[----:B------:R-:W-:Y:S03]  /*3d60*/  LEA.HI R0, R2, R0, RZ, 0x4 ;  /* 0x0000000002007211 */ /* 0x000fe600078f20ff */
[--C-:B------:R-:W-:Y:S02]  /*3d70*/  @!P0 SHF.R.U64 R46, R40, 0x10, R41.reuse ;  /* 0x00000010282e8819 */ /* 0x100fe40000001229 */
[----:B------:R-:W-:Y:S02]  /*3d80*/  LEA.HI.SX32 R0, R0, R144, 0x1c ;  /* 0x0000009000007211 */ /* 0x000fe400078fe2ff */
[----:B------:R-:W-:Y:S02]  /*3d90*/  @!P0 SHF.R.U32.HI R44, RZ, 0x10, R41 ;  /* 0x00000010ff2c8819 */ /* 0x000fe40000011629 */
[----:B------:R-:W-:Y:S01]  /*3da0*/  SHF.R.S32.HI R2, RZ, 0x1f, R0 ;  /* 0x0000001fff027819 */ /* 0x000fe20000011400 */
[----:B------:R-:W-:Y:S01]  /*3db0*/  IMAD.SHL.U32 R71, R0, 0x8, RZ ;  /* 0x0000000800477824 */ /* 0x000fe200078e00ff */
[----:B------:R-:W-:Y:S02]  /*3dc0*/  @!P0 SHF.R.U64 R10, R4, 0x10, R5 ;  /* 0x00000010040a8819 */ /* 0x000fe40000001205 */
[----:B------:R-:W-:Y:S02]  /*3dd0*/  LEA.HI R0, R2, R0, RZ, 0x2 ;  /* 0x0000000002007211 */ /* 0x000fe400078f10ff */
[----:B------:R-:W-:Y:S02]  /*3de0*/  @!P0 SHF.R.U32.HI R38, RZ, 0x10, R43 ;  /* 0x00000010ff268819 */ /* 0x000fe4000001162b */
[----:B------:R-:W-:Y:S01]  /*3df0*/  @!P0 PRMT R45, R45, 0x5410, R46 ;  /* 0x000054102d2d8816 */ /* 0x000fe2000000002e */
[----:B------:R-:W-:Y:S01]  /*3e00*/  IMAD.SHL.U32 R0, R0, 0x200, RZ ;  /* 0x0000020000007824 */ /* 0x000fe200078e00ff */
[----:B------:R-:W-:Y:S02]  /*3e10*/  LOP3.LUT R2, R98, 0x18, R71, 0xf8, !PT ;  /* 0x0000001862027812 */ /* 0x000fe400078ef847 */
[----:B------:R-:W-:Y:S02]  /*3e20*/  @!P0 SHF.R.U32.HI R4, RZ, 0x10, R5 ;  /* 0x00000010ff048819 */ /* 0x000fe40000011605 */
[----:B------:R-:W-:Y:S02]  /*3e30*/  LOP3.LUT R2, R2, R99, RZ, 0x3c, !PT ;  /* 0x0000006302027212 */ /* 0x000fe400078e3cff */
[----:B------:R-:W-:Y:S02]  /*3e40*/  LOP3.LUT R0, R0, 0x7ffff800, RZ, 0xc0, !PT ;  /* 0x7ffff80000007812 */ /* 0x000fe400078ec0ff */
[--C-:B------:R-:W-:Y:S01]  /*3e50*/  @!P0 SHF.R.U64 R5, R6, 0x10, R7.reuse ;  /* 0x0000001006058819 */ /* 0x100fe20000001207 */
[----:B-1----:R-:W-:Y:S01]  /*3e60*/  @!P0 IMAD.U32 R49, R55, 0x10000, RZ ;  /* 0x0001000037318824 */ /* 0x002fe200078e00ff */
[----:B------:R-:W-:Y:S01]  /*3e70*/  IADD3 R0, R2, R0, R100 ;  /* 0x0000000002007210 */ /* 0x000fe20007ffe064 */
[----:B------:R-:W-:Y:S01]  /*3e80*/  IMAD.MOV.U32 R2, RZ, RZ, R7 ;  /* 0x000000ffff027224 */ /* 0x000fe200078e0007 */
[----:B------:R-:W-:Y:S02]  /*3e90*/  @!P0 SHF.R.U64 R40, R42, 0x10, R43 ;  /* 0x000000102a288819 */ /* 0x000fe4000000122b */
[----:B------:R-:W-:Y:S01]  /*3ea0*/  @!P0 PRMT R6, R9, 0x5410, R10 ;  /* 0x0000541009068816 */ /* 0x000fe2000000000a */
[----:B------:R-:W-:Y:S01]  /*3eb0*/  IMAD.SHL.U32 R0, R0, 0x2, RZ ;  /* 0x0000000200007824 */ /* 0x000fe200078e00ff */
[----:B------:R-:W-:Y:S01]  /*3ec0*/  @!P0 PRMT R46, R39, 0x5410, R40 ;  /* 0x00005410272e8816 */ /* 0x000fe20000000028 */
[C---:B------:R-:W-:Y:S01]  /*3ed0*/  @!P0 IMAD.U32 R9, R52.reuse, 0x10000, RZ ;  /* 0x0001000034098824 */ /* 0x040fe200078e00ff */
[----:B------:R-:W-:Y:S02]  /*3ee0*/  @!P0 LOP3.LUT R39, R52, 0xffff0000, RZ, 0xc0, !PT ;  /* 0xffff000034278812 */ /* 0x000fe400078ec0ff */
[----:B--2---:R1:W2:Y:S01]  /*3ef0*/  LDS.128 R12, [R0+0x3100] ;  /* 0x00310000000c7984 */ /* 0x0042a20000000c00 */
[----:B------:R-:W-:Y:S02]  /*3f00*/  @!P0 PRMT R44, R47, 0x5410, R44 ;  /* 0x000054102f2c8816 */ /* 0x000fe4000000002c */
[----:B------:R-:W-:Y:S02]  /*3f10*/  @!P0 LOP3.LUT R47, R54, 0xffff0000, RZ, 0xc0, !PT ;  /* 0xffff0000362f8812 */ /* 0x000fe400078ec0ff */
[----:B------:R-:W-:Y:S02]  /*3f20*/  @!P0 LOP3.LUT R42, R44, 0xffff0000, RZ, 0xc0, !PT ;  /* 0xffff00002c2a8812 */ /* 0x000fe400078ec0ff */
[----:B------:R-:W-:Y:S02]  /*3f30*/  @!P0 LOP3.LUT R51, R55, 0xffff0000, RZ, 0xc0, !PT ;  /* 0xffff000037338812 */ /* 0x000fe400078ec0ff */
[----:B------:R-:W-:Y:S02]  /*3f40*/  MOV R41, R43 ;  /* 0x0000002b00297202 */ /* 0x000fe40000000f00 */
[----:B------:R-:W-:Y:S02]  /*3f50*/  @!P0 LOP3.LUT R43, R53, 0xffff0000, RZ, 0xc0, !PT ;  /* 0xffff0000352b8812 */ /* 0x000fe400078ec0ff */
[----:B------:R-:W-:Y:S01]  /*3f60*/  @!P0 PRMT R50, R41, 0x5410, R38 ;  /* 0x0000541029328816 */ /* 0x000fe20000000026 */
[----:B------:R-:W-:Y:S01]  /*3f70*/  @!P0 IMAD.U32 R41, R53, 0x10000, RZ ;  /* 0x0001000035298824 */ /* 0x000fe200078e00ff */
[----:B------:R-:W-:Y:S02]  /*3f80*/  @!P0 LOP3.LUT R38, R45, 0xffff0000, RZ, 0xc0, !PT ;  /* 0xffff00002d268812 */ /* 0x000fe400078ec0ff */
[----:B-1----:R-:W-:Y:S02]  /*3f90*/  @!P0 SHF.R.U32.HI R0, RZ, 0x10, R7 ;  /* 0x00000010ff008819 */ /* 0x002fe40000011607 */
[----:B------:R-:W-:Y:S02]  /*3fa0*/  @!P0 PRMT R7, R8, 0x5410, R4 ;  /* 0x0000541008078816 */ /* 0x000fe40000000004 */
[----:B------:R-:W-:Y:S02]  /*3fb0*/  @!P0 PRMT R10, R2, 0x5410, R0 ;  /* 0x00005410020a8816 */ /* 0x000fe40000000000 */
[----:B------:R-:W-:Y:S01]  /*3fc0*/  @!P0 PRMT R8, R3, 0x5410, R5 ;  /* 0x0000541003088816 */ /* 0x000fe20000000005 */
[----:B------:R-:W-:Y:S01]  /*3fd0*/  @!P0 IMAD.U32 R3, R6, 0x10000, RZ ;  /* 0x0001000006038824 */ /* 0x000fe200078e00ff */
[----:B------:R-:W-:Y:S01]  /*3fe0*/  @!P0 SHF.L.U32 R5, R45, 0x10, RZ ;  /* 0x000000102d058819 */ /* 0x000fe200000006ff */
[----:B------:R-:W-:Y:S01]  /*3ff0*/  @!P0 IMAD.U32 R45, R54, 0x10000, RZ ;  /* 0x00010000362d8824 */ /* 0x000fe200078e00ff */
[----:B------:R-:W-:Y:S01]  /*4000*/  @!P0 LOP3.LUT R4, R6, 0xffff0000, RZ, 0xc0, !PT ;  /* 0xffff000006048812 */ /* 0x000fe200078ec0ff */
[C---:B--2---:R-:W-:Y:S01]  /*4010*/  @!P0 IMAD.U32 R0, R12.reuse, 0x10000, RZ ;  /* 0x000100000c008824 */ /* 0x044fe200078e00ff */
[----:B------:R-:W-:Y:S03]  /*4020*/  @!P0 LOP3.LUT R2, R12, 0xffff0000, RZ, 0xc0, !PT ;  /* 0xffff00000c028812 */ /* 0x000fe600078ec0ff */
[----:B------:R-:W-:Y:S02]  /*4030*/  @!P0 FMUL.FTZ R6, R0, R5 ;  /* 0x0000000500068220 */ /* 0x000fe40000410000 */
[C---:B------:R-:W-:Y:S02]  /*4040*/  @!P0 FMUL.FTZ R40, R2.reuse, R38 ;  /* 0x0000002602288220 */ /* 0x040fe40000410000 */
[-C--:B------:R-:W-:Y:S02]  /*4050*/  @!P0 FMUL.FTZ R2, R2, R4.reuse ;  /* 0x0000000402028220 */ /* 0x080fe40000410000 */
[----:B------:R-:W-:Y:S01]  /*4060*/  @!P0 FFMA.FTZ R77, R39, R4, -R40 ;  /* 0x00000004274d8223 */ /* 0x000fe20000010828 */
[----:B------:R-:W-:Y:S01]  /*4070*/  @!P0 LOP3.LUT R4, R13, 0xffff0000, RZ, 0xc0, !PT ;  /* 0xffff00000d048812 */ /* 0x000fe200078ec0ff */
[-C--:B------:R-:W-:Y:S01]  /*4080*/  @!P0 FMUL.FTZ R0, R0, R3.reuse ;  /* 0x0000000300008220 */ /* 0x080fe20000410000 */
[----:B------:R-:W-:Y:S01]  /*4090*/  @!P0 SHF.L.U32 R40, R44, 0x10, RZ ;  /* 0x000000102c288819 */ /* 0x000fe200000006ff */
[----:B------:R-:W-:Y:S01]  /*40a0*/  @!P0 FFMA.FTZ R78, R9, R3, -R6 ;  /* 0x00000003094e8223 */ /* 0x000fe20000010806 */
[----:B------:R-:W-:Y:S01]  /*40b0*/  @!P0 LOP3.LUT R6, R7, 0xffff0000, RZ, 0xc0, !PT ;  /* 0xffff000007068812 */ /* 0x000fe200078ec0ff */
[----:B------:R-:W-:Y:S01]  /*40c0*/  @!P0 IMAD.U32 R3, R13, 0x10000, RZ ;  /* 0x000100000d038824 */ /* 0x000fe200078e00ff */
[C---:B------:R-:W-:Y:S01]  /*40d0*/  @!P0 SHF.L.U32 R44, R46.reuse, 0x10, RZ ;  /* 0x000000102e2c8819 */ /* 0x040fe200000006ff */
[----:B------:R-:W-:Y:S01]  /*40e0*/  @!P0 FFMA.FTZ R0, R5, R9, R0 ;  /* 0x0000000905008223 */ /* 0x000fe20000010000 */
[----:B------:R-:W-:Y:S01]  /*40f0*/  @!P0 LOP3.LUT R46, R46, 0xffff0000, RZ, 0xc0, !PT ;  /* 0xffff00002e2e8812 */ /* 0x000fe200078ec0ff */
[C---:B------:R-:W-:Y:S02]  /*4100*/  @!P0 FMUL.FTZ R9, R4.reuse, R42 ;  /* 0x0000002a04098220 */ /* 0x040fe40000410000 */
[----:B------:R-:W-:Y:S02]  /*4110*/  @!P0 IMAD.U32 R5, R7, 0x10000, RZ ;  /* 0x0001000007058824 */ /* 0x000fe400078e00ff */
[----:B------:R-:W-:Y:S02]  /*4120*/  @!P0 FMUL.FTZ R7, R3, R40 ;  /* 0x0000002803078220 */ /* 0x000fe40000410000 */
[-C--:B------:R-:W-:Y:S02]  /*4130*/  @!P0 FMUL.FTZ R4, R4, R6.reuse ;  /* 0x0000000604048220 */ /* 0x080fe40000410000 */
[----:B------:R-:W-:Y:S01]  /*4140*/  @!P0 FFMA.FTZ R75, R43, R6, -R9 ;  /* 0x000000062b4b8223 */ /* 0x000fe20000010809 */
[C---:B------:R-:W-:Y:S01]  /*4150*/  @!P0 LOP3.LUT R6, R14.reuse, 0xffff0000, RZ, 0xc0, !PT ;  /* 0xffff00000e068812 */ /* 0x040fe200078ec0ff */
[-C--:B------:R-:W-:Y:S02]  /*4160*/  @!P0 FMUL.FTZ R3, R3, R5.reuse ;  /* 0x0000000503038220 */ /* 0x080fe40000410000 */
[----:B------:R-:W-:Y:S02]  /*4170*/  @!P0 FFMA.FTZ R76, R41, R5, -R7 ;  /* 0x00000005294c8223 */ /* 0x000fe40000010807 */
[----:B------:R-:W-:Y:S02]  /*4180*/  @!P0 IMAD.U32 R5, R14, 0x10000, RZ ;  /* 0x000100000e058824 */ /* 0x000fe400078e00ff */
[C---:B------:R-:W-:Y:S01]  /*4190*/  @!P0 IMAD.U32 R7, R8.reuse, 0x10000, RZ ;  /* 0x0001000008078824 */ /* 0x040fe200078e00ff */
[----:B------:R-:W-:Y:S01]  /*41a0*/  @!P0 LOP3.LUT R8, R8, 0xffff0000, RZ, 0xc0, !PT ;  /* 0xffff000008088812 */ /* 0x000fe200078ec0ff */
[----:B------:R-:W-:Y:S02]  /*41b0*/  @!P0 FMUL.FTZ R48, R6, R46 ;  /* 0x0000002e06308220 */ /* 0x000fe40000410000 */
[----:B------:R-:W-:Y:S02]  /*41c0*/  @!P0 FMUL.FTZ R9, R5, R44 ;  /* 0x0000002c05098220 */ /* 0x000fe40000410000 */
[----:B------:R-:W-:Y:S01]  /*41d0*/  @!P0 FFMA.FTZ R2, R38, R39, R2 ;  /* 0x0000002726028223 */ /* 0x000fe20000010002 */
[----:B------:R-:W-:Y:S01]  /*41e0*/  @!P0 F2FP.BF16.PACK_AB R38, R77, R78 ;  /* 0x0000004e4d26823e */ /* 0x000fe200000010ff */
[----:B------:R-:W-:Y:S01]  /*41f0*/  @!P0 FFMA.FTZ R73, R47, R8, -R48 ;  /* 0x000000082f498223 */ /* 0x000fe20000010830 */
[C---:B------:R-:W-:Y:S01]  /*4200*/  @!P0 SHF.L.U32 R48, R50.reuse, 0x10, RZ ;  /* 0x0000001032308819 */ /* 0x040fe200000006ff */
[-C--:B------:R-:W-:Y:S01]  /*4210*/  @!P0 FMUL.FTZ R5, R5, R7.reuse ;  /* 0x0000000705058220 */ /* 0x080fe20000410000 */
[----:B------:R-:W-:Y:S01]  /*4220*/  @!P0 LOP3.LUT R50, R50, 0xffff0000, RZ, 0xc0, !PT ;  /* 0xffff000032328812 */ /* 0x000fe200078ec0ff */
[----:B------:R-:W-:Y:S01]  /*4230*/  @!P0 FFMA.FTZ R74, R45, R7, -R9 ;  /* 0x000000072d4a8223 */ /* 0x000fe20000010809 */
[----:B------:R-:W-:Y:S01]  /*4240*/  @!P0 F2FP.BF16.PACK_AB R39, R75, R76 ;  /* 0x0000004c4b27823e */ /* 0x000fe200000010ff */
[----:B------:R-:W-:Y:S01]  /*4250*/  @!P0 FMUL.FTZ R6, R6, R8 ;  /* 0x0000000806068220 */ /* 0x000fe20000410000 */
[C---:B------:R-:W-:Y:S01]  /*4260*/  @!P0 LOP3.LUT R8, R15.reuse, 0xffff0000, RZ, 0xc0, !PT ;  /* 0xffff00000f088812 */ /* 0x040fe200078ec0ff */
[----:B------:R-:W-:Y:S01]  /*4270*/  @!P0 IMAD.U32 R7, R15, 0x10000, RZ ;  /* 0x000100000f078824 */ /* 0x000fe200078e00ff */
[----:B------:R-:W-:Y:S01]  /*4280*/  @!P0 MOV R53, R39 ;  /* 0x0000002700358202 */ /* 0x000fe20000000f00 */
[C---:B------:R-:W-:Y:S01]  /*4290*/  @!P0 IMAD.U32 R9, R10.reuse, 0x10000, RZ ;  /* 0x000100000a098824 */ /* 0x040fe200078e00ff */
[----:B------:R-:W-:Y:S01]  /*42a0*/  @!P0 LOP3.LUT R10, R10, 0xffff0000, RZ, 0xc0, !PT ;  /* 0xffff00000a0a8812 */ /* 0x000fe200078ec0ff */
[----:B------:R-:W-:Y:S01]  /*42b0*/  @!P0 FFMA.FTZ R3, R40, R41, R3 ;  /* 0x0000002928038223 */ /* 0x000fe20000010003 */
[----:B------:R-:W-:Y:S01]  /*42c0*/  @!P0 F2FP.BF16.PACK_AB R0, R2, R0 ;  /* 0x000000000200823e */ /* 0x000fe200000010ff */
[----:B------:R-:W-:Y:S02]  /*42d0*/  @!P0 FFMA.FTZ R4, R42, R43, R4 ;  /* 0x0000002b2a048223 */ /* 0x000fe40000010004 */
[C---:B------:R-:W-:Y:S01]  /*42e0*/  @!P0 FMUL.FTZ R70, R7.reuse, R48 ;  /* 0x0000003007468220 */ /* 0x040fe20000410000 */
[----:B------:R-:W-:Y:S01]  /*42f0*/  @!P0 MOV R12, R0 ;  /* 0x00000000000c8202 */ /* 0x000fe20000000f00 */
[----:B------:R-:W-:Y:S01]  /*4300*/  @!P0 FMUL.FTZ R7, R7, R9 ;  /* 0x0000000907078220 */ /* 0x000fe20000410000 */
[----:B------:R-:W-:Y:S01]  /*4310*/  @!P0 F2FP.BF16.PACK_AB R3, R4, R3 ;  /* 0x000000030403823e */ /* 0x000fe200000010ff */
[----:B------:R-:W-:Y:S02]  /*4320*/  @!P0 FFMA.FTZ R5, R44, R45, R5 ;  /* 0x0000002d2c058223 */ /* 0x000fe40000010005 */
[C---:B------:R-:W-:Y:S02]  /*4330*/  @!P0 FMUL.FTZ R72, R8.reuse, R50 ;  /* 0x0000003208488220 */ /* 0x040fe40000410000 */
[-C--:B------:R-:W-:Y:S02]  /*4340*/  @!P0 FMUL.FTZ R8, R8, R10.reuse ;  /* 0x0000000a08088220 */ /* 0x080fe40000410000 */
[----:B------:R-:W-:Y:S02]  /*4350*/  @!P0 FFMA.FTZ R6, R46, R47, R6 ;  /* 0x0000002f2e068223 */ /* 0x000fe40000010006 */
[----:B------:R-:W-:Y:S02]  /*4360*/  @!P0 FFMA.FTZ R7, R48, R49, R7 ;  /* 0x0000003130078223 */ /* 0x000fe40000010007 */
[----:B------:R-:W-:Y:S01]  /*4370*/  @!P0 FFMA.FTZ R70, R49, R9, -R70 ;  /* 0x0000000931468223 */ /* 0x000fe20000010846 */
[----:B------:R-:W-:Y:S01]  /*4380*/  @!P0 F2FP.BF16.PACK_AB R5, R6, R5 ;  /* 0x000000050605823e */ /* 0x000fe200000010ff */
[----:B------:R-:W-:Y:S01]  /*4390*/  @!P0 FFMA.FTZ R72, R51, R10, -R72 ;  /* 0x0000000a33488223 */ /* 0x000fe20000010848 */
[----:B------:R-:W-:Y:S01]  /*43a0*/  @!P0 F2FP.BF16.PACK_AB R10, R73, R74 ;  /* 0x0000004a490a823e */ /* 0x000fe200000010ff */
[----:B------:R-:W-:Y:S02]  /*43b0*/  @!P0 FFMA.FTZ R8, R50, R51, R8 ;  /* 0x0000003332088223 */ /* 0x000fe40000010008 */
[----:B------:R-:W-:Y:S01]  /*43c0*/  @!P0 IMAD.MOV.U32 R52, RZ, RZ, R38 ;  /* 0x000000ffff348224 */ /* 0x000fe200078e0026 */
[----:B------:R-:W-:Y:S01]  /*43d0*/  @!P0 F2FP.BF16.PACK_AB R9, R72, R70 ;  /* 0x000000464809823e */ /* 0x000fe200000010ff */
[----:B------:R-:W-:Y:S01]  /*43e0*/  @!P0 IMAD.MOV.U32 R54, RZ, RZ, R10 ;  /* 0x000000ffff368224 */ /* 0x000fe200078e000a */
[----:B------:R-:W-:Y:S01]  /*43f0*/  @!P0 F2FP.BF16.PACK_AB R7, R8, R7 ;  /* 0x000000070807823e */ /* 0x000fe200000010ff */
[----:B------:R-:W-:Y:S02]  /*4400*/  @!P0 IMAD.MOV.U32 R13, RZ, RZ, R3 ;  /* 0x000000ffff0d8224 */ /* 0x000fe400078e0003 */
[----:B------:R-:W-:Y:S01]  /*4410*/  @!P0 IMAD.MOV.U32 R55, RZ, RZ, R9 ;  /* 0x000000ffff378224 */ /* 0x000fe200078e0009 */
[----:B------:R-:W-:Y:S01]  /*4420*/  @!P0 MOV R15, R7 ;  /* 0x00000007000f8202 */ /* 0x000fe20000000f00 */
[----:B------:R-:W-:Y:S01]  /*4430*/  @!P0 IMAD.MOV.U32 R14, RZ, RZ, R5 ;  /* 0x000000ffff0e8224 */ /* 0x000fe200078e0005 */
[----:B----4-:R-:W-:Y:S05]  /*4440*/  IADD3 R2, P0, R68, R137, RZ ;  /* 0x0000008944027210 */ /* 0x010fea0007f1e0ff */
[----:B---3--:R-:W-:Y:S01]  /*4450*/  IMAD.X R3, R69, 0x1, R138, P0 ;  /* 0x0000000145037824 */ /* 0x008fe200000e068a */
[C---:B------:R-:W-:Y:S04]  /*4460*/  ISETP.GE.AND P0, PT, R71.reuse, c[0x0][0x1d4], PT ;  /* 0x0000750047007a0c */ /* 0x040fe80003f06270 */
[----:B------:R1:W-:Y:S09]  /*4470*/  ST.E.128 [R2.64], R52 ;  /* 0x0000003402007985 */ /* 0x0003f2000c101d06 */
[----:B------:R-:W-:Y:S05]  /*4480*/  @!P0 IMAD.WIDE R4, R71, 0x2, R68 ;  /* 0x0000000247048825 */ /* 0x000fea00078e0244 */
[----:B------:R1:W-:Y:S02]  /*4490*/  @!P0 ST.E.128 [R4.64], R12 ;  /* 0x0000000c04008985 */ /* 0x0003e4000c101d06 */
.L_x_85:
[----:B------:R-:W-:Y:S05]  /*44a0*/  BSYNC B0 ;  /* 0x0000000000007941 */ /* 0x000fea0003800000 */
.L_x_84:
[----:B------:R-:W-:Y:S01]  /*44b0*/  ISETP.GE.AND P0, PT, R27, c[0x0][0x1d4], PT ;  /* 0x000075001b007a0c */ /* 0x000fe20003f06270 */
[----:B------:R-:W-:Y:S01]  /*44c0*/  @!UPT UIADD3 URZ, URZ, URZ, URZ ;  /* 0x0000003f3f3ff290 */ /* 0x000fe2000fffe03f */
[----:B------:R-:W-:Y:S11]  /*44d0*/  BSSY B0, `(.L_x_86) ;  /* 0x0000079000007945 */ /* 0x000ff60003800000 */
[----:B------:R-:W-:-:S05]  /*44e0*/  @P0 BRA `(.L_x_87) ;  /* 0x0000077000000947 */ /* 0x000fca0003800000 */
[----:B------:R-:W-:Y:S01]  /*44f0*/  ISETP.NE.AND P1, PT, R150, RZ, PT ;  /* 0x000000ff9600720c */ /* 0x000fe20003f25270 */
[----:B------:R-:W5:Y:S01]  /*4500*/  LDS.128 R48, [R129+0x3100] ;  /* 0x0031000081307984 */ /* 0x000f620000000c00 */
[----:B------:R-:W-:Y:S02]  /*4510*/  ISETP.GE.AND P0, PT, R27, c[0x0][0x27c], PT ;  /* 0x00009f001b007a0c */ /* 0x000fe40003f06270 */
[----:B------:R-:W-:Y:S04]  /*4520*/  SEL R0, R154, R153, !P1 ;  /* 0x000000999a007207 */ /* 0x000fe80004800000 */
[----:B-1----:R-:W-:Y:S04]  /*4530*/  SHF.R.S32.HI R2, RZ, 0x1f, R0 ;  /* 0x0000001fff027819 */ /* 0x002fe80000011400 */
        /* <DEDUP_REMOVED lines=8> */
[----:B------:R-:W-:Y:S02]  /*45c0*/  @!P0 PRMT R6, R11, 0x5432, R3 ;  /* 0x000054320b068816 */ /* 0x000fe40000000003 */
[----:B------:R-:W-:Y:S01]  /*45d0*/  @!P0 PRMT R16, R64, 0x5432, R7 ;  /* 0x0000543240108816 */ /* 0x000fe20000000007 */
[----:B------:R-:W-:Y:S01]  /*45e0*/  IMAD.SHL.U32 R0, R0, 0x200, RZ ;  /* 0x0000020000007824 */ /* 0x000fe200078e00ff */
[----:B------:R-:W-:Y:S02]  /*45f0*/  LOP3.LUT R2, R98, 0x18, R53, 0xf8, !PT ;  /* 0x0000001862027812 */ /* 0x000fe400078ef835 */
[--C-:B------:R-:W-:Y:S02]  /*4600*/  @!P0 SHF.R.U32.HI R8, RZ, 0x10, R59.reuse ;  /* 0x00000010ff088819 */ /* 0x100fe4000001163b */
[----:B------:R-:W-:Y:S02]  /*4610*/  LOP3.LUT R2, R2, R99, RZ, 0x3c, !PT ;  /* 0x0000006302027212 */ /* 0x000fe400078e3cff */
[----:B------:R-:W-:Y:S02]  /*4620*/  LOP3.LUT R0, R0, 0x7ffff800, RZ, 0xc0, !PT ;  /* 0x7ffff80000007812 */ /* 0x000fe400078ec0ff */
[----:B------:R-:W-:Y:S01]  /*4630*/  @!P0 SHF.R.U64 R9, R58, 0x10, R59 ;  /* 0x000000103a098819 */ /* 0x000fe2000000123b */
[----:B-----5:R-:W-:Y:S01]  /*4640*/  @!P0 IMAD.U32 R43, R51, 0x10000, RZ ;  /* 0x00010000332b8824 */ /* 0x020fe200078e00ff */
[----:B------:R-:W-:Y:S02]  /*4650*/  IADD3 R0, R2, R0, R100 ;  /* 0x0000000002007210 */ /* 0x000fe40007ffe064 */
[----:B------:R-:W-:Y:S02]  /*4660*/  @!P0 SHF.R.U32.HI R2, RZ, 0x10, R17 ;  /* 0x00000010ff028819 */ /* 0x000fe40000011611 */
[----:B------:R-:W-:Y:S01]  /*4670*/  @!P0 PRMT R17, R64, 0x5410, R4 ;  /* 0x0000541040118816 */ /* 0x000fe20000000004 */
[----:B------:R-:W-:Y:S01]  /*4680*/  IMAD.SHL.U32 R0, R0, 0x2, RZ ;  /* 0x0000000200007824 */ /* 0x000fe200078e00ff */
[----:B------:R-:W-:Y:S02]  /*4690*/  @!P0 SHF.R.U32.HI R5, RZ, 0x10, R19 ;  /* 0x00000010ff058819 */ /* 0x000fe40000011613 */
[----:B------:R-:W-:Y:S01]  /*46a0*/  @!P0 PRMT R4, R11, 0x5410, R2 ;  /* 0x000054100b048816 */ /* 0x000fe20000000002 */
[----:B------:R-:W-:Y:S01]  /*46b0*/  @!P0 IMAD.U32 R7, R17, 0x10000, RZ ;  /* 0x0001000011078824 */ /* 0x000fe200078e00ff */
[----:B--2---:R1:W2:Y:S01]  /*46c0*/  LDS.128 R12, [R0+0x3100] ;  /* 0x00310000000c7984 */ /* 0x0042a20000000c00 */
[----:B------:R-:W-:Y:S01]  /*46d0*/  @!P0 IMAD.U32 R2, R6, 0x10000, RZ ;  /* 0x0001000006028824 */ /* 0x000fe200078e00ff */
[C---:B------:R-:W-:Y:S02]  /*46e0*/  @!P0 PRMT R11, R65.reuse, 0x5410, R8 ;  /* 0x00005410410b8816 */ /* 0x040fe40000000008 */
[----:B------:R-:W-:Y:S01]  /*46f0*/  @!P0 PRMT R8, R28, 0x5410, R5 ;  /* 0x000054101c088816 */ /* 0x000fe20000000005 */
[----:B------:R-:W-:Y:S01]  /*4700*/  @!P0 IMAD.U32 R5, R4, 0x10000, RZ ;  /* 0x0001000004058824 */ /* 0x000fe200078e00ff */
[----:B------:R-:W-:Y:S01]  /*4710*/  @!P0 PRMT R41, R65, 0x5432, R9 ;  /* 0x0000543241298816 */ /* 0x000fe20000000009 */
[----:B------:R-:W-:Y:S01]  /*4720*/  @!P0 IMAD.U32 R9, R48, 0x10000, RZ ;  /* 0x0001000030098824 */ /* 0x000fe200078e00ff */
[----:B------:R-:W-:Y:S01]  /*4730*/  @!P0 LOP3.LUT R6, R6, 0xffff0000, RZ, 0xc0, !PT ;  /* 0xffff000006068812 */ /* 0x000fe200078ec0ff */
[C---:B------:R-:W-:Y:S01]  /*4740*/  @!P0 IMAD.U32 R42, R11.reuse, 0x10000, RZ ;  /* 0x000100000b2a8824 */ /* 0x040fe200078e00ff */
[----:B------:R-:W-:Y:S02]  /*4750*/  @!P0 LOP3.LUT R44, R11, 0xffff0000, RZ, 0xc0, !PT ;  /* 0xffff00000b2c8812 */ /* 0x000fe400078ec0ff */
[----:B------:R-:W-:Y:S02]  /*4760*/  @!P0 LOP3.LUT R45, R51, 0xffff0000, RZ, 0xc0, !PT ;  /* 0xffff0000332d8812 */ /* 0x000fe400078ec0ff */
[----:B------:R-:W-:Y:S02]  /*4770*/  @!P0 SHF.L.U32 R40, R50, 0x10, RZ ;  /* 0x0000001032288819 */ /* 0x000fe400000006ff */
[----:B-1----:R-:W-:Y:S01]  /*4780*/  @!P0 SHF.R.U64 R0, R18, 0x10, R19 ;  /* 0x0000001012008819 */ /* 0x002fe20000001213 */
[----:B------:R-:W-:Y:S01]  /*4790*/  @!P0 IMAD.U32 R18, R16, 0x10000, RZ ;  /* 0x0001000010128824 */ /* 0x000fe200078e00ff */
[----:B------:R-:W-:Y:S02]  /*47a0*/  @!P0 SHF.L.U32 R19, R49, 0x10, RZ ;  /* 0x0000001031138819 */ /* 0x000fe400000006ff */
[----:B------:R-:W-:Y:S01]  /*47b0*/  @!P0 PRMT R10, R28, 0x5432, R0 ;  /* 0x000054321c0a8816 */ /* 0x000fe20000000000 */
[----:B--2---:R-:W-:Y:S01]  /*47c0*/  @!P0 IMAD.U32 R3, R13, 0x10000, RZ ;  /* 0x000100000d038824 */ /* 0x004fe200078e00ff */
[----:B------:R-:W-:Y:S03]  /*47d0*/  @!P0 SHF.L.U32 R0, R12, 0x10, RZ ;  /* 0x000000100c008819 */ /* 0x000fe600000006ff */
[----:B------:R-:W-:Y:S02]  /*47e0*/  @!P0 FMUL.FTZ R38, R3, R18 ;  /* 0x0000001203268220 */ /* 0x000fe40000410000 */
[C---:B------:R-:W-:Y:S02]  /*47f0*/  @!P0 FMUL.FTZ R28, R0.reuse, R7 ;  /* 0x00000007001c8220 */ /* 0x040fe40000410000 */
[-C--:B------:R-:W-:Y:S02]  /*4800*/  @!P0 FMUL.FTZ R0, R0, R2.reuse ;  /* 0x0000000200008220 */ /* 0x080fe40000410000 */
[----:B------:R-:W-:Y:S01]  /*4810*/  @!P0 FFMA.FTZ R58, R9, R2, -R28 ;  /* 0x00000002093a8223 */ /* 0x000fe2000001081c */
[----:B------:R-:W-:Y:S01]  /*4820*/  @!P0 LOP3.LUT R28, R16, 0xffff0000, RZ, 0xc0, !PT ;  /* 0xffff0000101c8812 */ /* 0x000fe200078ec0ff */
[----:B------:R-:W-:Y:S01]  /*4830*/  @!P0 FFMA.FTZ R0, R7, R9, R0 ;  /* 0x0000000907008223 */ /* 0x000fe20000010000 */
[----:B------:R-:W-:Y:S01]  /*4840*/  @!P0 LOP3.LUT R2, R13, 0xffff0000, RZ, 0xc0, !PT ;  /* 0xffff00000d028812 */ /* 0x000fe200078ec0ff */
[-C--:B------:R-:W-:Y:S01]  /*4850*/  @!P0 FMUL.FTZ R3, R3, R5.reuse ;  /* 0x0000000503038220 */ /* 0x080fe20000410000 */
[----:B------:R-:W-:Y:S01]  /*4860*/  @!P0 LOP3.LUT R16, R17, 0xffff0000, RZ, 0xc0, !PT ;  /* 0xffff000011108812 */ /* 0x000fe200078ec0ff */
[----:B------:R-:W-:Y:S01]  /*4870*/  @!P0 FFMA.FTZ R57, R19, R5, -R38 ;  /* 0x0000000513398223 */ /* 0x000fe20000010826 */
[----:B------:R-:W-:Y:S01]  /*4880*/  @!P0 LOP3.LUT R5, R12, 0xffff0000, RZ, 0xc0, !PT ;  /* 0xffff00000c058812 */ /* 0x000fe200078ec0ff */
[----:B------:R-:W-:Y:S01]  /*4890*/  @!P0 FMUL.FTZ R9, R2, R28 ;  /* 0x0000001c02098220 */ /* 0x000fe20000410000 */
[----:B------:R-:W-:Y:S02]  /*48a0*/  @!P0 LOP3.LUT R7, R4, 0xffff0000, RZ, 0xc0, !PT ;  /* 0xffff000004078812 */ /* 0x000fe400078ec0ff */
[----:B------:R-:W-:Y:S01]  /*48b0*/  @!P0 LOP3.LUT R38, R49, 0xffff0000, RZ, 0xc0, !PT ;  /* 0xffff000031268812 */ /* 0x000fe200078ec0ff */
[C---:B------:R-:W-:Y:S01]  /*48c0*/  @!P0 FMUL.FTZ R39, R5.reuse, R16 ;  /* 0x0000001005278220 */ /* 0x040fe20000410000 */
[----:B------:R-:W-:Y:S01]  /*48d0*/  @!P0 LOP3.LUT R17, R48, 0xffff0000, RZ, 0xc0, !PT ;  /* 0xffff000030118812 */ /* 0x000fe200078ec0ff */
[-C--:B------:R-:W-:Y:S02]  /*48e0*/  @!P0 FMUL.FTZ R4, R2, R7.reuse ;  /* 0x0000000702048220 */ /* 0x080fe40000410000 */
[-C--:B------:R-:W-:Y:S01]  /*48f0*/  @!P0 FMUL.FTZ R2, R5, R6.reuse ;  /* 0x0000000605028220 */ /* 0x080fe20000410000 */
[C---:B------:R-:W-:Y:S01]  /*4900*/  @!P0 LOP3.LUT R5, R15.reuse, 0xffff0000, RZ, 0xc0, !PT ;  /* 0xffff00000f058812 */ /* 0x040fe200078ec0ff */
[----:B------:R-:W-:Y:S02]  /*4910*/  @!P0 FFMA.FTZ R56, R38, R7, -R9 ;  /* 0x0000000726388223 */ /* 0x000fe40000010809 */
[----:B------:R-:W-:Y:S02]  /*4920*/  @!P0 IMAD.U32 R7, R15, 0x10000, RZ ;  /* 0x000100000f078824 */ /* 0x000fe400078e00ff */
[----:B------:R-:W-:Y:S01]  /*4930*/  @!P0 FFMA.FTZ R55, R17, R6, -R39 ;  /* 0x0000000611378223 */ /* 0x000fe20000010827 */
[C---:B------:R-:W-:Y:S01]  /*4940*/  @!P0 LOP3.LUT R6, R8.reuse, 0xffff0000, RZ, 0xc0, !PT ;  /* 0xffff000008068812 */ /* 0x040fe200078ec0ff */
[----:B------:R-:W-:Y:S02]  /*4950*/  @!P0 IMAD.U32 R9, R8, 0x10000, RZ ;  /* 0x0001000008098824 */ /* 0x000fe400078e00ff */
[----:B------:R-:W-:Y:S02]  /*4960*/  @!P0 FMUL.FTZ R8, R7, R42 ;  /* 0x0000002a07088220 */ /* 0x000fe40000410000 */
[----:B------:R-:W-:Y:S02]  /*4970*/  @!P0 FMUL.FTZ R11, R5, R44 ;  /* 0x0000002c050b8220 */ /* 0x000fe40000410000 */
[-C--:B------:R-:W-:Y:S02]  /*4980*/  @!P0 FFMA.FTZ R54, R43, R9.reuse, -R8 ;  /* 0x000000092b368223 */ /* 0x080fe40000010808 */
[-C--:B------:R-:W-:Y:S02]  /*4990*/  @!P0 FMUL.FTZ R8, R5, R6.reuse ;  /* 0x0000000605088220 */ /* 0x080fe40000410000 */
[----:B------:R-:W-:Y:S01]  /*49a0*/  @!P0 FFMA.FTZ R52, R45, R6, -R11 ;  /* 0x000000062d348223 */ /* 0x000fe2000001080b */
[C---:B------:R-:W-:Y:S01]  /*49b0*/  @!P0 LOP3.LUT R6, R14.reuse, 0xffff0000, RZ, 0xc0, !PT ;  /* 0xffff00000e068812 */ /* 0x040fe200078ec0ff */
[C---:B------:R-:W-:Y:S01]  /*49c0*/  @!P0 IMAD.U32 R39, R41.reuse, 0x10000, RZ ;  /* 0x0001000029278824 */ /* 0x040fe200078e00ff */
[----:B------:R-:W-:Y:S01]  /*49d0*/  @!P0 LOP3.LUT R41, R41, 0xffff0000, RZ, 0xc0, !PT ;  /* 0xffff000029298812 */ /* 0x000fe200078ec0ff */
[----:B------:R-:W-:Y:S02]  /*49e0*/  @!P0 IMAD.U32 R5, R14, 0x10000, RZ ;  /* 0x000100000e058824 */ /* 0x000fe400078e00ff */
[C---:B------:R-:W-:Y:S02]  /*49f0*/  @!P0 IMAD.U32 R11, R10.reuse, 0x10000, RZ ;  /* 0x000100000a0b8824 */ /* 0x040fe400078e00ff */
[----:B------:R-:W-:Y:S01]  /*4a00*/  @!P0 FMUL.FTZ R7, R7, R9 ;  /* 0x0000000907078220 */ /* 0x000fe20000410000 */
[----:B------:R-:W-:Y:S01]  /*4a10*/  @!P0 LOP3.LUT R9, R10, 0xffff0000, RZ, 0xc0, !PT ;  /* 0xffff00000a098812 */ /* 0x000fe200078ec0ff */
[----:B------:R-:W-:Y:S01]  /*4a20*/  @!P0 FFMA.FTZ R2, R16, R17, R2 ;  /* 0x0000001110028223 */ /* 0x000fe20000010002 */
[----:B------:R-:W-:Y:S01]  /*4a30*/  @!P0 LOP3.LUT R10, R50, 0xffff0000, RZ, 0xc0, !PT ;  /* 0xffff0000320a8812 */ /* 0x000fe200078ec0ff */
[----:B------:R-:W-:Y:S01]  /*4a40*/  @!P0 FMUL.FTZ R46, R5, R39 ;  /* 0x00000027052e8220 */ /* 0x000fe20000410000 */
[----:B------:R-:W-:Y:S01]  /*4a50*/  @!P0 F2FP.BF16.PACK_AB R16, R55, R58 ;  /* 0x0000003a3710823e */ /* 0x000fe200000010ff */
[----:B------:R-:W-:Y:S01]  /*4a60*/  @!P0 FMUL.FTZ R5, R5, R11 ;  /* 0x0000000b05058220 */ /* 0x000fe20000410000 */
[----:B------:R-:W-:Y:S01]  /*4a70*/  @!P0 F2FP.BF16.PACK_AB R0, R2, R0 ;  /* 0x000000000200823e */ /* 0x000fe200000010ff */
[----:B------:R-:W-:Y:S01]  /*4a80*/  @!P0 FFMA.FTZ R3, R18, R19, R3 ;  /* 0x0000001312038223 */ /* 0x000fe20000010003 */
[----:B------:R-:W-:Y:S01]  /*4a90*/  @!P0 F2FP.BF16.PACK_AB R17, R56, R57 ;  /* 0x000000393811823e */ /* 0x000fe200000010ff */
[C---:B------:R-:W-:Y:S02]  /*4aa0*/  @!P0 FMUL.FTZ R47, R6.reuse, R41 ;  /* 0x00000029062f8220 */ /* 0x040fe40000410000 */
[----:B------:R-:W-:Y:S01]  /*4ab0*/  @!P0 FMUL.FTZ R6, R6, R9 ;  /* 0x0000000906068220 */ /* 0x000fe20000410000 */
[----:B------:R-:W-:Y:S01]  /*4ac0*/  @!P0 MOV R49, R17 ;  /* 0x0000001100318202 */ /* 0x000fe20000000f00 */
[----:B------:R-:W-:Y:S02]  /*4ad0*/  @!P0 FFMA.FTZ R4, R28, R38, R4 ;  /* 0x000000261c048223 */ /* 0x000fe40000010004 */
[----:B------:R-:W-:Y:S02]  /*4ae0*/  @!P0 FFMA.FTZ R5, R39, R40, R5 ;  /* 0x0000002827058223 */ /* 0x000fe40000010005 */
[----:B------:R-:W-:Y:S01]  /*4af0*/  @!P0 FFMA.FTZ R6, R41, R10, R6 ;  /* 0x0000000a29068223 */ /* 0x000fe20000010006 */
[----:B------:R-:W-:Y:S01]  /*4b00*/  @!P0 F2FP.BF16.PACK_AB R3, R4, R3 ;  /* 0x000000030403823e */ /* 0x000fe200000010ff */
        /* <DEDUP_REMOVED lines=10> */
[----:B------:R-:W-:Y:S01]  /*4bb0*/  @!P0 IMAD.MOV.U32 R12, RZ, RZ, R0 ;  /* 0x000000ffff0c8224 */ /* 0x000fe200078e0000 */
[----:B------:R-:W-:Y:S01]  /*4bc0*/  @!P0 MOV R14, R5 ;  /* 0x00000005000e8202 */ /* 0x000fe20000000f00 */
[----:B------:R-:W-:Y:S02]  /*4bd0*/  @!P0 IMAD.MOV.U32 R50, RZ, RZ, R9 ;  /* 0x000000ffff328224 */ /* 0x000fe400078e0009 */
[----:B------:R-:W-:Y:S02]  /*4be0*/  @!P0 IMAD.MOV.U32 R13, RZ, RZ, R3 ;  /* 0x000000ffff0d8224 */ /* 0x000fe400078e0003 */
[----:B------:R-:W-:Y:S01]  /*4bf0*/  @!P0 IMAD.MOV.U32 R15, RZ, RZ, R7 ;  /* 0x000000ffff0f8224 */ /* 0x000fe200078e0007 */
[----:B----4-:R-:W-:Y:S05]  /*4c00*/  IADD3 R2, P0, R68, R132, RZ ;  /* 0x0000008444027210 */ /* 0x010fea0007f1e0ff */
[----:B---3--:R-:W-:Y:S01]  /*4c10*/  IMAD.X R3, R69, 0x1, R133, P0 ;  /* 0x0000000145037824 */ /* 0x008fe200000e0685 */
[C---:B------:R-:W-:Y:S04]  /*4c20*/  ISETP.GE.AND P0, PT, R53.reuse, c[0x0][0x1d4], PT ;  /* 0x0000750035007a0c */ /* 0x040fe80003f06270 */
[----:B------:R1:W-:Y:S09]  /*4c30*/  ST.E.128 [R2.64], R48 ;  /* 0x0000003002007985 */ /* 0x0003f2000c101d06 */
[----:B------:R-:W-:Y:S05]  /*4c40*/  @!P0 IMAD.WIDE R4, R53, 0x2, R68 ;  /* 0x0000000235048825 */ /* 0x000fea00078e0244 */
[----:B------:R1:W-:Y:S02]  /*4c50*/  @!P0 ST.E.128 [R4.64], R12 ;  /* 0x0000000c04008985 */ /* 0x0003e4000c101d06 */
.L_x_87:
[----:B------:R-:W-:Y:S05]  /*4c60*/  BSYNC B0 ;  /* 0x0000000000007941 */ /* 0x000fea0003800000 */
.L_x_86:
[----:B------:R-:W-:Y:S11]  /*4c70*/  ISETP.GE.AND P0, PT, R26, c[0x0][0x1d4], PT ;  /* 0x000075001a007a0c */ /* 0x000ff60003f06270 */
[----:B------:R-:W-:Y:S02]  /*4c80*/  @!UPT UIADD3 URZ, URZ, URZ, URZ ;  /* 0x0000003f3f3ff290 */ /* 0x000fe4000fffe03f */
[----:B------:R-:W-:-:S05]  /*4c90*/  @P0 BRA `(.L_x_71) ;  /* 0x00000a1000000947 */ /* 0x000fca0003800000 */
[----:B------:R-:W-:Y:S01]  /*4ca0*/  ISETP.NE.AND P1, PT, R149, RZ, PT ;  /* 0x000000ff9500720c */ /* 0x000fe20003f25270 */
[----:B------:R-:W5:Y:S01]  /*4cb0*/  LDS.128 R40, [R128+0x3100] ;  /* 0x0031000080287984 */ /* 0x000f620000000c00 */
[----:B-1--4-:R-:W-:Y:S02]  /*4cc0*/  IADD3 R52, P0, R68, R130, RZ ;  /* 0x0000008244347210 */ /* 0x012fe40007f1e0ff */
[----:B------:R-:W-:Y:S03]  /*4cd0*/  SEL R0, R154, R153, !P1 ;  /* 0x000000999a007207 */ /* 0x000fe60004800000 */
[----:B---3--:R-:W-:Y:S01]  /*4ce0*/  IMAD.X R53, R69, 0x1, R131, P0 ;  /* 0x0000000145357824 */ /* 0x008fe200000e0683 */
[----:B------:R-:W-:Y:S02]  /*4cf0*/  SHF.R.S32.HI R2, RZ, 0x1f, R0 ;  /* 0x0000001fff027819 */ /* 0x000fe40000011400 */
[----:B------:R-:W-:Y:S02]  /*4d00*/  ISETP.GE.AND P0, PT, R26, c[0x0][0x27c], PT ;  /* 0x00009f001a007a0c */ /* 0x000fe40003f06270 */
[----:B------:R-:W-:Y:S04]  /*4d10*/  LEA.HI R0, R2, R0, RZ, 0x4 ;  /* 0x0000000002007211 */ /* 0x000fe800078f20ff */
[----:B------:R-:W-:Y:S04]  /*4d20*/  LEA.HI.SX32 R0, R0, R135, 0x1c ;  /* 0x0000008700007211 */ /* 0x000fe800078fe2ff */
[----:B------:R-:W-:Y:S01]  /*4d30*/  SHF.R.S32.HI R2, RZ, 0x1f, R0 ;  /* 0x0000001fff027819 */ /* 0x000fe20000011400 */
[----:B------:R-:W-:Y:S02]  /*4d40*/  IMAD.SHL.U32 R46, R0, 0x8, RZ ;  /* 0x00000008002e7824 */ /* 0x000fe400078e00ff */
[----:B------:R-:W-:Y:S02]  /*4d50*/  @!P0 SHF.R.U64 R3, R22, 0x10, R23 ;  /* 0x0000001016038819 */ /* 0x000fe40000001217 */
[----:B------:R-:W-:Y:S02]  /*4d60*/  LEA.HI R0, R2, R0, RZ, 0x2 ;  /* 0x0000000002007211 */ /* 0x000fe400078f10ff */
[----:B------:R-:W-:Y:S02]  /*4d70*/  @!P0 SHF.R.U64 R9, R62, 0x10, R63 ;  /* 0x000000103e098819 */ /* 0x000fe4000000123f */
[----:B------:R-:W-:Y:S01]  /*4d80*/  @!P0 SHF.R.U32.HI R5, RZ, 0x10, R23 ;  /* 0x00000010ff058819 */ /* 0x000fe20000011617 */
[----:B------:R-:W-:Y:S01]  /*4d90*/  IMAD.SHL.U32 R0, R0, 0x200, RZ ;  /* 0x0000020000007824 */ /* 0x000fe200078e00ff */
[----:B------:R-:W-:Y:S02]  /*4da0*/  LOP3.LUT R2, R98, 0x18, R46, 0xf8, !PT ;  /* 0x0000001862027812 */ /* 0x000fe400078ef82e */
[----:B------:R-:W-:Y:S02]  /*4db0*/  @!P0 PRMT R10, R30, 0x5432, R3 ;  /* 0x000054321e0a8816 */ /* 0x000fe40000000003 */
[----:B------:R-:W-:Y:S02]  /*4dc0*/  LOP3.LUT R2, R2, R99, RZ, 0x3c, !PT ;  /* 0x0000006302027212 */ /* 0x000fe400078e3cff */
[----:B------:R-:W-:Y:S02]  /*4dd0*/  LOP3.LUT R0, R0, 0x7ffff800, RZ, 0xc0, !PT ;  /* 0x7ffff80000007812 */ /* 0x000fe400078ec0ff */
[----:B------:R-:W-:Y:S01]  /*4de0*/  @!P0 PRMT R28, R67, 0x5432, R9 ;  /* 0x00005432431c8816 */ /* 0x000fe20000000009 */
[----:B-----5:R-:W-:Y:S01]  /*4df0*/  @!P0 IMAD.U32 R9, R40, 0x10000, RZ ;  /* 0x0001000028098824 */ /* 0x020fe200078e00ff */
[----:B------:R-:W-:Y:S01]  /*4e00*/  IADD3 R0, R2, R0, R100 ;  /* 0x0000000002007210 */ /* 0x000fe20007ffe064 */
[----:B------:R-:W-:Y:S01]  /*4e10*/  @!P0 IMAD.U32 R19, R41, 0x10000, RZ ;  /* 0x0001000029138824 */ /* 0x000fe200078e00ff */
[----:B------:R-:W-:Y:S01]  /*4e20*/  @!P0 LOP3.LUT R39, R43, 0xffff0000, RZ, 0xc0, !PT ;  /* 0xffff00002b278812 */ /* 0x000fe200078ec0ff */
[----:B------:R-:W-:Y:S01]  /*4e30*/  @!P0 IMAD.U32 R22, R28, 0x10000, RZ ;  /* 0x000100001c168824 */ /* 0x000fe200078e00ff */
[----:B------:R-:W-:Y:S01]  /*4e40*/  @!P0 SHF.R.U32.HI R2, RZ, 0x10, R21 ;  /* 0x00000010ff028819 */ /* 0x000fe20000011615 */
[----:B------:R-:W-:Y:S01]  /*4e50*/  IMAD.SHL.U32 R0, R0, 0x2, RZ ;  /* 0x0000000200007824 */ /* 0x000fe200078e00ff */
[----:B------:R-:W-:Y:S01]  /*4e60*/  @!P0 SHF.R.U32.HI R8, RZ, 0x10, R63 ;  /* 0x00000010ff088819 */ /* 0x000fe2000001163f */
[----:B------:R-:W-:Y:S01]  /*4e70*/  @!P0 IMAD.U32 R23, R42, 0x10000, RZ ;  /* 0x000100002a178824 */ /* 0x000fe200078e00ff */
[----:B------:R-:W-:Y:S02]  /*4e80*/  @!P0 SHF.R.U64 R4, R60, 0x10, R61 ;  /* 0x000000103c048819 */ /* 0x000fe4000000123d */
[----:B--2---:R1:W2:Y:S01]  /*4e90*/  LDS.128 R12, [R0+0x3100] ;  /* 0x00310000000c7984 */ /* 0x0042a20000000c00 */
[----:B------:R-:W-:Y:S02]  /*4ea0*/  @!P0 PRMT R38, R67, 0x5410, R8 ;  /* 0x0000541043268816 */ /* 0x000fe40000000008 */
[----:B------:R-:W-:Y:S01]  /*4eb0*/  @!P0 PRMT R8, R30, 0x5410, R5 ;  /* 0x000054101e088816 */ /* 0x000fe20000000005 */
[----:B------:R-:W-:Y:S01]  /*4ec0*/  @!P0 IMAD.U32 R30, R43, 0x10000, RZ ;  /* 0x000100002b1e8824 */ /* 0x000fe200078e00ff */
[----:B------:R-:W-:Y:S02]  /*4ed0*/  @!P0 PRMT R16, R66, 0x5410, R4 ;  /* 0x0000541042108816 */ /* 0x000fe40000000004 */
[----:B------:R-:W-:Y:S02]  /*4ee0*/  @!P0 SHF.R.U32.HI R7, RZ, 0x10, R61 ;  /* 0x00000010ff078819 */ /* 0x000fe4000001163d */
[----:B------:R-:W-:Y:S02]  /*4ef0*/  @!P0 PRMT R4, R29, 0x5410, R2 ;  /* 0x000054101d048816 */ /* 0x000fe40000000002 */
[----:B------:R-:W-:Y:S03]  /*4f00*/  @!P0 LOP3.LUT R28, R28, 0xffff0000, RZ, 0xc0, !PT ;  /* 0xffff00001c1c8812 */ /* 0x000fe600078ec0ff */
[----:B------:R-:W-:Y:S01]  /*4f10*/  @!P0 IMAD.U32 R5, R4, 0x10000, RZ ;  /* 0x0001000004058824 */ /* 0x000fe200078e00ff */
[----:B-1----:R-:W-:Y:S02]  /*4f20*/  @!P0 SHF.R.U64 R0, R20, 0x10, R21 ;  /* 0x0000001014008819 */ /* 0x002fe40000001215 */
[----:B------:R-:W-:Y:S02]  /*4f30*/  @!P0 LOP3.LUT R21, R41, 0xffff0000, RZ, 0xc0, !PT ;  /* 0xffff000029158812 */ /* 0x000fe400078ec0ff */
[----:B------:R-:W-:Y:S02]  /*4f40*/  @!P0 PRMT R6, R29, 0x5432, R0 ;  /* 0x000054321d068816 */ /* 0x000fe40000000000 */
[----:B------:R-:W-:Y:S01]  /*4f50*/  @!P0 PRMT R20, R66, 0x5432, R7 ;  /* 0x0000543242148816 */ /* 0x000fe20000000007 */
[C---:B------:R-:W-:Y:S01]  /*4f60*/  @!P0 IMAD.U32 R7, R16.reuse, 0x10000, RZ ;  /* 0x0001000010078824 */ /* 0x040fe200078e00ff */
[----:B------:R-:W-:Y:S02]  /*4f70*/  @!P0 LOP3.LUT R16, R16, 0xffff0000, RZ, 0xc0, !PT ;  /* 0xffff000010108812 */ /* 0x000fe400078ec0ff */
[----:B------:R-:W-:Y:S01]  /*4f80*/  @!P0 SHF.L.U32 R2, R6, 0x10, RZ ;  /* 0x0000001006028819 */ /* 0x000fe200000006ff */
[----:B------:R-:W-:Y:S01]  /*4f90*/  @!P0 IMAD.U32 R18, R20, 0x10000, RZ ;  /* 0x0001000014128824 */ /* 0x000fe200078e00ff */
[----:B------:R-:W-:Y:S02]  /*4fa0*/  @!P0 LOP3.LUT R6, R6, 0xffff0000, RZ, 0xc0, !PT ;  /* 0xffff000006068812 */ /* 0x000fe400078ec0ff */
[----:B------:R-:W-:Y:S02]  /*4fb0*/  @!P0 LOP3.LUT R20, R20, 0xffff0000, RZ, 0xc0, !PT ;  /* 0xffff000014148812 */ /* 0x000fe400078ec0ff */
[----:B------:R-:W-:Y:S01]  /*4fc0*/  @!P0 SHF.L.U32 R29, R38, 0x10, RZ ;  /* 0x00000010261d8819 */ /* 0x000fe200000006ff */
[----:B--2---:R-:W-:Y:S01]  /*4fd0*/  @!P0 IMAD.U32 R0, R12, 0x10000, RZ ;  /* 0x000100000c008824 */ /* 0x004fe200078e00ff */
[----:B------:R-:W-:Y:S01]  /*4fe0*/  @!P0 LOP3.LUT R38, R38, 0xffff0000, RZ, 0xc0, !PT ;  /* 0xffff000026268812 */ /* 0x000fe200078ec0ff */
[----:B------:R-:W-:Y:S02]  /*4ff0*/  @!P0 IMAD.U32 R3, R13, 0x10000, RZ ;  /* 0x000100000d038824 */ /* 0x000fe400078e00ff */
[C---:B------:R-:W-:Y:S02]  /*5000*/  @!P0 FMUL.FTZ R11, R0.reuse, R7 ;  /* 0x00000007000b8220 */ /* 0x040fe40000410000 */
[----:B------:R-:W-:Y:S02]  /*5010*/  @!P0 FMUL.FTZ R0, R0, R2 ;  /* 0x0000000200008220 */ /* 0x000fe40000410000 */
[----:B------:R-:W-:Y:S02]  /*5020*/  @!P0 FMUL.FTZ R17, R3, R18 ;  /* 0x0000001203118220 */ /* 0x000fe40000410000 */
[----:B------:R-:W-:Y:S01]  /*5030*/  @!P0 FFMA.FTZ R54, R9, R2, -R11 ;  /* 0x0000000209368223 */ /* 0x000fe2000001080b */
[----:B------:R-:W-:Y:S01]  /*5040*/  @!P0 LOP3.LUT R2, R13, 0xffff0000, RZ, 0xc0, !PT ;  /* 0xffff00000d028812 */ /* 0x000fe200078ec0ff */
[----:B------:R-:W-:Y:S01]  /*5050*/  @!P0 FFMA.FTZ R0, R7, R9, R0 ;  /* 0x0000000907008223 */ /* 0x000fe20000010000 */
[----:B------:R-:W-:Y:S01]  /*5060*/  @!P0 LOP3.LUT R7, R4, 0xffff0000, RZ, 0xc0, !PT ;  /* 0xffff000004078812 */ /* 0x000fe200078ec0ff */
[-C--:B------:R-:W-:Y:S02]  /*5070*/  @!P0 FMUL.FTZ R3, R3, R5.reuse ;  /* 0x0000000503038220 */ /* 0x080fe40000410000 */
[----:B------:R-:W-:Y:S01]  /*5080*/  @!P0 FFMA.FTZ R51, R19, R5, -R17 ;  /* 0x0000000513338223 */ /* 0x000fe20000010811 */
[----:B------:R-:W-:Y:S01]  /*5090*/  @!P0 LOP3.LUT R17, R40, 0xffff0000, RZ, 0xc0, !PT ;  /* 0xffff000028118812 */ /* 0x000fe200078ec0ff */
[----:B------:R-:W-:Y:S01]  /*50a0*/  @!P0 FMUL.FTZ R9, R2, R20 ;  /* 0x0000001402098220 */ /* 0x000fe20000410000 */
[----:B------:R-:W-:Y:S01]  /*50b0*/  @!P0 LOP3.LUT R5, R12, 0xffff0000, RZ, 0xc0, !PT ;  /* 0xffff00000c058812 */ /* 0x000fe200078ec0ff */
[-C--:B------:R-:W-:Y:S02]  /*50c0*/  @!P0 FMUL.FTZ R4, R2, R7.reuse ;  /* 0x0000000702048220 */ /* 0x080fe40000410000 */
[----:B------:R-:W-:Y:S02]  /*50d0*/  @!P0 FFMA.FTZ R50, R21, R7, -R9 ;  /* 0x0000000715328223 */ /* 0x000fe40000010809 */
[C---:B------:R-:W-:Y:S02]  /*50e0*/  @!P0 FMUL.FTZ R11, R5.reuse, R16 ;  /* 0x00000010050b8220 */ /* 0x040fe40000410000 */
[-C--:B------:R-:W-:Y:S01]  /*50f0*/  @!P0 FMUL.FTZ R2, R5, R6.reuse ;  /* 0x0000000605028220 */ /* 0x080fe20000410000 */
[C---:B------:R-:W-:Y:S01]  /*5100*/  @!P0 LOP3.LUT R5, R15.reuse, 0xffff0000, RZ, 0xc0, !PT ;  /* 0xffff00000f058812 */ /* 0x040fe200078ec0ff */
[----:B------:R-:W-:Y:S02]  /*5110*/  @!P0 IMAD.U32 R7, R15, 0x10000, RZ ;  /* 0x000100000f078824 */ /* 0x000fe400078e00ff */
[----:B------:R-:W-:Y:S01]  /*5120*/  @!P0 FFMA.FTZ R49, R17, R6, -R11 ;  /* 0x0000000611318223 */ /* 0x000fe2000001080b */
[C---:B------:R-:W-:Y:S01]  /*5130*/  @!P0 LOP3.LUT R6, R8.reuse, 0xffff0000, RZ, 0xc0, !PT ;  /* 0xffff000008068812 */ /* 0x040fe200078ec0ff */
[----:B------:R-:W-:Y:S02]  /*5140*/  @!P0 IMAD.U32 R9, R8, 0x10000, RZ ;  /* 0x0001000008098824 */ /* 0x000fe400078e00ff */
[----:B------:R-:W-:Y:S02]  /*5150*/  @!P0 FMUL.FTZ R8, R7, R29 ;  /* 0x0000001d07088220 */ /* 0x000fe40000410000 */
[C---:B------:R-:W-:Y:S02]  /*5160*/  @!P0 FMUL.FTZ R11, R5.reuse, R38 ;  /* 0x00000026050b8220 */ /* 0x040fe40000410000 */
[-C--:B------:R-:W-:Y:S02]  /*5170*/  @!P0 FFMA.FTZ R48, R30, R9.reuse, -R8 ;  /* 0x000000091e308223 */ /* 0x080fe40000010808 */
[-C--:B------:R-:W-:Y:S02]  /*5180*/  @!P0 FMUL.FTZ R8, R5, R6.reuse ;  /* 0x0000000605088220 */ /* 0x080fe40000410000 */
[----:B------:R-:W-:Y:S01]  /*5190*/  @!P0 FFMA.FTZ R47, R39, R6, -R11 ;  /* 0x00000006272f8223 */ /* 0x000fe2000001080b */
[C---:B------:R-:W-:Y:S01]  /*51a0*/  @!P0 LOP3.LUT R6, R14.reuse, 0xffff0000, RZ, 0xc0, !PT ;  /* 0xffff00000e068812 */ /* 0x040fe200078ec0ff */
[----:B------:R-:W-:Y:S01]  /*51b0*/  @!P0 IMAD.U32 R5, R14, 0x10000, RZ ;  /* 0x000100000e058824 */ /* 0x000fe200078e00ff */
[C---:B------:R-:W-:Y:S01]  /*51c0*/  @!P0 SHF.L.U32 R11, R10.reuse, 0x10, RZ ;  /* 0x000000100a0b8819 */ /* 0x040fe200000006ff */
[----:B------:R-:W-:Y:S01]  /*51d0*/  @!P0 FMUL.FTZ R7, R7, R9 ;  /* 0x0000000907078220 */ /* 0x000fe20000410000 */
[----:B------:R-:W-:Y:S01]  /*51e0*/  @!P0 LOP3.LUT R9, R10, 0xffff0000, RZ, 0xc0, !PT ;  /* 0xffff00000a098812 */ /* 0x000fe200078ec0ff */
[C---:B------:R-:W-:Y:S01]  /*51f0*/  @!P0 FMUL.FTZ R44, R5.reuse, R22 ;  /* 0x00000016052c8220 */ /* 0x040fe20000410000 */
[----:B------:R-:W-:Y:S01]  /*5200*/  @!P0 LOP3.LUT R10, R42, 0xffff0000, RZ, 0xc0, !PT ;  /* 0xffff00002a0a8812 */ /* 0x000fe200078ec0ff */
[----:B------:R-:W-:Y:S02]  /*5210*/  @!P0 FMUL.FTZ R45, R6, R28 ;  /* 0x0000001c062d8220 */ /* 0x000fe40000410000 */
[----:B------:R-:W-:Y:S01]  /*5220*/  @!P0 FFMA.FTZ R2, R16, R17, R2 ;  /* 0x0000001110028223 */ /* 0x000fe20000010002 */
[----:B------:R-:W-:Y:S01]  /*5230*/  @!P0 F2FP.BF16.PACK_AB R17, R50, R51 ;  /* 0x000000333211823e */ /* 0x000fe200000010ff */
[-C--:B------:R-:W-:Y:S01]  /*5240*/  @!P0 FMUL.FTZ R5, R5, R11.reuse ;  /* 0x0000000b05058220 */ /* 0x080fe20000410000 */
[----:B------:R-:W-:Y:S01]  /*5250*/  @!P0 F2FP.BF16.PACK_AB R16, R49, R54 ;  /* 0x000000363110823e */ /* 0x000fe200000010ff */
[----:B------:R-:W-:Y:S01]  /*5260*/  @!P0 FFMA.FTZ R44, R23, R11, -R44 ;  /* 0x0000000b172c8223 */ /* 0x000fe2000001082c */
[----:B------:R-:W-:Y:S01]  /*5270*/  @!P0 F2FP.BF16.PACK_AB R11, R47, R48 ;  /* 0x000000302f0b823e */ /* 0x000fe200000010ff */
[----:B------:R-:W-:Y:S01]  /*5280*/  @!P0 FFMA.FTZ R45, R10, R9, -R45 ;  /* 0x000000090a2d8223 */ /* 0x000fe2000001082d */
[----:B------:R-:W-:Y:S01]  /*5290*/  @!P0 F2FP.BF16.PACK_AB R0, R2, R0 ;  /* 0x000000000200823e */ /* 0x000fe200000010ff */
[----:B------:R-:W-:Y:S02]  /*52a0*/  @!P0 FFMA.FTZ R3, R18, R19, R3 ;  /* 0x0000001312038223 */ /* 0x000fe40000010003 */
[----:B------:R-:W-:Y:S01]  /*52b0*/  @!P0 FMUL.FTZ R6, R6, R9 ;  /* 0x0000000906068220 */ /* 0x000fe20000410000 */
[----:B------:R-:W-:Y:S01]  /*52c0*/  @!P0 F2FP.BF16.PACK_AB R9, R45, R44 ;  /* 0x0000002c2d09823e */ /* 0x000fe200000010ff */
[----:B------:R-:W-:Y:S01]  /*52d0*/  @!P0 FFMA.FTZ R4, R20, R21, R4 ;  /* 0x0000001514048223 */ /* 0x000fe20000010004 */
[----:B------:R-:W-:Y:S01]  /*52e0*/  @!P0 MOV R12, R0 ;  /* 0x00000000000c8202 */ /* 0x000fe20000000f00 */
[----:B------:R-:W-:Y:S02]  /*52f0*/  @!P0 FFMA.FTZ R5, R22, R23, R5 ;  /* 0x0000001716058223 */ /* 0x000fe40000010005 */
[----:B------:R-:W-:Y:S01]  /*5300*/  @!P0 FFMA.FTZ R6, R28, R10, R6 ;  /* 0x0000000a1c068223 */ /* 0x000fe20000010006 */
[----:B------:R-:W-:Y:S01]  /*5310*/  @!P0 F2FP.BF16.PACK_AB R3, R4, R3 ;  /* 0x000000030403823e */ /* 0x000fe200000010ff */
[----:B------:R-:W-:Y:S02]  /*5320*/  @!P0 FFMA.FTZ R7, R29, R30, R7 ;  /* 0x0000001e1d078223 */ /* 0x000fe40000010007 */
[----:B------:R-:W-:Y:S01]  /*5330*/  @!P0 FFMA.FTZ R8, R38, R39, R8 ;  /* 0x0000002726088223 */ /* 0x000fe20000010008 */
[----:B------:R-:W-:Y:S01]  /*5340*/  @!P0 F2FP.BF16.PACK_AB R5, R6, R5 ;  /* 0x000000050605823e */ /* 0x000fe200000010ff */
[----:B------:R-:W-:Y:S02]  /*5350*/  @!P0 IMAD.MOV.U32 R40, RZ, RZ, R16 ;  /* 0x000000ffff288224 */ /* 0x000fe400078e0010 */
[----:B------:R-:W-:Y:S01]  /*5360*/  @!P0 IMAD.MOV.U32 R41, RZ, RZ, R17 ;  /* 0x000000ffff298224 */ /* 0x000fe200078e0011 */
[----:B------:R-:W-:Y:S01]  /*5370*/  @!P0 F2FP.BF16.PACK_AB R7, R8, R7 ;  /* 0x000000070807823e */ /* 0x000fe200000010ff */
[----:B------:R-:W-:Y:S02]  /*5380*/  @!P0 IMAD.MOV.U32 R42, RZ, RZ, R9 ;  /* 0x000000ffff2a8224 */ /* 0x000fe400078e0009 */
[----:B------:R-:W-:Y:S02]  /*5390*/  @!P0 IMAD.MOV.U32 R43, RZ, RZ, R11 ;  /* 0x000000ffff2b8224 */ /* 0x000fe400078e000b */
[----:B------:R-:W-:Y:S02]  /*53a0*/  @!P0 IMAD.MOV.U32 R13, RZ, RZ, R3 ;  /* 0x000000ffff0d8224 */ /* 0x000fe400078e0003 */
[----:B------:R-:W-:Y:S01]  /*53b0*/  @!P0 IMAD.MOV.U32 R14, RZ, RZ, R5 ;  /* 0x000000ffff0e8224 */ /* 0x000fe200078e0005 */
[----:B------:R1:W-:Y:S01]  /*53c0*/  ST.E.128 [R52.64], R40 ;  /* 0x0000002834007985 */ /* 0x0003e2000c101d06 */
[----:B------:R-:W-:Y:S01]  /*53d0*/  @!P0 IMAD.MOV.U32 R15, RZ, RZ, R7 ;  /* 0x000000ffff0f8224 */ /* 0x000fe200078e0007 */
[----:B------:R-:W-:Y:S11]  /*53e0*/  ISETP.GE.AND P0, PT, R46, c[0x0][0x1d4], PT ;  /* 0x000075002e007a0c */ /* 0x000ff60003f06270 */
[----:B------:R-:W-:Y:S02]  /*53f0*/  @!UPT UIADD3 URZ, URZ, URZ, URZ ;  /* 0x0000003f3f3ff290 */ /* 0x000fe4000fffe03f */
[----:B------:R-:W-:-:S05]  /*5400*/  @P0 BRA `(.L_x_71) ;  /* 0x000002a000000947 */ /* 0x000fca0003800000 */
[C---:B------:R-:W-:Y:S04]  /*5410*/  LEA R2, P0, R46.reuse, R68, 0x1 ;  /* 0x000000442e027211 */ /* 0x040fe800078008ff */
[----:B------:R-:W-:Y:S05]  /*5420*/  LEA.HI.X.SX32 R3, R46, R69, 0x1, P0 ;  /* 0x000000452e037211 */ /* 0x000fea00000f0eff */
[----:B------:R2:W-:Y:S01]  /*5430*/  ST.E.128 [R2.64], R12 ;  /* 0x0000000c02007985 */ /* 0x0005e2000c101d06 */
[----:B------:R-:W-:-:S05]  /*5440*/  BRA `(.L_x_71) ;  /* 0x0000026000007947 */ /* 0x000fca0003800000 */
.L_x_67:
[----:B------:R1:W2:Y:S01]  /*5450*/  SHFL.IDX PT, R2, R14, RZ, 0x1e1f ;  /* 0x001e1fff0e027589 */ /* 0x0002a200000e0000 */
[----:B------:R-:W-:Y:S03]  /*5460*/  IMAD.IADD R3, R106, 0x1, -R91 ;  /* 0x000000016a037824 */ /* 0x000fe600078e0a5b */
[----:B------:R1:W3:Y:S02]  /*5470*/  SHFL.IDX PT, R0, R15, RZ, 0x1e1f ;  /* 0x001e1fff0f007589 */ /* 0x0002e400000e0000 */
[----:B------:R-:W-:Y:S04]  /*5480*/  IMNMX R85, R3, 0x40, PT ;  /* 0x0000004003557817 */ /* 0x000fe80003800200 */
[----:B------:R-:W-:Y:S11]  /*5490*/  ISETP.GT.AND P0, PT, R85, R92, PT ;  /* 0x0000005c5500720c */ /* 0x000ff60003f04270 */
[----:B------:R-:W-:Y:S02]  /*54a0*/  @!UPT UIADD3 URZ, URZ, URZ, URZ ;  /* 0x0000003f3f3ff290 */ /* 0x000fe4000fffe03f */
[----:B------:R-:W-:-:S05]  /*54b0*/  @!P0 BRA `(.L_x_71) ;  /* 0x000001f000008947 */ /* 0x000fca0003800000 */
[----:B------:R-:W-:Y:S02]  /*54c0*/  ISETP.GE.AND P2, PT, R24, c[0x0][0x1d4], PT ;  /* 0x0000750018007a0c */ /* 0x000fe40003f46270 */
[----:B------:R-:W-:Y:S02]  /*54d0*/  ISETP.GE.AND P1, PT, R27, c[0x0][0x1d4], PT ;  /* 0x000075001b007a0c */ /* 0x000fe40003f26270 */
[----:B------:R-:W-:Y:S02]  /*54e0*/  ISETP.GE.AND P4, PT, R26, c[0x0][0x1d4], PT ;  /* 0x000075001a007a0c */ /* 0x000fe40003f86270 */
[----:B------:R-:W-:Y:S07]  /*54f0*/  ISETP.GE.AND P3, PT, R95, c[0x0][0x1d4], PT ;  /* 0x000075005f007a0c */ /* 0x000fee0003f66270 */
[----:B-1----:R-:W1:Y:S01]  /*5500*/  @!P2 LDS.128 R12, [R81+0x3000] ;  /* 0x00300000510ca984 */ /* 0x002e620000000c00 */
[C---:B---3--:R-:W-:Y:S04]  /*5510*/  @!P2 LEA R6, P0, R24.reuse, R0, 0x1 ;  /* 0x000000001806a211 */ /* 0x048fe800078008ff */
[----:B--2---:R-:W-:Y:S02]  /*5520*/  @!P2 LEA.HI.X R7, R24, R2, R25, 0x1, P0 ;  /* 0x000000021807a211 */ /* 0x004fe400000f0c19 */
[C---:B------:R-:W-:Y:S04]  /*5530*/  @!P1 LEA R4, P0, R87.reuse, R0, 0x1 ;  /* 0x0000000057049211 */ /* 0x040fe800078008ff */
[----:B------:R-:W-:Y:S02]  /*5540*/  @!P1 LEA.HI.X R5, R87, R2, R102, 0x1, P0 ;  /* 0x0000000257059211 */ /* 0x000fe400000f0c66 */
[C---:B------:R-:W-:Y:S04]  /*5550*/  @!P4 LEA R10, P0, R86.reuse, R0, 0x1 ;  /* 0x00000000560ac211 */ /* 0x040fe800078008ff */
[----:B------:R-:W-:Y:S02]  /*5560*/  @!P4 LEA.HI.X R11, R86, R2, R101, 0x1, P0 ;  /* 0x00000002560bc211 */ /* 0x000fe400000f0c65 */
[C---:B------:R-:W-:Y:S04]  /*5570*/  @!P3 LEA R8, P0, R90.reuse, R0, 0x1 ;  /* 0x000000005a08b211 */ /* 0x040fe800078008ff */
[----:B------:R-:W-:Y:S01]  /*5580*/  @!P3 LEA.HI.X R9, R90, R2, R105, 0x1, P0 ;  /* 0x000000025a09b211 */ /* 0x000fe200000f0c69 */
[----:B-1----:R-:W-:Y:S04]  /*5590*/  @!P2 ST.E.128 [R6.64], R12 ;  /* 0x0000000c0600a985 */ /* 0x002fe8000c101d06 */
[----:B------:R-:W1:Y:S04]  /*55a0*/  @!P1 LDS.128 R12, [R82+0x3000] ;  /* 0x00300000520c9984 */ /* 0x000e680000000c00 */
[----:B-1----:R1:W-:Y:S01]  /*55b0*/  @!P1 ST.E.128 [R4.64], R12 ;  /* 0x0000000c04009985 */ /* 0x0023e2000c101d06 */
[----:B------:R-:W-:Y:S03]  /*55c0*/  ISETP.GE.AND P1, PT, R94, c[0x0][0x1d4], PT ;  /* 0x000075005e007a0c */ /* 0x000fe60003f26270 */
[----:B------:R-:W2:Y:S10]  /*55d0*/  @!P4 LDS.128 R12, [R81+0x4000] ;  /* 0x00400000510cc984 */ /* 0x000eb40000000c00 */
[C---:B------:R-:W-:Y:S04]  /*55e0*/  @!P1 LEA R6, P0, R89.reuse, R0, 0x1 ;  /* 0x0000000059069211 */ /* 0x040fe800078008ff */
[----:B------:R-:W-:Y:S02]  /*55f0*/  @!P1 LEA.HI.X R7, R89, R2, R104, 0x1, P0 ;  /* 0x0000000259079211 */ /* 0x000fe400000f0c68 */
[----:B------:R-:W-:Y:S11]  /*5600*/  ISETP.GE.AND P0, PT, R93, c[0x0][0x1d4], PT ;  /* 0x000075005d007a0c */ /* 0x000ff60003f06270 */
[----:B------:R-:W-:Y:S02]  /*5610*/  @!UPT UIADD3 URZ, URZ, URZ, URZ ;  /* 0x0000003f3f3ff290 */ /* 0x000fe4000fffe03f */
[C---:B-1----:R-:W-:Y:S04]  /*5620*/  @!P0 LEA R4, P2, R88.reuse, R0, 0x1 ;  /* 0x0000000058048211 */ /* 0x042fe800078408ff */
[----:B------:R-:W-:Y:S01]  /*5630*/  @!P0 LEA.HI.X R5, R88, R2, R103, 0x1, P2 ;  /* 0x0000000258058211 */ /* 0x000fe200010f0c67 */
[----:B--2---:R-:W-:Y:S04]  /*5640*/  @!P4 ST.E.128 [R10.64], R12 ;  /* 0x0000000c0a00c985 */ /* 0x004fe8000c101d06 */
[----:B------:R-:W1:Y:S04]  /*5650*/  @!P3 LDS.128 R12, [R82+0x4000] ;  /* 0x00400000520cb984 */ /* 0x000e680000000c00 */
[----:B-1----:R-:W-:Y:S04]  /*5660*/  @!P3 ST.E.128 [R8.64], R12 ;  /* 0x0000000c0800b985 */ /* 0x002fe8000c101d06 */
[----:B------:R-:W1:Y:S04]  /*5670*/  @!P1 LDS.128 R8, [R81+0x5000] ;  /* 0x0050000051089984 */ /* 0x000e680000000c00 */
[----:B-1----:R-:W-:Y:S04]  /*5680*/  @!P1 ST.E.128 [R6.64], R8 ;  /* 0x0000000806009985 */ /* 0x002fe8000c101d06 */
[----:B------:R-:W1:Y:S04]  /*5690*/  @!P0 LDS.128 R8, [R82+0x5000] ;  /* 0x0050000052088984 */ /* 0x000e680000000c00 */
[----:B-1----:R1:W-:Y:S02]  /*56a0*/  @!P0 ST.E.128 [R4.64], R8 ;  /* 0x0000000804008985 */ /* 0x0023e4000c101d06 */
.L_x_71:
[----:B------:R-:W-:Y:S05]  /*56b0*/  BSYNC B1 ;  /* 0x0000000000017941 */ /* 0x000fea0003800000 */
.L_x_66:
[----:B---3--:R-:W-:Y:S01]  /*56c0*/  IMAD.IADD R0, R148, 0x1, -R91 ;  /* 0x0000000194007824 */ /* 0x008fe200078e0a5b */
[----:B-12--5:R-:W-:Y:S01]  /*56d0*/  LEA R2, P0, R79, R110, 0x6 ;  /* 0x0000006e4f027211 */ /* 0x026fe200078030ff */
[----:B------:R-:W-:Y:S01]  /*56e0*/  IMAD R6, R96, c[0x0][0x208], RZ ;  /* 0x0000820060067a24 */ /* 0x000fe200078e02ff */
[----:B------:R-:W-:Y:S01]  /*56f0*/  ISETP.NE.AND P3, PT, R113, RZ, PT ;  /* 0x000000ff7100720c */ /* 0x000fe20003f65270 */
[----:B------:R-:W-:Y:S01]  /*5700*/  IMAD.WIDE.U32 R4, R84, c[0x0][0x208], RZ ;  /* 0x0000820054047a25 */ /* 0x000fe200078e00ff */
[----:B------:R-:W-:Y:S01]  /*5710*/  LEA.HI.X.SX32 R3, R79, R111, 0x6, P0 ;  /* 0x0000006f4f037211 */ /* 0x000fe200000f36ff */
[----:B------:R-:W-:Y:S01]  /*5720*/  BSSY B0, `(.L_x_88) ;  /* 0x000004e000007945 */ /* 0x000fe20003800000 */
[----:B------:R-:W-:Y:S01]  /*5730*/  ISETP.GE.AND P0, PT, R0, 0x21, PT ;  /* 0x000000210000780c */ /* 0x000fe20003f06270 */
[----:B------:R-:W-:Y:S05]  /*5740*/  IMAD R6, R84, c[0x0][0x20c], R6 ;  /* 0x0000830054067a24 */ /* 0x000fea00078e0206 */
[----:B------:R-:W-:Y:S01]  /*5750*/  IADD3 R5, R5, R6, RZ ;  /* 0x0000000605057210 */ /* 0x000fe20007ffe0ff */
[----:B------:R-:W-:Y:S04]  /*5760*/  IMAD R6, R97, c[0x0][0x218], RZ ;  /* 0x0000860061067a24 */ /* 0x000fe800078e02ff */
[C---:B------:R-:W-:Y:S02]  /*5770*/  IMAD.WIDE.U32 R4, R83.reuse, c[0x0][0x218], R4 ;  /* 0x0000860053047a25 */ /* 0x040fe400078e0004 */
[----:B------:R-:W-:Y:S02]  /*5780*/  @P0 IADD3 R11, P1, R2, 0x20, RZ ;  /* 0x00000020020b0810 */ /* 0x000fe40007f3e0ff */
[----:B------:R-:W-:Y:S03]  /*5790*/  IMAD R6, R83, c[0x0][0x21c], R6 ;  /* 0x0000870053067a24 */ /* 0x000fe600078e0206 */
[----:B------:R-:W-:Y:S01]  /*57a0*/  @P0 IMAD.X R12, RZ, RZ, R3, P1 ;  /* 0x000000ffff0c0224 */ /* 0x000fe200008e0603 */
[----:B------:R-:W-:Y:S04]  /*57b0*/  IADD3 R8, P1, R168, R4, RZ ;  /* 0x00000004a8087210 */ /* 0x000fe80007f3e0ff */
[----:B------:R-:W-:Y:S02]  /*57c0*/  IADD3.X R9, R146, R5, R6, P1, !PT ;  /* 0x0000000592097210 */ /* 0x000fe40000ffe406 */
[----:B------:R-:W-:Y:S11]  /*57d0*/  ISETP.GE.AND P1, PT, R0, 0x1, PT ;  /* 0x000000010000780c */ /* 0x000ff60003f26270 */
[----:B------:R-:W-:Y:S02]  /*57e0*/  @!UPT UIADD3 URZ, URZ, URZ, URZ ;  /* 0x0000003f3f3ff290 */ /* 0x000fe4000fffe03f */
[----:B------:R-:W-:Y:S01]  /*57f0*/  @P1 MOV R7, R107 ;  /* 0x0000006b00071202 */ /* 0x000fe20000000f00 */
[----:B------:R-:W-:Y:S02]  /*5800*/  @P1 IMAD R0, R3, c[0x0][0x258], RZ ;  /* 0x0000960003001a24 */ /* 0x000fe400078e02ff */
[----:B------:R-:W-:Y:S04]  /*5810*/  @P1 IMAD.MOV.U32 R6, RZ, RZ, R108 ;  /* 0x000000ffff061224 */ /* 0x000fe800078e006c */
[C---:B------:R-:W-:Y:S04]  /*5820*/  @P1 IMAD.WIDE.U32 R6, R2.reuse, c[0x0][0x258], R6 ;  /* 0x0000960002061a25 */ /* 0x040fe800078e0006 */
[----:B------:R-:W-:Y:S01]  /*5830*/  @P1 IMAD R2, R2, c[0x0][0x25c], R0 ;  /* 0x0000970002021a24 */ /* 0x000fe200078e0200 */
[----:B------:R-:W-:Y:S01]  /*5840*/  @P1 LEA R4, P2, R6, c[0x0][0x250], 0x1 ;  /* 0x0000940006041a11 */ /* 0x000fe200078408ff */
[----:B------:R-:W-:Y:S02]  /*5850*/  @P0 IMAD R0, R12, c[0x0][0x258], RZ ;  /* 0x000096000c000a24 */ /* 0x000fe400078e02ff */
[----:B------:R-:W-:Y:S02]  /*5860*/  @P1 IMAD.IADD R2, R7, 0x1, R2 ;  /* 0x0000000107021824 */ /* 0x000fe400078e0202 */
[----:B------:R-:W-:Y:S02]  /*5870*/  @P0 IMAD.MOV.U32 R7, RZ, RZ, R107 ;  /* 0x000000ffff070224 */ /* 0x000fe400078e006b */
[C---:B------:R-:W-:Y:S01]  /*5880*/  @P0 IMAD R0, R11.reuse, c[0x0][0x25c], R0 ;  /* 0x000097000b000a24 */ /* 0x040fe200078e0200 */
[----:B------:R-:W-:Y:S02]  /*5890*/  @P1 LEA.HI.X R5, R6, c[0x0][0x254], R2, 0x1, P2 ;  /* 0x0000950006051a11 */ /* 0x000fe400010f0c02 */
[----:B------:R-:W-:Y:S02]  /*58a0*/  @P0 MOV R6, R108 ;  /* 0x0000006c00060202 */ /* 0x000fe40000000f00 */
[C---:B------:R-:W-:Y:S01]  /*58b0*/  LEA R10, P2, R8.reuse, c[0x0][0x1f8], 0x1 ;  /* 0x00007e00080a7a11 */ /* 0x040fe200078408ff */
[----:B------:R-:W-:Y:S01]  /*58c0*/  @!PT LDS RZ, [RZ] ;  /* 0x00000000fffff984 */ /* 0x000fe20000000800 */
[----:B------:R-:W-:Y:S01]  /*58d0*/  @!PT LDS RZ, [RZ] ;  /* 0x00000000fffff984 */ /* 0x000fe20000000800 */
[----:B------:R-:W-:Y:S01]  /*58e0*/  @!PT LDS RZ, [RZ] ;  /* 0x00000000fffff984 */ /* 0x000fe20000000800 */
[----:B------:R1:W-:Y:S02]  /*58f0*/  @P1 LDGSTS.E.BYPASS.LTC128B.128 [R80+0x100], [R4.64], !P3 ;  /* 0x0010000004501fae */ /* 0x0003e4000d901d46 */
[----:B------:R-:W-:Y:S01]  /*5900*/  @P0 IMAD.WIDE.U32 R6, R11, c[0x0][0x258], R6 ;  /* 0x000096000b060a25 */ /* 0x000fe200078e0006 */
[----:B------:R-:W-:Y:S01]  /*5910*/  LEA.HI.X R8, R8, c[0x0][0x1fc], R9, 0x1, P2 ;  /* 0x00007f0008087a11 */ /* 0x000fe200010f0c09 */
[----:B------:R1:W-:Y:S03]  /*5920*/  @P1 LDGSTS.E.BYPASS.LTC128B.128 [R80+0x1100], [R4.64+0x40], !P6 ;  /* 0x0110004004501fae */ /* 0x0003e6000f101d46 */
[C---:B------:R-:W-:Y:S01]  /*5930*/  @P0 LEA R2, P2, R6.reuse, c[0x0][0x250], 0x1 ;  /* 0x0000940006020a11 */ /* 0x040fe200078408ff */
[----:B------:R1:W-:Y:S01]  /*5940*/  @P1 LDGSTS.E.BYPASS.LTC128B.128 [R80+0x2100], [R4.64+0x80], !P5 ;  /* 0x0210008004501fae */ /* 0x0003e2000e901d46 */
[----:B------:R-:W-:Y:S04]  /*5950*/  @P0 IADD3 R0, R7, R0, RZ ;  /* 0x0000000007000210 */ /* 0x000fe80007ffe0ff */
[----:B------:R-:W-:Y:S02]  /*5960*/  @P0 LEA.HI.X R3, R6, c[0x0][0x254], R0, 0x1, P2 ;  /* 0x0000950006030a11 */ /* 0x000fe400010f0c00 */
[----:B------:R1:W2:Y:S04]  /*5970*/  SHFL.IDX PT, R0, R10, RZ, 0x1e1f ;  /* 0x001e1fff0a007589 */ /* 0x0002a800000e0000 */
[----:B------:R3:W-:Y:S04]  /*5980*/  @P0 LDGSTS.E.BYPASS.LTC128B.128 [R80+0x900], [R2.64], !P3 ;  /* 0x0090000002500fae */ /* 0x0007e8000d901d46 */
[----:B------:R3:W-:Y:S04]  /*5990*/  @P0 LDGSTS.E.BYPASS.LTC128B.128 [R80+0x1900], [R2.64+0x40], !P6 ;  /* 0x0190004002500fae */ /* 0x0007e8000f101d46 */
[----:B------:R3:W-:Y:S01]  /*59a0*/  @P0 LDGSTS.E.BYPASS.LTC128B.128 [R80+0x2900], [R2.64+0x80], !P5 ;  /* 0x0290008002500fae */ /* 0x0007e2000e901d46 */
[----:B------:R-:W-:Y:S03]  /*59b0*/  ISETP.GT.AND P0, PT, R85, R92, PT ;  /* 0x0000005c5500720c */ /* 0x000fe60003f04270 */
[----:B------:R-:W0:Y:S04]  /*59c0*/  LDGDEPBAR ;  /* 0x00000000000079af */ /* 0x000e280000000000 */
[----:B---3--:R1:W3:Y:S01]  /*59d0*/  SHFL.IDX PT, R2, R8, RZ, 0x1e1f ;  /* 0x001e1fff08027589 */ /* 0x0082e200000e0000 */
[----:B------:R-:W-:Y:S04]  /*59e0*/  DEPBAR.LE SB0, 0x0 ;  /* 0x000080000000791a */ /* 0x000fe80000000000 */
[----:B------:R-:W-:Y:S06]  /*59f0*/  BAR.SYNC.DEFER_BLOCKING 0x0 ;  /* 0x0000000000007b1d */ /* 0x000fec0000010000 */
[----:B------:R-:W-:-:S05]  /*5a00*/  @!P0 BRA `(.L_x_89) ;  /* 0x000001f000008947 */ /* 0x000fca0003800000 */
[----:B--2---:R-:W-:Y:S02]  /*5a10*/  ISETP.GE.AND P2, PT, R24, c[0x0][0x1d4], PT ;  /* 0x0000750018007a0c */ /* 0x004fe40003f46270 */
[----:B------:R-:W-:Y:S02]  /*5a20*/  ISETP.GE.AND P1, PT, R27, c[0x0][0x1d4], PT ;  /* 0x000075001b007a0c */ /* 0x000fe40003f26270 */
[----:B------:R-:W-:Y:S02]  /*5a30*/  ISETP.GE.AND P4, PT, R26, c[0x0][0x1d4], PT ;  /* 0x000075001a007a0c */ /* 0x000fe40003f86270 */
[----:B------:R-:W-:Y:S07]  /*5a40*/  ISETP.GE.AND P3, PT, R95, c[0x0][0x1d4], PT ;  /* 0x000075005f007a0c */ /* 0x000fee0003f66270 */
[----:B------:R-:W2:Y:S01]  /*5a50*/  @!P2 LDS.128 R12, [R81] ;  /* 0x00000000510ca984 */ /* 0x000ea20000000c00 */
[C---:B------:R-:W-:Y:S04]  /*5a60*/  @!P2 LEA R6, P0, R24.reuse, R0, 0x1 ;  /* 0x000000001806a211 */ /* 0x040fe800078008ff */
[----:B---3--:R-:W-:Y:S02]  /*5a70*/  @!P2 LEA.HI.X R7, R24, R2, R25, 0x1, P0 ;  /* 0x000000021807a211 */ /* 0x008fe400000f0c19 */
[C---:B-1----:R-:W-:Y:S04]  /*5a80*/  @!P1 LEA R4, P0, R87.reuse, R0, 0x1 ;  /* 0x0000000057049211 */ /* 0x042fe800078008ff */
[----:B------:R-:W-:Y:S02]  /*5a90*/  @!P1 LEA.HI.X R5, R87, R2, R102, 0x1, P0 ;  /* 0x0000000257059211 */ /* 0x000fe400000f0c66 */
[C---:B------:R-:W-:Y:S04]  /*5aa0*/  @!P4 LEA R10, P0, R86.reuse, R0, 0x1 ;  /* 0x00000000560ac211 */ /* 0x040fe800078008ff */
[----:B------:R-:W-:Y:S02]  /*5ab0*/  @!P4 LEA.HI.X R11, R86, R2, R101, 0x1, P0 ;  /* 0x00000002560bc211 */ /* 0x000fe400000f0c65 */
[C---:B------:R-:W-:Y:S04]  /*5ac0*/  @!P3 LEA R8, P0, R90.reuse, R0, 0x1 ;  /* 0x000000005a08b211 */ /* 0x040fe800078008ff */
[----:B------:R-:W-:Y:S01]  /*5ad0*/  @!P3 LEA.HI.X R9, R90, R2, R105, 0x1, P0 ;  /* 0x000000025a09b211 */ /* 0x000fe200000f0c69 */
[----:B--2---:R-:W-:Y:S04]  /*5ae0*/  @!P2 ST.E.128 [R6.64], R12 ;  /* 0x0000000c0600a985 */ /* 0x004fe8000c101d06 */
[----:B------:R-:W1:Y:S04]  /*5af0*/  @!P1 LDS.128 R12, [R82] ;  /* 0x00000000520c9984 */ /* 0x000e680000000c00 */
        /* <DEDUP_REMOVED lines=16> */
.L_x_89:
[----:B--2---:R-:W-:Y:S05]  /*5c00*/  BSYNC B0 ;  /* 0x0000000000007941 */ /* 0x004fea0003800000 */
.L_x_88:
[C---:B------:R-:W-:Y:S02]  /*5c10*/  ISETP.GT.AND P0, PT, R79.reuse, R145, PT ;  /* 0x000000914f00720c */ /* 0x040fe40003f04270 */
[----:B------:R-:W-:Y:S02]  /*5c20*/  IADD3 R79, R79, -0x1, RZ ;  /* 0xffffffff4f4f7810 */ /* 0x000fe40007ffe0ff */
[----:B------:R-:W-:Y:S09]  /*5c30*/  ISETP.NE.AND P2, PT, R113, RZ, PT ;  /* 0x000000ff7100720c */ /* 0x000ff20003f45270 */
[----:B---3--:R-:W-:Y:S01]  /*5c40*/  @P0 SHF.R.S32.HI R2, RZ, 0x1f, R79 ;  /* 0x0000001fff020819 */ /* 0x008fe2000001144f */
[----:B------:R-:W-:Y:S02]  /*5c50*/  @P0 IMAD R0, R160, R79, RZ ;  /* 0x0000004fa0000224 */ /* 0x000fe400078e02ff */
[----:B-1----:R-:W-:Y:S02]  /*5c60*/  @P0 IMAD.MOV.U32 R4, RZ, RZ, R116 ;  /* 0x000000ffff040224 */ /* 0x002fe400078e0074 */
[----:B------:R-:W-:Y:S02]  /*5c70*/  @P0 IMAD.MOV.U32 R5, RZ, RZ, R115 ;  /* 0x000000ffff050224 */ /* 0x000fe400078e0073 */
[-C--:B------:R-:W-:Y:S02]  /*5c80*/  @P0 IMAD R0, R2, R165.reuse, R0 ;  /* 0x000000a502000224 */ /* 0x080fe400078e0200 */
[----:B------:R-:W-:Y:S04]  /*5c90*/  @P0 IMAD.WIDE.U32 R4, R79, R165, R4 ;  /* 0x000000a54f040225 */ /* 0x000fe800078e0004 */
[----:B------:R-:W-:Y:S01]  /*5ca0*/  @P0 IMAD.IADD R0, R5, 0x1, R0 ;  /* 0x0000000105000824 */ /* 0x000fe200078e0200 */
[C---:B------:R-:W-:Y:S04]  /*5cb0*/  @P0 LEA R2, P1, R4.reuse, c[0x0][0x220], 0x1 ;  /* 0x0000880004020a11 */ /* 0x040fe800078208ff */
[----:B------:R-:W-:Y:S02]  /*5cc0*/  @P0 LEA.HI.X R3, R4, c[0x0][0x224], R0, 0x1, P1 ;  /* 0x0000890004030a11 */ /* 0x000fe400008f0c00 */
[C---:B------:R-:W-:Y:S03]  /*5cd0*/  @P0 LEA R4, P1, R164.reuse, R2, 0x1 ;  /* 0x00000002a4040211 */ /* 0x040fe600078208ff */
[----:B------:R-:W-:Y:S01]  /*5ce0*/  @!PT LDS RZ, [RZ] ;  /* 0x00000000fffff984 */ /* 0x000fe20000000800 */
[----:B------:R-:W-:Y:S01]  /*5cf0*/  @!PT LDS RZ, [RZ] ;  /* 0x00000000fffff984 */ /* 0x000fe20000000800 */
[----:B------:R-:W-:Y:S01]  /*5d00*/  @!PT LDS RZ, [RZ] ;  /* 0x00000000fffff984 */ /* 0x000fe20000000800 */
[----:B------:R1:W-:Y:S01]  /*5d10*/  @P0 LDGSTS.E.BYPASS.LTC128B.128 [R80+0x3100], [R2.64], !P2 ;  /* 0x0310000002500fae */ /* 0x0003e2000d101d46 */
[----:B------:R-:W-:Y:S03]  /*5d20*/  @P0 LEA.HI.X R5, R164, R3, R159, 0x1, P1 ;  /* 0x00000003a4050211 */ /* 0x000fe600008f0c9f */
[----:B------:R1:W-:Y:S04]  /*5d30*/  @P0 LDGSTS.E.BYPASS.LTC128B.128 [R80+0x4100], [R2.64+0x40], !P6 ;  /* 0x0410004002500fae */ /* 0x0003e8000f101d46 */
[----:B------:R1:W-:Y:S04]  /*5d40*/  @P0 LDGSTS.E.BYPASS.LTC128B.128 [R80+0x5100], [R2.64+0x80], !P5 ;  /* 0x0510008002500fae */ /* 0x0003e8000e901d46 */
[----:B------:R1:W-:Y:S04]  /*5d50*/  @P0 LDGSTS.E.BYPASS.LTC128B.128 [R80+0x3900], [R4.64], !P2 ;  /* 0x0390000004500fae */ /* 0x0003e8000d101d46 */
[----:B------:R1:W-:Y:S04]  /*5d60*/  @P0 LDGSTS.E.BYPASS.LTC128B.128 [R80+0x4900], [R4.64+0x40], !P6 ;  /* 0x0490004004500fae */ /* 0x0003e8000f101d46 */
[----:B------:R1:W-:Y:S04]  /*5d70*/  @P0 LDGSTS.E.BYPASS.LTC128B.128 [R80+0x5900], [R4.64+0x80], !P5 ;  /* 0x0590008004500fae */ /* 0x0003e8000e901d46 */
[----:B------:R-:W0:Y:S01]  /*5d80*/  LDGDEPBAR ;  /* 0x00000000000079af */ /* 0x000e220000000000 */
[----:B------:R-:W-:-:S05]  /*5d90*/  @P0 BRA `(.L_x_90) ;  /* 0xffffbb1000000947 */ /* 0x000fca000383ffff */
[----:B------:R-:W-:Y:S06]  /*5da0*/  BAR.SYNC.DEFER_BLOCKING 0x0 ;  /* 0x0000000000007b1d */ /* 0x000fec0000010000 */
.L_x_65:
[----:B-1----:R-:W-:Y:S01]  /*5db0*/  ISETP.GE.AND P0, PT, R167, 0x1, PT ;  /* 0x00000001a700780c */ /* 0x002fe20003f06270 */
[----:B------:R-:W-:Y:S01]  /*5dc0*/  CS2R R130, SRZ ;  /* 0x0000000000827805 */ /* 0x000fe2000001ff00 */
[----:B------:R-:W-:Y:S01]  /*5dd0*/  PLOP3.LUT P4, PT, PT, PT, PT, 0x80, 0x0 ;  /* 0x000000000000781c */ /* 0x000fe20003f8f070 */
[----:B------:R-:W-:Y:S01]  /*5de0*/  CS2R R128, SRZ ;  /* 0x0000000000807805 */ /* 0x000fe2000001ff00 */
[----:B------:R-:W-:Y:S01]  /*5df0*/  CS2R R170, SRZ ;  /* 0x0000000000aa7805 */ /* 0x000fe2000001ff00 */
[----:B------:R-:W-:Y:S01]  /*5e00*/  CS2R R168, SRZ ;  /* 0x0000000000a87805 */ /* 0x000fe2000001ff00 */
[----:B------:R-:W-:Y:S01]  /*5e10*/  IMAD.MOV.U32 R12, RZ, RZ, RZ ;  /* 0x000000ffff0c7224 */ /* 0x000fe200078e00ff */
[----:B------:R-:W-:Y:S01]  /*5e20*/  CS2R R124, SRZ ;  /* 0x00000000007c7805 */ /* 0x000fe2000001ff00 */
[----:B------:R-:W-:Y:S01]  /*5e30*/  IMAD.MOV.U32 R126, RZ, RZ, RZ ;  /* 0x000000ffff7e7224 */ /* 0x000fe200078e00ff */
[----:B------:R-:W-:Y:S01]  /*5e40*/  CS2R R122, SRZ ;  /* 0x00000000007a7805 */ /* 0x000fe2000001ff00 */
[----:B------:R-:W-:Y:S01]  /*5e50*/  CS2R R120, SRZ ;  /* 0x0000000000787805 */ /* 0x000fe2000001ff00 */
[----:B------:R-:W-:Y:S01]  /*5e60*/  CS2R R14, SRZ ;  /* 0x00000000000e7805 */ /* 0x000fe2000001ff00 */
[----:B------:R-:W-:Y:S01]  /*5e70*/  MOV R166, RZ ;  /* 0x000000ff00a67202 */ /* 0x000fe20000000f00 */
[----:B------:R-:W-:Y:S01]  /*5e80*/  IMAD.MOV.U32 R164, RZ, RZ, RZ ;  /* 0x000000ffffa47224 */ /* 0x000fe200078e00ff */
        /* <DEDUP_REMOVED lines=16> */
[----:B------:R-:W-:Y:S01]  /*5f90*/  CS2R R26, SRZ ;  /* 0x00000000001a7805 */ /* 0x000fe2000001ff00 */
[----:B------:R-:W-:Y:S01]  /*5fa0*/  MOV R100, RZ ;  /* 0x000000ff00647202 */ /* 0x000fe20000000f00 */
[----:B------:R-:W-:Y:S01]  /*5fb0*/  IMAD.MOV.U32 R98, RZ, RZ, RZ ;  /* 0x000000ffff627224 */ /* 0x000fe200078e00ff */
[----:B------:R-:W-:Y:S01]  /*5fc0*/  MOV R28, RZ ;  /* 0x000000ff001c7202 */ /* 0x000fe20000000f00 */
[----:B------:R-:W-:Y:S01]  /*5fd0*/  IMAD.MOV.U32 R96, RZ, RZ, RZ ;  /* 0x000000ffff607224 */ /* 0x000fe200078e00ff */
[----:B------:R-:W-:Y:S01]  /*5fe0*/  CS2R R158, SRZ ;  /* 0x00000000009e7805 */ /* 0x000fe2000001ff00 */
[----:B------:R-:W-:Y:S01]  /*5ff0*/  CS2R R30, SRZ ;  /* 0x00000000001e7805 */ /* 0x000fe2000001ff00 */
[----:B------:R-:W-:Y:S01]  /*6000*/  MOV R156, RZ ;  /* 0x000000ff009c7202 */ /* 0x000fe20000000f00 */
[----:B------:R-:W-:Y:S01]  /*6010*/  IMAD.MOV.U32 R94, RZ, RZ, RZ ;  /* 0x000000ffff5e7224 */ /* 0x000fe200078e00ff */
[----:B------:R-:W-:Y:S01]  /*6020*/  CS2R R32, SRZ ;  /* 0x0000000000207805 */ /* 0x000fe2000001ff00 */
[----:B------:R-:W-:Y:S01]  /*6030*/  MOV R92, RZ ;  /* 0x000000ff005c7202 */ /* 0x000fe20000000f00 */
[----:B------:R-:W-:Y:S01]  /*6040*/  CS2R R90, SRZ ;  /* 0x00000000005a7805 */ /* 0x000fe2000001ff00 */
        /* <DEDUP_REMOVED lines=14> */
[----:B----4-:R-:W-:Y:S01]  /*6130*/  IMAD.MOV.U32 R68, RZ, RZ, RZ ;  /* 0x000000ffff447224 */ /* 0x010fe200078e00ff */
[----:B------:R-:W-:Y:S01]  /*6140*/  CS2R R150, SRZ ;  /* 0x0000000000967805 */ /* 0x000fe2000001ff00 */
[----:B------:R-:W-:Y:S01]  /*6150*/  CS2R R46, SRZ ;  /* 0x00000000002e7805 */ /* 0x000fe2000001ff00 */
[----:B------:R-:W-:Y:S01]  /*6160*/  MOV R148, RZ ;  /* 0x000000ff00947202 */ /* 0x000fe20000000f00 */
[----:B------:R-:W-:Y:S01]  /*6170*/  CS2R R42, SRZ ;  /* 0x00000000002a7805 */ /* 0x000fe2000001ff00 */
[----:B------:R-:W-:Y:S01]  /*6180*/  IMAD.MOV.U32 R154, RZ, RZ, RZ ;  /* 0x000000ffff9a7224 */ /* 0x000fe200078e00ff */
[----:B------:R-:W-:Y:S01]  /*6190*/  MOV R152, RZ ;  /* 0x000000ff00987202 */ /* 0x000fe20000000f00 */
[----:B------:R-:W-:Y:S01]  /*61a0*/  CS2R R142, SRZ ;  /* 0x00000000008e7805 */ /* 0x000fe2000001ff00 */
[----:B------:R-:W-:Y:S01]  /*61b0*/  IMAD.MOV.U32 R140, RZ, RZ, RZ ;  /* 0x000000ffff8c7224 */ /* 0x000fe200078e00ff */
[----:B------:R-:W-:Y:S01]  /*61c0*/  CS2R R44, SRZ ;  /* 0x00000000002c7805 */ /* 0x000fe2000001ff00 */
[----:B------:R-:W-:Y:S01]  /*61d0*/  MOV R146, RZ ;  /* 0x000000ff00927202 */ /* 0x000fe20000000f00 */
[----:B------:R-:W-:Y:S01]  /*61e0*/  IMAD.MOV.U32 R144, RZ, RZ, RZ ;  /* 0x000000ffff907224 */ /* 0x000fe200078e00ff */
[----:B------:R-:W-:Y:S01]  /*61f0*/  MOV R54, RZ ;  /* 0x000000ff00367202 */ /* 0x000fe20000000f00 */
[----:B------:R-:W-:Y:S01]  /*6200*/  IMAD.MOV.U32 R53, RZ, RZ, RZ ;  /* 0x000000ffff357224 */ /* 0x000fe200078e00ff */
[----:B------:R-:W-:Y:S01]  /*6210*/  CS2R R50, SRZ ;  /* 0x0000000000327805 */ /* 0x000fe2000001ff00 */
[----:B------:R-:W-:Y:S05]  /*6220*/  @!P0 BRA `(.L_x_91) ;  /* 0x0000de7000008947 */ /* 0x000fea0003800000 */
[----:B------:R-:W-:-:S04]  /*6230*/  ISETP.NE.U32.AND P0, PT, RZ, c[0x0][0x340], PT ;  /* 0x0000d000ff007a0c */ /* 0x000fc80003f05070 */
[----:B------:R-:W-:-:S13]  /*6240*/  ISETP.NE.AND.EX P5, PT, RZ, c[0x0][0x344], PT, P0 ;  /* 0x0000d100ff007a0c */ /* 0x000fda0003fa5300 */
[----:B------:R-:W-:-:S04]  /*6250*/  @P5 IMAD.MOV.U32 R2, RZ, RZ, 0x4 ;  /* 0x00000004ff025424 */ /* 0x000fc800078e00ff */
[----:B------:R-:W-:-:S05]  /*6260*/  @P5 IMAD.WIDE R2, R251, R2, c[0x0][0x340] ;  /* 0x0000d000fb025625 */ /* 0x000fca00078e0202 */
[----:B------:R1:W5:Y:S01]  /*6270*/  @P5 LDG.E R14, [R2.64] ;  /* 0x00000006020e5981 */ /* 0x000362000c1e1900 */
[----:B------:R-:W-:Y:S01]  /*6280*/  SHF.R.S32.HI R0, RZ, 0x1f, R157 ;  /* 0x0000001fff007819 */ /* 0x000fe2000001149d */
[----:B------:R-:W-:Y:S01]  /*6290*/  IMAD.MOV.U32 R5, RZ, RZ, c[0x0][0x2c4] ;  /* 0x0000b100ff057624 */ /* 0x000fe200078e00ff */
[----:B------:R-:W-:Y:S01]  /*62a0*/  SHF.R.S32.HI R10, RZ, 0x1f, R173 ;  /* 0x0000001fff0a7819 */ /* 0x000fe200000114ad */
[----:B------:R-:W2:Y:S01]  /*62b0*/  S2R R6, SR_CTAID.Y ;  /* 0x0000000000067919 */ /* 0x000ea20000002600 */
[----:B------:R-:W-:Y:S01]  /*62c0*/  ISETP.NE.U32.AND P0, PT, RZ, c[0x0][0x348], PT ;  /* 0x0000d200ff007a0c */ /* 0x000fe20003f05070 */
[----:B------:R-:W-:Y:S01]  /*62d0*/  IMAD R0, R0, c[0x0][0x178], RZ ;  /* 0x00005e0000007a24 */ /* 0x000fe200078e02ff */
[CC--:B------:R-:W-:Y:S01]  /*62e0*/  LEA.HI R4, R10.reuse, R173.reuse, RZ, 0x2 ;  /* 0x000000ad0a047211 */ /* 0x0c0fe200078f10ff */
[----:B------:R-:W3:Y:S01]  /*62f0*/  S2R R29, SR_CTAID.Y ;  /* 0x00000000001d7919 */ /* 0x000ee20000002600 */
[----:B------:R-:W-:Y:S01]  /*6300*/  ISETP.NE.AND P1, PT, R5, 0x1, PT ;  /* 0x000000010500780c */ /* 0x000fe20003f25270 */
[----:B------:R-:W-:Y:S01]  /*6310*/  IMAD R0, R157, c[0x0][0x17c], R0 ;  /* 0x00005f009d007a24 */ /* 0x000fe200078e0200 */
[----:B------:R-:W-:Y:S01]  /*6320*/  SHF.R.S32.HI R62, RZ, 0x2, R4 ;  /* 0x00000002ff3e7819 */ /* 0x000fe20000011404 */
[----:B------:R-:W-:Y:S01]  /*6330*/  IMAD R63, R161, c[0x0][0x2c4], RZ ;  /* 0x0000b100a13f7a24 */ /* 0x000fe200078e02ff */
[----:B------:R-:W-:Y:S01]  /*6340*/  ISETP.NE.AND.EX P0, PT, RZ, c[0x0][0x34c], PT, P0 ;  /* 0x0000d300ff007a0c */ /* 0x000fe20003f05300 */
[----:B------:R-:W-:Y:S01]  /*6350*/  BSSY B0, `(.L_x_92) ;  /* 0x0000058000007945 */ /* 0x000fe20003800000 */
[-C--:B------:R-:W-:Y:S01]  /*6360*/  LEA.HI R17, R10, R173.reuse, RZ, 0x3 ;  /* 0x000000ad0a117211 */ /* 0x080fe200078f18ff */
[----:B------:R-:W-:Y:S01]  /*6370*/  IMAD R16, R174, 0x80, R62 ;  /* 0x00000080ae107824 */ /* 0x000fe200078e023e */
[----:B------:R-:W-:-:S02]  /*6380*/  LEA.HI R135, R10, R173, RZ, 0x5 ;  /* 0x000000ad0a877211 */ /* 0x000fc400078f28ff */
[----:B------:R-:W-:Y:S02]  /*6390*/  SHF.R.S32.HI R24, RZ, 0x3, R17 ;  /* 0x00000003ff187819 */ /* 0x000fe40000011411 */
[----:B------:R-:W-:Y:S01]  /*63a0*/  SHF.R.S32.HI R25, RZ, 0x5, R135 ;  /* 0x00000005ff197819 */ /* 0x000fe20000011487 */
[----:B-1----:R-:W-:Y:S01]  /*63b0*/  IMAD.WIDE.U32 R2, R157, c[0x0][0x178], RZ ;  /* 0x00005e009d027a25 */ /* 0x002fe200078e00ff */
[----:B--2---:R-:W-:-:S03]  /*63c0*/  SHF.R.S32.HI R48, RZ, 0x1f, R6 ;  /* 0x0000001fff307819 */ /* 0x004fc60000011406 */
[----:B------:R-:W-:Y:S01]  /*63d0*/  IMAD.IADD R3, R3, 0x1, R0 ;  /* 0x0000000103037824 */ /* 0x000fe200078e0200 */
[----:B------:R-:W-:Y:S02]  /*63e0*/  LOP3.LUT R0, R4, 0xfffffffc, RZ, 0xc0, !PT ;  /* 0xfffffffc04007812 */ /* 0x000fe400078ec0ff */
[----:B------:R-:W-:Y:S01]  /*63f0*/  SEL R4, R251, RZ, !P0 ;  /* 0x000000fffb047207 */ /* 0x000fe20004000000 */
[----:B------:R-:W-:Y:S02]  /*6400*/  IMAD R5, R48, c[0x0][0x1b8], RZ ;  /* 0x00006e0030057a24 */ /* 0x000fe400078e02ff */
[----:B------:R-:W-:Y:S01]  /*6410*/  IMAD.IADD R9, R173, 0x1, -R0 ;  /* 0x00000001ad097824 */ /* 0x000fe200078e0a00 */
[----:B------:R-:W-:Y:S01]  /*6420*/  SHF.R.S32.HI R0, RZ, 0x1f, R251 ;  /* 0x0000001fff007819 */ /* 0x000fe200000114fb */
[----:B---3--:R-:W-:Y:S02]  /*6430*/  IMAD R5, R29, c[0x0][0x1bc], R5 ;  /* 0x00006f001d057a24 */ /* 0x008fe400078e0205 */
[----:B------:R-:W-:Y:S01]  /*6440*/  IMAD R250, R9, 0x20, R62 ;  /* 0x0000002009fa7824 */ /* 0x000fe200078e023e */
[----:B------:R-:W-:Y:S01]  /*6450*/  SEL R6, R0, RZ, !P0 ;  /* 0x000000ff00067207 */ /* 0x000fe20004000000 */
[----:B------:R-:W-:-:S04]  /*6460*/  IMAD.WIDE.U32 R2, R29, c[0x0][0x1b8], R2 ;  /* 0x00006e001d027a25 */ /* 0x000fc800078e0002 */
[----:B------:R-:W-:Y:S02]  /*6470*/  IMAD R8, R174, 0x80, R250 ;  /* 0x00000080ae087824 */ /* 0x000fe400078e02fa */
[----:B------:R-:W-:Y:S02]  /*6480*/  IMAD.IADD R3, R3, 0x1, R5 ;  /* 0x0000000103037824 */ /* 0x000fe400078e0205 */
[----:B------:R-:W-:-:S04]  /*6490*/  @P1 IMAD.HI.U32 R7, R8, c[0x0][0x2c8], RZ ;  /* 0x0000b20008071a27 */ /* 0x000fc800078e00ff */
[----:B------:R-:W-:Y:S01]  /*64a0*/  IMAD.MOV.U32 R0, RZ, RZ, R8 ;  /* 0x000000ffff007224 */ /* 0x000fe200078e0008 */
[----:B------:R-:W-:Y:S01]  /*64b0*/  @P1 SHF.R.U32.HI R0, RZ, c[0x0][0x2cc], R7 ;  /* 0x0000b300ff001a19 */ /* 0x000fe20000011607 */
[----:B------:R-:W-:Y:S01]  /*64c0*/  IMAD R5, R6, c[0x0][0x1c0], RZ ;  /* 0x0000700006057a24 */ /* 0x000fe200078e02ff */
[----:B------:R-:W-:Y:S01]  /*64d0*/  LEA.HI R7, R62, R62, RZ, 0x1 ;  /* 0x0000003e3e077211 */ /* 0x000fe200078f08ff */
[----:B------:R-:W-:-:S04]  /*64e0*/  IMAD.WIDE.U32 R2, R4, c[0x0][0x1c0], R2 ;  /* 0x0000700004027a25 */ /* 0x000fc800078e0002 */
[----:B------:R-:W-:Y:S01]  /*64f0*/  IMAD R6, R4, c[0x0][0x1c4], R5 ;  /* 0x0000710004067a24 */ /* 0x000fe200078e0205 */
[--C-:B------:R-:W-:Y:S01]  /*6500*/  SHF.R.S32.HI R5, RZ, 0x1f, R0.reuse ;  /* 0x0000001fff057819 */ /* 0x100fe20000011400 */
[----:B------:R-:W-:Y:S02]  /*6510*/  IMAD.MOV R4, RZ, RZ, -R0 ;  /* 0x000000ffff047224 */ /* 0x000fe400078e0a00 */
[----:B------:R-:W-:Y:S01]  /*6520*/  IMAD.IADD R3, R3, 0x1, R6 ;  /* 0x0000000103037824 */ /* 0x000fe200078e0206 */
[----:B------:R-:W-:Y:S01]  /*6530*/  LEA.HI R6, R10, R173, RZ, 0x4 ;  /* 0x000000ad0a067211 */ /* 0x000fe200078f20ff */
[----:B------:R-:W-:Y:S02]  /*6540*/  IMAD R5, R5, c[0x0][0x1b0], RZ ;  /* 0x00006c0005057a24 */ /* 0x000fe400078e02ff */
[----:B------:R-:W-:Y:S01]  /*6550*/  IMAD R4, R4, c[0x0][0x2c4], R8 ;  /* 0x0000b10004047a24 */ /* 0x000fe200078e0208 */
[----:B------:R-:W-:Y:S01]  /*6560*/  LOP3.LUT R6, R6, 0xfffffff0, RZ, 0xc0, !PT ;  /* 0xfffffff006067812 */ /* 0x000fe200078ec0ff */
[----:B------:R-:W-:-:S02]  /*6570*/  IMAD R5, R0, c[0x0][0x1b4], R5 ;  /* 0x00006d0000057a24 */ /* 0x000fc400078e0205 */
[----:B------:R-:W-:Y:S01]  /*6580*/  IMAD.WIDE.U32 R2, R0, c[0x0][0x1b0], R2 ;  /* 0x00006c0000027a25 */ /* 0x000fe200078e0002 */
[----:B------:R-:W-:-:S03]  /*6590*/  SHF.R.S32.HI R0, RZ, 0x1f, R4 ;  /* 0x0000001fff007819 */ /* 0x000fc60000011404 */
[----:B------:R-:W-:Y:S02]  /*65a0*/  IMAD.IADD R3, R3, 0x1, R5 ;  /* 0x0000000103037824 */ /* 0x000fe400078e0205 */
[----:B------:R-:W-:Y:S02]  /*65b0*/  IMAD R5, R0, c[0x0][0x1a8], RZ ;  /* 0x00006a0000057a24 */ /* 0x000fe400078e02ff */
[----:B------:R-:W-:Y:S02]  /*65c0*/  IMAD.SHL.U32 R0, R24, 0x40, RZ ;  /* 0x0000004018007824 */ /* 0x000fe400078e00ff */
[----:B------:R-:W-:Y:S02]  /*65d0*/  IMAD.IADD R20, R173, 0x1, -R6 ;  /* 0x00000001ad147824 */ /* 0x000fe400078e0a06 */
[----:B------:R-:W-:Y:S01]  /*65e0*/  IMAD R5, R4, c[0x0][0x1ac], R5 ;  /* 0x00006b0004057a24 */ /* 0x000fe200078e0205 */
[----:B------:R-:W-:Y:S01]  /*65f0*/  LOP3.LUT R0, R0, 0xc0, RZ, 0xc0, !PT ;  /* 0x000000c000007812 */ /* 0x000fe200078ec0ff */
[----:B------:R-:W-:Y:S01]  /*6600*/  IMAD.WIDE.U32 R2, R4, c[0x0][0x1a8], R2 ;  /* 0x00006a0004027a25 */ /* 0x000fe200078e0002 */
[----:B------:R-:W-:-:S02]  /*6610*/  LEA.HI R15, R20, R20, RZ, 0x1 ;  /* 0x00000014140f7211 */ /* 0x000fc400078f08ff */
[----:B------:R-:W-:Y:S01]  /*6620*/  SHF.R.U32.HI R4, RZ, 0x3, R0 ;  /* 0x00000003ff047819 */ /* 0x000fe20000011600 */
[----:B------:R-:W-:Y:S01]  /*6630*/  IMAD.SHL.U32 R132, R9, 0x8, RZ ;  /* 0x0000000809847824 */ /* 0x000fe200078e00ff */
[----:B------:R-:W-:Y:S01]  /*6640*/  LEA R12, P0, R2, c[0x0][0x160], 0x1 ;  /* 0x00005800020c7a11 */ /* 0x000fe200078008ff */
[----:B------:R-:W-:Y:S01]  /*6650*/  IMAD.IADD R5, R3, 0x1, R5 ;  /* 0x0000000103057824 */ /* 0x000fe200078e0205 */
[--C-:B------:R-:W-:Y:S02]  /*6660*/  SHF.R.S32.HI R6, RZ, 0x1, R15.reuse ;  /* 0x00000001ff067819 */ /* 0x100fe4000001140f */
[----:B------:R-:W-:Y:S02]  /*6670*/  LOP3.LUT R0, R0, 0x18, R132, 0xf8, !PT ;  /* 0x0000001800007812 */ /* 0x000fe400078ef884 */
[----:B------:R-:W-:Y:S02]  /*6680*/  SHF.R.S32.HI R3, RZ, 0x1f, R15 ;  /* 0x0000001fff037819 */ /* 0x000fe4000001140f */
[----:B------:R-:W-:-:S02]  /*6690*/  LEA.HI.X R11, R2, c[0x0][0x164], R5, 0x1, P0 ;  /* 0x00005900020b7a11 */ /* 0x000fc400000f0c05 */
[----:B------:R-:W-:Y:S01]  /*66a0*/  LOP3.LUT R5, R0, R4, RZ, 0x3c, !PT ;  /* 0x0000000400057212 */ /* 0x000fe200078e3cff */
[----:B------:R1:W2:Y:S01]  /*66b0*/  SHFL.IDX PT, R2, R12, RZ, 0x1c1f ;  /* 0x001c1fff0c027589 */ /* 0x0002a200000e0000 */
[----:B------:R-:W-:Y:S02]  /*66c0*/  LEA.HI R0, R3, R6, RZ, 0x2 ;  /* 0x0000000603007211 */ /* 0x000fe400078f10ff */
[----:B------:R-:W-:Y:S01]  /*66d0*/  ISETP.GE.AND P0, PT, R16, R63, PT ;  /* 0x0000003f1000720c */ /* 0x000fe20003f06270 */
[----:B------:R1:W3:Y:S01]  /*66e0*/  SHFL.IDX PT, R3, R11, RZ, 0x1c1f ;  /* 0x001c1fff0b037589 */ /* 0x0002e200000e0000 */
[----:B------:R-:W-:Y:S02]  /*66f0*/  LOP3.LUT R4, R0, 0xfffffffc, RZ, 0xc0, !PT ;  /* 0xfffffffc00047812 */ /* 0x000fe400078ec0ff */
[----:B------:R-:W-:Y:S02]  /*6700*/  LOP3.LUT R0, R7, 0x7fffffe, RZ, 0xc0, !PT ;  /* 0x07fffffe07007812 */ /* 0x000fe400078ec0ff */
[----:B------:R-:W-:Y:S01]  /*6710*/  IADD3 R69, R132, 0x20, RZ ;  /* 0x0000002084457810 */ /* 0x000fe20007ffe0ff */
[----:B------:R-:W-:Y:S01]  /*6720*/  IMAD.IADD R23, R6, 0x1, -R4 ;  /* 0x0000000106177824 */ /* 0x000fe200078e0a04 */
[----:B------:R-:W-:Y:S01]  /*6730*/  IADD3 R68, R132, 0x40, RZ ;  /* 0x0000004084447810 */ /* 0x000fe20007ffe0ff */
[----:B------:R-:W-:Y:S01]  /*6740*/  IMAD.IADD R0, R62, 0x1, -R0 ;  /* 0x000000013e007824 */ /* 0x000fe200078e0a00 */
[----:B------:R-:W-:Y:S01]  /*6750*/  ISETP.GE.AND P4, PT, R132, c[0x0][0x198], PT ;  /* 0x0000660084007a0c */ /* 0x000fe20003f86270 */
[----:B------:R-:W-:Y:S01]  /*6760*/  IMAD.MOV.U32 R4, RZ, RZ, 0x10 ;  /* 0x00000010ff047424 */ /* 0x000fe200078e00ff */
[----:B------:R-:W-:Y:S01]  /*6770*/  LOP3.LUT P1, RZ, R23, 0x2, RZ, 0xc0, !PT ;  /* 0x0000000217ff7812 */ /* 0x000fe2000782c0ff */
[----:B------:R-:W-:Y:S01]  /*6780*/  IMAD R0, R25, 0x8, R0 ;  /* 0x0000000819007824 */ /* 0x000fe200078e0200 */
[----:B------:R-:W-:-:S02]  /*6790*/  ISETP.GE.AND P3, PT, R69, c[0x0][0x198], PT ;  /* 0x0000660045007a0c */ /* 0x000fc40003f66270 */
[----:B------:R-:W-:Y:S01]  /*67a0*/  ISETP.GE.AND P2, PT, R68, c[0x0][0x198], PT ;  /* 0x0000660044007a0c */ /* 0x000fe20003f46270 */
[----:B------:R-:W-:Y:S01]  /*67b0*/  IMAD.U32 R221, R0, 0x20, R5 ;  /* 0x0000002000dd7824 */ /* 0x000fe200078e0005 */
[----:B------:R-:W-:Y:S01]  /*67c0*/  SEL R4, R4, 0xfffffff0, !P1 ;  /* 0xfffffff004047807 */ /* 0x000fe20004800000 */
        /* <DEDUP_REMOVED lines=16> */
.L_x_93:
[----:B-123--:R-:W-:Y:S05]  /*68d0*/  BSYNC B0 ;  /* 0x0000000000007941 */ /* 0x00efea0003800000 */
.L_x_92:
        /* <DEDUP_REMOVED lines=20> */
.L_x_95:
[----:B------:R-:W-:Y:S05]  /*6a20*/  BSYNC B0 ;  /* 0x0000000000007941 */ /* 0x000fea0003800000 */
.L_x_94:
        /* <DEDUP_REMOVED lines=20> */
.L_x_97:
[----:B------:R-:W-:Y:S05]  /*6b70*/  BSYNC B0 ;  /* 0x0000000000007941 */ /* 0x000fea0003800000 */
.L_x_96:
[----:B--2---:R-:W2:Y:S01]  /*6b80*/  LDL R158, [R1+0xc] ;  /* 0x00000c00019e7983 */ /* 0x004ea20000100800 */
[----:B------:R-:W-:Y:S01]  /*6b90*/  IMAD.MOV.U32 R159, RZ, RZ, c[0x0][0x2b8] ;  /* 0x0000ae00ff9f7624 */ /* 0x000fe200078e00ff */
[----:B---3--:R-:W-:Y:S01]  /*6ba0*/  IADD3 R6, R16, 0x60, RZ ;  /* 0x0000006010067810 */ /* 0x008fe20007ffe0ff */
[----:B-----5:R-:W-:Y:S01]  /*6bb0*/  IMAD.WIDE.U32 R156, R14, c[0x0][0x2b0], RZ ;  /* 0x0000ac000e9c7a25 */ /* 0x020fe200078e00ff */
[----:B------:R-:W-:Y:S01]  /*6bc0*/  SHFL.IDX PT, R2, R12, 0x3, 0x1c1f ;  /* 0x007c1f000c027f89 */ /* 0x000fe200000e0000 */
[----:B------:R-:W-:Y:S02]  /*6bd0*/  IADD3 R13, R172, -0x40, RZ ;  /* 0xffffffc0ac0d7810 */ /* 0x000fe40007ffe0ff */
[----:B------:R-:W-:Y:S01]  /*6be0*/  ISETP.NE.AND P5, PT, R159, 0x1, PT ;  /* 0x000000019f00780c */ /* 0x000fe20003fa5270 */
[----:B----4-:R2:W3:Y:S01]  /*6bf0*/  SHFL.IDX PT, R3, R11, 0x3, 0x1c1f ;  /* 0x007c1f000b037f89 */ /* 0x0104e200000e0000 */
[----:B------:R-:W-:Y:S01]  /*6c00*/  ISETP.GE.AND P0, PT, R6, R63, PT ;  /* 0x0000003f0600720c */ /* 0x000fe20003f06270 */
[----:B------:R-:W-:Y:S01]  /*6c10*/  IMAD.IADD R5, R250, 0x1, R13 ;  /* 0x00000001fa057824 */ /* 0x000fe200078e020d */
[----:B------:R-:W-:Y:S01]  /*6c20*/  SHF.R.S32.HI R6, RZ, 0x1f, R14 ;  /* 0x0000001fff067819 */ /* 0x000fe2000001140e */
[----:B------:R-:W-:-:S02]  /*6c30*/  IMAD.MOV.U32 R229, RZ, RZ, RZ ;  /* 0x000000ffffe57224 */ /* 0x000fc400078e00ff */
[----:B------:R-:W-:Y:S01]  /*6c40*/  IMAD.WIDE.U32 R152, R29, c[0x0][0x1e8], RZ ;  /* 0x00007a001d987a25 */ /* 0x000fe200078e00ff */
[----:B------:R-:W-:Y:S01]  /*6c50*/  ISETP.GE.AND P1, PT, R5, R167, PT ;  /* 0x000000a70500720c */ /* 0x000fe20003f26270 */
[----:B------:R-:W-:Y:S03]  /*6c60*/  STL.64 [R1], R156 ;  /* 0x0000009c01007387 */ /* 0x000fe60000100a00 */
[----:B------:R-:W-:-:S03]  /*6c70*/  ISETP.GT.OR P1, PT, R250, 0x3f, P1 ;  /* 0x0000003ffa00780c */ /* 0x000fc60000f24670 */
[----:B------:R-:W-:-:S04]  /*6c80*/  @!P0 SHF.R.S32.HI R9, RZ, 0x1f, R68 ;  /* 0x0000001fff098819 */ /* 0x000fc80000011444 */
[----:B------:R-:W-:Y:S01]  /*6c90*/  @!P0 LEA.HI R9, R9, R68, RZ, 0x3 ;  /* 0x0000004409098211 */ /* 0x000fe200078f18ff */
[----:B-12---:R-:W-:Y:S02]  /*6ca0*/  IMAD.IADD R11, R5, 0x1, R158 ;  /* 0x00000001050b7824 */ /* 0x006fe400078e029e */
[----:B------:R-:W-:Y:S02]  /*6cb0*/  IMAD R5, R6, c[0x0][0x2b0], RZ ;  /* 0x0000ac0006057a24 */ /* 0x000fe400078e02ff */
[----:B------:R-:W-:-:S04]  /*6cc0*/  @P5 IMAD.HI.U32 R7, R11, c[0x0][0x2bc], RZ ;  /* 0x0000af000b075a27 */ /* 0x000fc800078e00ff */
[----:B------:R-:W-:Y:S01]  /*6cd0*/  IMAD R10, R14, c[0x0][0x2b4], R5 ;  /* 0x0000ad000e0a7a24 */ /* 0x000fe200078e0205 */
[----:B------:R-:W-:Y:S01]  /*6ce0*/  @!P0 SHF.R.S32.HI R5, RZ, 0x1f, R69 ;  /* 0x0000001fff058819 */ /* 0x000fe20000011445 */
[----:B------:R-:W-:Y:S01]  /*6cf0*/  IMAD.MOV.U32 R0, RZ, RZ, R11 ;  /* 0x000000ffff007224 */ /* 0x000fe200078e000b */
[----:B------:R-:W-:Y:S01]  /*6d00*/  @P5 SHF.R.U32.HI R0, RZ, c[0x0][0x2c0], R7 ;  /* 0x0000b000ff005a19 */ /* 0x000fe20000011607 */
[----:B---3--:R-:W-:Y:S01]  /*6d10*/  @!P0 IMAD.WIDE R6, R132, 0x2, R2 ;  /* 0x0000000284068825 */ /* 0x008fe200078e0202 */
[----:B------:R-:W-:-:S03]  /*6d20*/  @!P0 LEA.HI R8, R5, R69, RZ, 0x3 ;  /* 0x0000004505088211 */ /* 0x000fc600078f18ff */
[----:B------:R-:W-:Y:S01]  /*6d30*/  @!P0 IMAD.SHL.U32 R5, R221, 0x2, RZ ;  /* 0x00000002dd058824 */ /* 0x000fe200078e00ff */
[----:B------:R-:W-:Y:S01]  /*6d40*/  @!P0 LOP3.LUT R8, R8, 0xfffffff8, RZ, 0xc0, !PT ;  /* 0xfffffff808088812 */ /* 0x000fe200078ec0ff */
[----:B------:R-:W-:Y:S01]  /*6d50*/  IMAD.IADD R154, R157, 0x1, R10 ;  /* 0x000000019d9a7824 */ /* 0x000fe200078e020a */
[C---:B------:R-:W-:Y:S02]  /*6d60*/  @!P1 IADD3 R10, P5, R0.reuse, R156, RZ ;  /* 0x0000009c000a9210 */ /* 0x040fe40007fbe0ff */
[----:B------:R-:W-:Y:S01]  /*6d70*/  @!PT LDS RZ, [RZ] ;  /* 0x00000000fffff984 */ /* 0x000fe20000000800 */
[----:B------:R1:W-:Y:S02]  /*6d80*/  @!P0 LDGSTS.E.BYPASS.LTC128B.128 [R5+0x7900], [R6.64], !P4 ;  /* 0x0790000006058fae */ /* 0x0003e4000e101d46 */
[----:B------:R-:W-:Y:S01]  /*6d90*/  @!P1 LEA.HI.X.SX32 R12, R0, R154, 0x1, P5 ;  /* 0x0000009a000c9211 */ /* 0x000fe200028f0eff */
[----:B------:R-:W-:Y:S01]  /*6da0*/  IMAD.IADD R133, R167, 0x1, -R13 ;  /* 0x00000001a7857824 */ /* 0x000fe200078e0a0d */
[----:B------:R-:W-:Y:S01]  /*6db0*/  ISETP.GE.AND P6, PT, R132, c[0x0][0x1d4], PT ;  /* 0x0000750084007a0c */ /* 0x000fe20003fc6270 */
[----:B------:R-:W-:Y:S01]  /*6dc0*/  STL [R1+0x8], R154 ;  /* 0x0000089a01007387 */ /* 0x000fe20000100800 */
[----:B-1----:R-:W-:Y:S01]  /*6dd0*/  @!P0 LOP3.LUT R7, R9, 0xfffffff8, RZ, 0xc0, !PT ;  /* 0xfffffff809078812 */ /* 0x002fe200078ec0ff */
[----:B------:R-:W-:Y:S01]  /*6de0*/  @!P0 IMAD.WIDE R8, R8, 0x2, R2 ;  /* 0x0000000208088825 */ /* 0x000fe200078e0202 */
[----:B------:R-:W-:-:S03]  /*6df0*/  @!P1 LEA R6, P4, R10, c[0x0][0x2a0], 0x2 ;  /* 0x0000a8000a069a11 */ /* 0x000fc600078810ff */
[----:B------:R-:W-:Y:S01]  /*6e00*/  @!P0 IMAD.WIDE R2, R7, 0x2, R2 ;  /* 0x0000000207028825 */ /* 0x000fe200078e0202 */
[----:B------:R1:W-:Y:S01]  /*6e10*/  @!P0 LDGSTS.E.BYPASS.LTC128B.128 [R5+0x9900], [R8.64], !P3 ;  /* 0x0990000008058fae */ /* 0x0003e2000d901d46 */
[----:B------:R-:W-:-:S03]  /*6e20*/  @!P1 LEA.HI.X R7, R10, c[0x0][0x2a4], R12, 0x2, P4 ;  /* 0x0000a9000a079a11 */ /* 0x000fc600020f140c */
[----:B------:R2:W-:Y:S04]  /*6e30*/  @!P0 LDGSTS.E.BYPASS.LTC128B.128 [R5+0xb900], [R2.64], !P2 ;  /* 0x0b90000002058fae */ /* 0x0005e8000d101d46 */
[----:B------:R-:W0:Y:S04]  /*6e40*/  LDGDEPBAR ;  /* 0x00000000000079af */ /* 0x000e280000000000 */
[----:B------:R-:W-:Y:S06]  /*6e50*/  BAR.SYNC.DEFER_BLOCKING 0x0 ;  /* 0x0000000000007b1d */ /* 0x000fec0000010000 */
[----:B------:R-:W3:Y:S01]  /*6e60*/  @!P1 LDG.E R229, [R6.64] ;  /* 0x0000000606e59981 */ /* 0x000ee2000c1e1900 */
[----:B------:R-:W-:Y:S01]  /*6e70*/  IMAD.MOV R0, RZ, RZ, -R0 ;  /* 0x000000ffff007224 */ /* 0x000fe200078e0a00 */
[----:B-1----:R-:W-:Y:S01]  /*6e80*/  LOP3.LUT R8, R17, 0xfffffff8, RZ, 0xc0, !PT ;  /* 0xfffffff811087812 */ /* 0x002fe200078ec0ff */
[----:B--2---:R-:W-:Y:S01]  /*6e90*/  IMAD R5, R48, c[0x0][0x1e8], RZ ;  /* 0x00007a0030057a24 */ /* 0x004fe200078e02ff */
[----:B------:R-:W-:Y:S01]  /*6ea0*/  ISETP.GE.AND P5, PT, R69, c[0x0][0x1d4], PT ;  /* 0x0000750045007a0c */ /* 0x000fe20003fa6270 */
[----:B------:R-:W-:Y:S01]  /*6eb0*/  IMAD R230, R0, c[0x0][0x2b8], R11 ;  /* 0x0000ae0000e67a24 */ /* 0x000fe200078e020b */
[----:B------:R-:W-:Y:S01]  /*6ec0*/  ISETP.GE.AND P4, PT, R68, c[0x0][0x1d4], PT ;  /* 0x0000750044007a0c */ /* 0x000fe20003f86270 */
[----:B------:R-:W-:Y:S01]  /*6ed0*/  IMAD R5, R29, c[0x0][0x1ec], R5 ;  /* 0x00007b001d057a24 */ /* 0x000fe200078e0205 */
[----:B------:R-:W-:Y:S01]  /*6ee0*/  SHF.R.S32.HI R22, RZ, 0x1f, R173 ;  /* 0x0000001fff167819 */ /* 0x000fe200000114ad */
[----:B------:R-:W-:Y:S01]  /*6ef0*/  IMAD.WIDE.U32 R2, R230, c[0x0][0x1e0], RZ ;  /* 0x00007800e6027a25 */ /* 0x000fe200078e00ff */
[----:B------:R-:W-:-:S02]  /*6f00*/  SHF.R.S32.HI R67, RZ, 0x1f, R230 ;  /* 0x0000001fff437819 */ /* 0x000fc400000114e6 */
[----:B------:R-:W-:Y:S01]  /*6f10*/  LEA.HI R22, R22, R173, RZ, 0x4 ;  /* 0x000000ad16167211 */ /* 0x000fe200078f20ff */
[----:B------:R-:W-:Y:S01]  /*6f20*/  IMAD.IADD R252, R153, 0x1, R5 ;  /* 0x0000000199fc7824 */ /* 0x000fe200078e0205 */
[----:B------:R-:W-:Y:S01]  /*6f30*/  ISETP.GT.AND P3, PT, R250, 0x3f, PT ;  /* 0x0000003ffa00780c */ /* 0x000fe20003f64270 */
[----:B------:R-:W-:Y:S01]  /*6f40*/  IMAD R0, R67, c[0x0][0x1e0], RZ ;  /* 0x0000780043007a24 */ /* 0x000fe200078e02ff */
[----:B------:R-:W-:Y:S01]  /*6f50*/  SHF.R.S32.HI R65, RZ, 0x4, R22 ;  /* 0x00000004ff417819 */ /* 0x000fe20000011416 */
[----:B------:R-:W-:Y:S01]  /*6f60*/  IMAD.IADD R112, R133, 0x1, -R62 ;  /* 0x0000000185707824 */ /* 0x000fe200078e0a3e */
[----:B------:R-:W-:Y:S01]  /*6f70*/  SEL R134, RZ, 0x10, P4 ;  /* 0x00000010ff867807 */ /* 0x000fe20002000000 */
[----:B------:R-:W-:Y:S02]  /*6f80*/  IMAD R0, R230, c[0x0][0x1e4], R0 ;  /* 0x00007900e6007a24 */ /* 0x000fe400078e0200 */
[----:B------:R-:W-:Y:S01]  /*6f90*/  IMAD.IADD R8, R173, 0x1, -R8 ;  /* 0x00000001ad087824 */ /* 0x000fe200078e0a08 */
[----:B------:R-:W-:Y:S01]  /*6fa0*/  ISETP.GE.AND P1, PT, R112, 0x1, PT ;  /* 0x000000017000780c */ /* 0x000fe20003f26270 */
[----:B------:R-:W-:-:S02]  /*6fb0*/  IMAD.IADD R3, R3, 0x1, R0 ;  /* 0x0000000103037824 */ /* 0x000fc400078e0200 */
[----:B------:R-:W-:Y:S01]  /*6fc0*/  IMAD.WIDE.U32 R72, R29, c[0x0][0x210], RZ ;  /* 0x000084001d487a25 */ /* 0x000fe200078e00ff */
[----:B------:R-:W-:-:S09]  /*6fd0*/  LEA.HI R18, R8, R8, RZ, 0x1 ;  /* 0x0000000808127211 */ /* 0x000fd200078f08ff */
[----:B------:R-:W-:Y:S01]  /*6fe0*/  @P1 IMAD.SHL.U32 R17, R221, 0x2, RZ ;  /* 0x00000002dd111824 */ /* 0x000fe200078e00ff */
[----:B---3--:R-:W-:Y:S01]  /*6ff0*/  SHF.R.S32.HI R70, RZ, 0x1f, R229 ;  /* 0x0000001fff467819 */ /* 0x008fe200000114e5 */
[----:B------:R-:W-:-:S04]  /*7000*/  IMAD.WIDE.U32 R2, R229, c[0x0][0x1f0], R2 ;  /* 0x00007c00e5027a25 */ /* 0x000fc800078e0002 */
[----:B------:R-:W-:-:S04]  /*7010*/  IMAD R0, R70, c[0x0][0x1f0], RZ ;  /* 0x00007c0046007a24 */ /* 0x000fc800078e02ff */
[----:B------:R-:W-:Y:S01]  /*7020*/  IMAD R5, R229, c[0x0][0x1f4], R0 ;  /* 0x00007d00e5057a24 */ /* 0x000fe200078e0200 */
[----:B------:R-:W-:-:S04]  /*7030*/  IADD3 R0, P0, R152, R2, RZ ;  /* 0x0000000298007210 */ /* 0x000fc80007f1e0ff */
[----:B------:R-:W-:Y:S02]  /*7040*/  IADD3.X R2, R252, R3, R5, P0, !PT ;  /* 0x00000003fc027210 */ /* 0x000fe400007fe405 */
[----:B------:R-:W-:-:S04]  /*7050*/  LEA R5, P0, R0, c[0x0][0x1c8], 0x1 ;  /* 0x0000720000057a11 */ /* 0x000fc800078008ff */
[----:B------:R-:W-:Y:S01]  /*7060*/  LEA.HI.X R3, R0, c[0x0][0x1cc], R2, 0x1, P0 ;  /* 0x0000730000037a11 */ /* 0x000fe200000f0c02 */
[----:B------:R-:W-:Y:S01]  /*7070*/  SHFL.IDX PT, R6, R5, RZ, 0x1c1f ;  /* 0x001c1fff05067589 */ /* 0x000fe200000e0000 */
[----:B------:R-:W-:Y:S02]  /*7080*/  LOP3.LUT R0, R15, 0x7fffffe, RZ, 0xc0, !PT ;  /* 0x07fffffe0f007812 */ /* 0x000fe400078ec0ff */
[----:B------:R-:W-:Y:S01]  /*7090*/  SHF.R.S32.HI R2, RZ, 0x1f, R20 ;  /* 0x0000001fff027819 */ /* 0x000fe20000011414 */
[----:B------:R-:W1:Y:S01]  /*70a0*/  SHFL.IDX PT, R7, R3, RZ, 0x1c1f ;  /* 0x001c1fff03077589 */ /* 0x000e6200000e0000 */
[----:B------:R-:W-:Y:S01]  /*70b0*/  ISETP.GE.AND P0, PT, R112, 0x21, PT ;  /* 0x000000217000780c */ /* 0x000fe20003f06270 */
[----:B------:R-:W-:Y:S01]  /*70c0*/  IMAD.IADD R19, R20, 0x1, -R0 ;  /* 0x0000000114137824 */ /* 0x000fe200078e0a00 */
[----:B------:R-:W-:Y:S01]  /*70d0*/  LEA.HI R20, R2, R20, RZ, 0x3 ;  /* 0x0000001402147211 */ /* 0x000fe200078f18ff */
[----:B------:R-:W-:Y:S01]  /*70e0*/  SHFL.IDX PT, R3, R3, 0x1, 0x1c1f ;  /* 0x003c1f0003037f89 */ /* 0x000fe200000e0000 */
[----:B------:R-:W-:-:S03]  /*70f0*/  LOP3.LUT R0, R18, 0x7fffffe, RZ, 0xc0, !PT ;  /* 0x07fffffe12007812 */ /* 0x000fc600078ec0ff */
[----:B------:R2:W3:Y:S02]  /*7100*/  SHFL.IDX PT, R2, R5, 0x1, 0x1c1f ;  /* 0x003c1f0005027f89 */ /* 0x0004e400000e0000 */
[----:B------:R-:W-:Y:S01]  /*7110*/  IMAD.IADD R21, R8, 0x1, -R0 ;  /* 0x0000000108157824 */ /* 0x000fe200078e0a00 */
[----:B------:R-:W-:-:S03]  /*7120*/  @P1 SHF.R.S32.HI R0, RZ, 0x1f, R68 ;  /* 0x0000001fff001819 */ /* 0x000fc60000011444 */
[----:B------:R-:W-:Y:S01]  /*7130*/  @P0 SHF.R.S32.HI R10, RZ, 0x1f, R69 ;  /* 0x0000001fff0a0819 */ /* 0x000fe20000011445 */
[----:B------:R-:W-:Y:S01]  /*7140*/  @P0 IMAD.SHL.U32 R16, R221, 0x2, RZ ;  /* 0x00000002dd100824 */ /* 0x000fe200078e00ff */
[----:B------:R-:W-:Y:S02]  /*7150*/  @P0 SHF.R.S32.HI R11, RZ, 0x1f, R68 ;  /* 0x0000001fff0b0819 */ /* 0x000fe40000011444 */
[-C--:B------:R-:W-:Y:S02]  /*7160*/  @P1 LEA.HI R8, R0, R68.reuse, RZ, 0x3 ;  /* 0x0000004400081211 */ /* 0x080fe400078f18ff */
[----:B------:R-:W-:Y:S02]  /*7170*/  @P0 LEA.HI R0, R11, R68, RZ, 0x3 ;  /* 0x000000440b000211 */ /* 0x000fe400078f18ff */
[----:B------:R-:W-:Y:S02]  /*7180*/  @P1 LOP3.LUT R8, R8, 0xfffffff8, RZ, 0xc0, !PT ;  /* 0xfffffff808081812 */ /* 0x000fe400078ec0ff */
[----:B------:R-:W-:-:S03]  /*7190*/  @P0 LOP3.LUT R0, R0, 0xfffffff8, RZ, 0xc0, !PT ;  /* 0xfffffff800000812 */ /* 0x000fc600078ec0ff */
[----:B-1----:R-:W-:Y:S01]  /*71a0*/  @P1 IMAD.WIDE R12, R8, 0x2, R6 ;  /* 0x00000002080c1825 */ /* 0x002fe200078e0206 */
[----:B--2---:R-:W-:-:S04]  /*71b0*/  @P1 SHF.R.S32.HI R5, RZ, 0x1f, R69 ;  /* 0x0000001fff051819 */ /* 0x004fc80000011445 */
[-C--:B------:R-:W-:Y:S02]  /*71c0*/  @P1 LEA.HI R9, R5, R69.reuse, RZ, 0x3 ;  /* 0x0000004505091211 */ /* 0x080fe400078f18ff */
[----:B------:R-:W-:Y:S01]  /*71d0*/  @P0 LEA.HI R5, R10, R69, RZ, 0x3 ;  /* 0x000000450a050211 */ /* 0x000fe200078f18ff */
[--C-:B------:R-:W-:Y:S01]  /*71e0*/  @P1 IMAD.WIDE R10, R132, 0x2, R6.reuse ;  /* 0x00000002840a1825 */ /* 0x100fe200078e0206 */
[----:B------:R-:W-:Y:S02]  /*71f0*/  @P1 LOP3.LUT R9, R9, 0xfffffff8, RZ, 0xc0, !PT ;  /* 0xfffffff809091812 */ /* 0x000fe400078ec0ff */
[----:B------:R-:W-:Y:S02]  /*7200*/  @P0 LOP3.LUT R5, R5, 0xfffffff8, RZ, 0xc0, !PT ;  /* 0xfffffff805050812 */ /* 0x000fe400078ec0ff */
[----:B------:R1:W-:Y:S01]  /*7210*/  @P1 LDGSTS.E.BYPASS.LTC128B.128 [R17+0x3100], [R10.64], !P6 ;  /* 0x031000000a111fae */ /* 0x0003e2000f101d46 */
[----:B------:R-:W-:-:S04]  /*7220*/  @P1 IMAD.WIDE R14, R9, 0x2, R6 ;  /* 0x00000002090e1825 */ /* 0x000fc800078e0206 */
[--C-:B---3--:R-:W-:Y:S01]  /*7230*/  @P0 IMAD.WIDE R8, R5, 0x2, R2.reuse ;  /* 0x0000000205080825 */ /* 0x108fe200078e0202 */
[----:B------:R1:W-:Y:S03]  /*7240*/  @P1 LDGSTS.E.BYPASS.LTC128B.128 [R17+0x4100], [R14.64], !P5 ;  /* 0x041000000e111fae */ /* 0x0003e6000e901d46 */
[----:B------:R-:W-:Y:S01]  /*7250*/  @P0 IMAD.WIDE R6, R0, 0x2, R2 ;  /* 0x0000000200060825 */ /* 0x000fe200078e0202 */
[----:B------:R1:W-:Y:S01]  /*7260*/  @P1 LDGSTS.E.BYPASS.LTC128B.128 [R17+0x5100], [R12.64], !P4 ;  /* 0x051000000c111fae */ /* 0x0003e2000e101d46 */
[----:B------:R-:W-:Y:S02]  /*7270*/  SHF.R.S32.HI R0, RZ, 0x1, R18 ;  /* 0x00000001ff007819 */ /* 0x000fe40000011412 */
[----:B------:R-:W-:Y:S01]  /*7280*/  @P0 IMAD.WIDE R2, R132, 0x2, R2 ;  /* 0x0000000284020825 */ /* 0x000fe200078e0202 */
[----:B------:R-:W-:-:S03]  /*7290*/  ISETP.LT.AND P1, PT, RZ, c[0x0][0x27c], PT ;  /* 0x00009f00ff007a0c */ /* 0x000fc60003f21270 */
[----:B------:R-:W-:Y:S01]  /*72a0*/  IMAD.SHL.U32 R5, R23, 0x40, RZ ;  /* 0x0000004017057824 */ /* 0x000fe200078e00ff */
[----:B------:R2:W-:Y:S04]  /*72b0*/  @P0 LDGSTS.E.BYPASS.LTC128B.128 [R16+0x3900], [R2.64], !P6 ;  /* 0x0390000002100fae */ /* 0x0005e8000f101d46 */
[----:B------:R3:W-:Y:S01]  /*72c0*/  @P0 LDGSTS.E.BYPASS.LTC128B.128 [R16+0x4900], [R8.64], !P5 ;  /* 0x0490000008100fae */ /* 0x0007e2000e901d46 */
[----:B------:R-:W-:-:S03]  /*72d0*/  LOP3.LUT R5, R5, 0xc0, RZ, 0xc0, !PT ;  /* 0x000000c005057812 */ /* 0x000fc600078ec0ff */
[----:B------:R4:W-:Y:S01]  /*72e0*/  @P0 LDGSTS.E.BYPASS.LTC128B.128 [R16+0x5900], [R6.64], !P4 ;  /* 0x0590000006100fae */ /* 0x0009e2000e101d46 */
[C---:B------:R-:W-:Y:S01]  /*72f0*/  LOP3.LUT P0, RZ, R0.reuse, 0x2, RZ, 0xc0, !PT ;  /* 0x0000000200ff7812 */ /* 0x040fe2000780c0ff */
[----:B------:R-:W-:Y:S02]  /*7300*/  IMAD.SHL.U32 R0, R0, 0x40, RZ ;  /* 0x0000004000007824 */ /* 0x000fe400078e00ff */
[----:B------:R-:W0:Y:S03]  /*7310*/  LDGDEPBAR ;  /* 0x00000000000079af */ /* 0x000e260000000000 */
[----:B------:R-:W-:Y:S02]  /*7320*/  LOP3.LUT R0, R0, 0xc0, RZ, 0xc0, !PT ;  /* 0x000000c000007812 */ /* 0x000fe400078ec0ff */
[----:B--2---:R-:W-:Y:S02]  /*7330*/  LEA.HI R2, R65, R65, RZ, 0x1 ;  /* 0x0000004141027211 */ /* 0x004fe400078f08ff */
[----:B------:R-:W-:-:S02]  /*7340*/  SHF.R.U32.HI R3, RZ, 0x3, R0 ;  /* 0x00000003ff037819 */ /* 0x000fc40000011600 */
[----:B------:R-:W-:Y:S01]  /*7350*/  LOP3.LUT R2, R2, 0xfffffffe, RZ, 0xc0, !PT ;  /* 0xfffffffe02027812 */ /* 0x000fe200078ec0ff */
[----:B----4-:R-:W-:-:S04]  /*7360*/  IMAD.SHL.U32 R7, R24, 0x8, RZ ;  /* 0x0000000818077824 */ /* 0x010fc800078e00ff */
[----:B------:R-:W-:Y:S02]  /*7370*/  IMAD.IADD R2, R65, 0x1, -R2 ;  /* 0x0000000141027824 */ /* 0x000fe400078e0a02 */
[----:B------:R-:W-:Y:S01]  /*7380*/  IMAD.SHL.U32 R6, R20, 0x20, RZ ;  /* 0x0000002014067824 */ /* 0x000fe200078e00ff */
[----:B------:R-:W-:Y:S01]  /*7390*/  LOP3.LUT R7, R0, 0x8, R7, 0xf8, !PT ;  /* 0x0000000800077812 */ /* 0x000fe200078ef807 */
[C---:B---3--:R-:W-:Y:S01]  /*73a0*/  IMAD R9, R2.reuse, 0x8, R21 ;  /* 0x0000000802097824 */ /* 0x048fe200078e0215 */
[----:B------:R-:W-:Y:S01]  /*73b0*/  SHF.R.U32.HI R0, RZ, 0x3, R5 ;  /* 0x00000003ff007819 */ /* 0x000fe20000011605 */
[----:B------:R-:W-:Y:S01]  /*73c0*/  IMAD.SHL.U32 R2, R2, 0x8, RZ ;  /* 0x0000000802027824 */ /* 0x000fe200078e00ff */
[----:B------:R-:W-:Y:S02]  /*73d0*/  LOP3.LUT R6, R6, 0xffffff00, RZ, 0xc0, !PT ;  /* 0xffffff0006067812 */ /* 0x000fe400078ec0ff */
[----:B------:R-:W-:Y:S01]  /*73e0*/  LOP3.LUT R3, R7, R3, RZ, 0x3c, !PT ;  /* 0x0000000307037212 */ /* 0x000fe200078e3cff */
[----:B------:R-:W-:Y:S01]  /*73f0*/  IMAD.MOV.U32 R7, RZ, RZ, 0x10 ;  /* 0x00000010ff077424 */ /* 0x000fe200078e00ff */
[----:B------:R-:W-:Y:S01]  /*7400*/  LOP3.LUT R2, R5, 0x8, R2, 0xf8, !PT ;  /* 0x0000000805027812 */ /* 0x000fe200078ef802 */
[----:B------:R-:W-:-:S02]  /*7410*/  IMAD R8, R25, 0x200, R6 ;  /* 0x0000020019087824 */ /* 0x000fc400078e0206 */
[C---:B------:R-:W-:Y:S01]  /*7420*/  IMAD R5, R19.reuse, 0x20, R6 ;  /* 0x0000002013057824 */ /* 0x040fe200078e0206 */
[----:B------:R-:W-:Y:S01]  /*7430*/  LOP3.LUT R0, R2, R0, RZ, 0x3c, !PT ;  /* 0x0000000002007212 */ /* 0x000fe200078e3cff */
[----:B------:R-:W-:Y:S02]  /*7440*/  IMAD R2, R48, c[0x0][0x210], RZ ;  /* 0x0000840030027a24 */ /* 0x000fe400078e02ff */
[----:B------:R-:W-:Y:S02]  /*7450*/  IMAD R6, R19, 0x20, R8 ;  /* 0x0000002013067824 */ /* 0x000fe400078e0208 */
[----:B------:R-:W-:Y:S02]  /*7460*/  IMAD R2, R29, c[0x0][0x214], R2 ;  /* 0x000085001d027a24 */ /* 0x000fe400078e0202 */
[----:B------:R-:W-:Y:S02]  /*7470*/  IMAD.IADD R5, R0, 0x1, R5 ;  /* 0x0000000100057824 */ /* 0x000fe400078e0205 */
[----:B------:R-:W-:Y:S01]  /*7480*/  IMAD.IADD R71, R73, 0x1, R2 ;  /* 0x0000000149477824 */ /* 0x000fe200078e0202 */
[----:B------:R-:W-:Y:S01]  /*7490*/  SEL R2, R7, 0xfffffff0, !P0 ;  /* 0xfffffff007027807 */ /* 0x000fe20004000000 */
[----:B------:R-:W-:-:S02]  /*74a0*/  IMAD.U32 R3, R9, 0x20, R3 ;  /* 0x0000002009037824 */ /* 0x000fc400078e0003 */
[----:B------:R-:W-:Y:S01]  /*74b0*/  IMAD.IADD R0, R0, 0x1, R6 ;  /* 0x0000000100007824 */ /* 0x000fe200078e0206 */
[----:B------:R-:W-:Y:S05]  /*74c0*/  @P1 BRA `(.L_x_98) ;  /* 0x0000002000001947 */ /* 0x000fea0003800000 */
[----:B-1----:R-:W-:-:S04]  /*74d0*/  DEPBAR.LE SB0, 0x1 ;  /* 0x000080400000791a */ /* 0x002fc80000000000 */
[----:B------:R-:W-:Y:S05]  /*74e0*/  BRA `(.L_x_99) ;  /* 0x00005dd000007947 */ /* 0x000fea0003800000 */
.L_x_98:
[----:B-1----:R-:W-:Y:S01]  /*74f0*/  SHF.R.S32.HI R6, RZ, 0x1f, R155 ;  /* 0x0000001fff067819 */ /* 0x002fe2000001149b */
[----:B------:R-:W-:Y:S01]  /*7500*/  IMAD.WIDE.U32 R8, R155, c[0x0][0x280], RZ ;  /* 0x0000a0009b087a25 */ /* 0x000fe200078e00ff */
[----:B------:R-:W-:Y:S01]  /*7510*/  ULDC.U8 UR4, c[0x0][0x298] ;  /* 0x0000a60000047ab9 */ /* 0x000fe20000000000 */
[----:B------:R-:W-:Y:S01]  /*7520*/  LEA.HI R11, R173, R173, RZ, 0x1 ;  /* 0x000000adad0b7211 */ /* 0x000fe200078f08ff */
[----:B------:R-:W-:Y:S01]  /*7530*/  BSSY B2, `(.L_x_99) ;  /* 0x00005d8000027945 */ /* 0x000fe20003800000 */
[C---:B------:R-:W-:Y:S01]  /*7540*/  IMAD R7, R6.reuse, c[0x0][0x280], RZ ;  /* 0x0000a00006077a24 */ /* 0x040fe200078e02ff */
[----:B------:R-:W-:Y:S01]  /*7550*/  ISETP.NE.AND P1, PT, RZ, UR4, PT ;  /* 0x00000004ff007c0c */ /* 0x000fe2000bf25270 */
[----:B------:R-:W-:Y:S01]  /*7560*/  IMAD R6, R6, c[0x0][0x290], RZ ;  /* 0x0000a40006067a24 */ /* 0x000fe200078e02ff */
[----:B------:R-:W-:Y:S01]  /*7570*/  LEA R34, P0, R8, c[0x0][0x270], 0x1 ;  /* 0x00009c0008227a11 */ /* 0x000fe200078008ff */
[C---:B------:R-:W-:Y:S01]  /*7580*/  IMAD R7, R155.reuse, c[0x0][0x284], R7 ;  /* 0x0000a1009b077a24 */ /* 0x040fe200078e0207 */
[----:B------:R-:W-:Y:S01]  /*7590*/  SHF.R.S32.HI R64, RZ, 0x1, R11 ;  /* 0x00000001ff407819 */ /* 0x000fe2000001140b */
[----:B------:R-:W-:-:S02]  /*75a0*/  IMAD R10, R155, c[0x0][0x294], R6 ;  /* 0x0000a5009b0a7a24 */ /* 0x000fc400078e0206 */
[----:B------:R-:W-:Y:S02]  /*75b0*/  IMAD.IADD R9, R7, 0x1, R9 ;  /* 0x0000000107097824 */ /* 0x000fe400078e0209 */
[----:B------:R-:W-:-:S03]  /*75c0*/  IMAD.WIDE.U32 R6, R155, c[0x0][0x290], RZ ;  /* 0x0000a4009b067a25 */ /* 0x000fc600078e00ff */
[----:B------:R-:W-:Y:S01]  /*75d0*/  LEA.HI.X R35, R8, c[0x0][0x274], R9, 0x1, P0 ;  /* 0x00009d0008237a11 */ /* 0x000fe200000f0c09 */
[----:B------:R-:W-:Y:S01]  /*75e0*/  IMAD.IADD R7, R10, 0x1, R7 ;  /* 0x000000010a077824 */ /* 0x000fe200078e0207 */
[----:B------:R-:W-:Y:S02]  /*75f0*/  LOP3.LUT R8, R11, 0xfffffffe, RZ, 0xc0, !PT ;  /* 0xfffffffe0b087812 */ /* 0x000fe400078ec0ff */
[----:B------:R-:W-:Y:S02]  /*7600*/  LEA R32, P0, R6, c[0x0][0x288], 0x1 ;  /* 0x0000a20006207a11 */ /* 0x000fe400078008ff */
[----:B------:R-:W-:Y:S02]  /*7610*/  IADD3 R59, -R8, R173, RZ ;  /* 0x000000ad083b7210 */ /* 0x000fe40007ffe1ff */
[----:B------:R-:W-:Y:S01]  /*7620*/  LEA.HI.X R33, R6, c[0x0][0x28c], R7, 0x1, P0 ;  /* 0x0000a30006217a11 */ /* 0x000fe200000f0c07 */
[----:B------:R-:W-:Y:S01]  /*7630*/  IMAD R6, R174, 0x80, R64 ;  /* 0x00000080ae067824 */ /* 0x000fe200078e0240 */
[----:B------:R-:W-:Y:S01]  /*7640*/  SHF.L.U32 R66, R59, 0x3, RZ ;  /* 0x000000033b427819 */ /* 0x000fe200000006ff */
[----:B------:R-:W-:Y:S05]  /*7650*/  @!P1 BRA `(.L_x_100) ;  /* 0x00002b4000009947 */ /* 0x000fea0003800000 */
[----:B------:R-:W-:Y:S01]  /*7660*/  ISETP.GE.AND P0, PT, R6, R63, PT ;  /* 0x0000003f0600720c */ /* 0x000fe20003f06270 */
[----:B------:R-:W-:Y:S01]  /*7670*/  BSSY B0, `(.L_x_101) ;  /* 0x000004d000007945 */ /* 0x000fe20003800000 */
[----:B------:R-:W-:Y:S01]  /*7680*/  SHF.L.U32 R38, R59, 0x2, RZ ;  /* 0x000000023b267819 */ /* 0x000fe200000006ff */
        /* <DEDUP_REMOVED lines=12> */
[----:B------:R-:W-:Y:S05]  /*7750*/  @P0 BRA `(.L_x_102) ;  /* 0x000003e000000947 */ /* 0x000fea0003800000 */
[C---:B------:R-:W-:Y:S01]  /*7760*/  IADD3 R13, R38.reuse, 0x8, RZ ;  /* 0x00000008260d7810 */ /* 0x040fe20007ffe0ff */
[----:B------:R-:W-:Y:S01]  /*7770*/  CS2R R18, SRZ ;  /* 0x0000000000127805 */ /* 0x000fe2000001ff00 */
[----:B------:R-:W-:Y:S01]  /*7780*/  ISETP.GE.AND P1, PT, R38, c[0x0][0x27c], PT ;  /* 0x00009f0026007a0c */ /* 0x000fe20003f26270 */
[----:B------:R-:W-:Y:S01]  /*7790*/  CS2R R6, SRZ ;  /* 0x0000000000067805 */ /* 0x000fe2000001ff00 */
[----:B------:R-:W-:-:S02]  /*77a0*/  ISETP.GE.AND P0, PT, R13, c[0x0][0x27c], PT ;  /* 0x00009f000d007a0c */ /* 0x000fc40003f06270 */
[----:B------:R-:W-:-:S09]  /*77b0*/  IADD3 R14, R38, 0x10, RZ ;  /* 0x00000010260e7810 */ /* 0x000fd20007ffe0ff */
[C---:B------:R-:W-:Y:S02]  /*77c0*/  @!P1 IMAD.WIDE R10, R38.reuse, 0x2, R34 ;  /* 0x00000002260a9825 */ /* 0x040fe400078e0222 */
[----:B------:R-:W-:Y:S02]  /*77d0*/  @!P0 SHF.R.S32.HI R12, RZ, 0x1f, R13 ;  /* 0x0000001fff0c8819 */ /* 0x000fe4000001140d */
[----:B------:R-:W-:Y:S01]  /*77e0*/  @!P1 IMAD.WIDE R8, R38, 0x2, R32 ;  /* 0x0000000226089825 */ /* 0x000fe200078e0220 */
[----:B------:R1:W5:Y:S01]  /*77f0*/  @!P1 LD.E.64 R18, [R10.64] ;  /* 0x000000060a129980 */ /* 0x000362000c101b00 */
[----:B------:R-:W-:-:S03]  /*7800*/  @!P0 LEA.HI R12, R12, R13, RZ, 0x2 ;  /* 0x0000000d0c0c8211 */ /* 0x000fc600078f10ff */
[----:B------:R2:W5:Y:S01]  /*7810*/  @!P1 LD.E.64 R6, [R8.64] ;  /* 0x0000000608069980 */ /* 0x000562000c101b00 */
[----:B------:R-:W-:Y:S01]  /*7820*/  ISETP.GE.AND P1, PT, R14, c[0x0][0x27c], PT ;  /* 0x00009f000e007a0c */ /* 0x000fe20003f26270 */
[----:B------:R-:W-:Y:S01]  /*7830*/  CS2R R20, SRZ ;  /* 0x0000000000147805 */ /* 0x000fe2000001ff00 */
[----:B------:R-:W-:Y:S02]  /*7840*/  IADD3 R15, R38, 0x18, RZ ;  /* 0x00000018260f7810 */ /* 0x000fe40007ffe0ff */
[----:B-1----:R-:W-:Y:S01]  /*7850*/  @!P0 LOP3.LUT R10, R12, 0xfffffffc, RZ, 0xc0, !PT ;  /* 0xfffffffc0c0a8812 */ /* 0x002fe200078ec0ff */
[----:B--2---:R-:W-:-:S04]  /*7860*/  CS2R R8, SRZ ;  /* 0x0000000000087805 */ /* 0x004fc8000001ff00 */
[----:B------:R-:W-:-:S04]  /*7870*/  @!P0 IMAD.WIDE R12, R10, 0x2, R34 ;  /* 0x000000020a0c8825 */ /* 0x000fc800078e0222 */
[----:B------:R-:W-:Y:S01]  /*7880*/  @!P0 IMAD.WIDE R10, R10, 0x2, R32 ;  /* 0x000000020a0a8825 */ /* 0x000fe200078e0220 */
[----:B------:R1:W5:Y:S04]  /*7890*/  @!P0 LD.E.64 R20, [R12.64] ;  /* 0x000000060c148980 */ /* 0x000368000c101b00 */
[----:B------:R2:W5:Y:S01]  /*78a0*/  @!P0 LD.E.64 R8, [R10.64] ;  /* 0x000000060a088980 */ /* 0x000562000c101b00 */
[----:B------:R-:W-:Y:S01]  /*78b0*/  ISETP.GE.AND P0, PT, R15, c[0x0][0x27c], PT ;  /* 0x00009f000f007a0c */ /* 0x000fe20003f06270 */
[----:B------:R-:W-:Y:S01]  /*78c0*/  CS2R R22, SRZ ;  /* 0x0000000000167805 */ /* 0x000fe2000001ff00 */
[----:B-1----:R-:W-:-:S04]  /*78d0*/  @!P1 SHF.R.S32.HI R12, RZ, 0x1f, R14 ;  /* 0x0000001fff0c9819 */ /* 0x002fc8000001140e */
[----:B------:R-:W-:-:S04]  /*78e0*/  @!P1 LEA.HI R12, R12, R14, RZ, 0x2 ;  /* 0x0000000e0c0c9211 */ /* 0x000fc800078f10ff */
[----:B------:R-:W-:-:S03]  /*78f0*/  @!P1 LOP3.LUT R12, R12, 0xfffffffc, RZ, 0xc0, !PT ;  /* 0xfffffffc0c0c9812 */ /* 0x000fc600078ec0ff */
[----:B------:R-:W-:Y:S02]  /*7900*/  @!P0 SHF.R.S32.HI R14, RZ, 0x1f, R15 ;  /* 0x0000001fff0e8819 */ /* 0x000fe4000001140f */
[----:B--2---:R-:W-:Y:S02]  /*7910*/  @!P1 IMAD.WIDE R10, R12, 0x2, R34 ;  /* 0x000000020c0a9825 */ /* 0x004fe400078e0222 */
[----:B------:R-:W-:-:S03]  /*7920*/  @!P0 LEA.HI R14, R14, R15, RZ, 0x2 ;  /* 0x0000000f0e0e8211 */ /* 0x000fc600078f10ff */
[----:B------:R1:W5:Y:S01]  /*7930*/  @!P1 LD.E.64 R22, [R10.64] ;  /* 0x000000060a169980 */ /* 0x000362000c101b00 */
[----:B------:R-:W-:Y:S01]  /*7940*/  @!P0 LOP3.LUT R14, R14, 0xfffffffc, RZ, 0xc0, !PT ;  /* 0xfffffffc0e0e8812 */ /* 0x000fe200078ec0ff */
[----:B------:R-:W-:Y:S01]  /*7950*/  @!P1 IMAD.WIDE R26, R12, 0x2, R32 ;  /* 0x000000020c1a9825 */ /* 0x000fe200078e0220 */
[----:B------:R-:W-:Y:S01]  /*7960*/  CS2R R24, SRZ ;  /* 0x0000000000187805 */ /* 0x000fe2000001ff00 */
[----:B------:R-:W-:Y:S02]  /*7970*/  CS2R R12, SRZ ;  /* 0x00000000000c7805 */ /* 0x000fe4000001ff00 */
[----:B------:R-:W-:-:S04]  /*7980*/  @!P0 IMAD.WIDE R16, R14, 0x2, R34 ;  /* 0x000000020e108825 */ /* 0x000fc800078e0222 */
[----:B------:R-:W-:Y:S01]  /*7990*/  @!P0 IMAD.WIDE R14, R14, 0x2, R32 ;  /* 0x000000020e0e8825 */ /* 0x000fe200078e0220 */
[----:B------:R2:W5:Y:S04]  /*79a0*/  @!P0 LD.E.64 R24, [R16.64] ;  /* 0x0000000610188980 */ /* 0x000568000c101b00 */
[----:B------:R3:W5:Y:S01]  /*79b0*/  @!P0 LD.E.64 R12, [R14.64] ;  /* 0x000000060e0c8980 */ /* 0x000762000c101b00 */
[----:B-1----:R-:W-:-:S06]  /*79c0*/  CS2R R10, SRZ ;  /* 0x00000000000a7805 */ /* 0x002fcc000001ff00 */
[----:B------:R1:W5:Y:S02]  /*79d0*/  @!P1 LD.E.64 R10, [R26.64] ;  /* 0x000000061a0a9980 */ /* 0x000364000c101b00 */
[C---:B-1----:R-:W-:Y:S02]  /*79e0*/  IADD3 R26, R38.reuse, 0x20, RZ ;  /* 0x00000020261a7810 */ /* 0x042fe40007ffe0ff */
[----:B------:R-:W-:Y:S02]  /*79f0*/  IADD3 R27, R38, 0x28, RZ ;  /* 0x00000028261b7810 */ /* 0x000fe40007ffe0ff */
[----:B------:R-:W-:Y:S02]  /*7a00*/  ISETP.GE.AND P1, PT, R26, c[0x0][0x27c], PT ;  /* 0x00009f001a007a0c */ /* 0x000fe40003f26270 */
[----:B------:R-:W-:-:S11]  /*7a10*/  ISETP.GE.AND P0, PT, R27, c[0x0][0x27c], PT ;  /* 0x00009f001b007a0c */ /* 0x000fd60003f06270 */
[----:B---3--:R-:W-:Y:S02]  /*7a20*/  @!P1 SHF.R.S32.HI R15, RZ, 0x1f, R26 ;  /* 0x0000001fff0f9819 */ /* 0x008fe4000001141a */
[----:B------:R-:W-:Y:S02]  /*7a30*/  @!P0 SHF.R.S32.HI R14, RZ, 0x1f, R27 ;  /* 0x0000001fff0e8819 */ /* 0x000fe4000001141b */
[----:B------:R-:W-:Y:S02]  /*7a40*/  @!P1 LEA.HI R15, R15, R26, RZ, 0x2 ;  /* 0x0000001a0f0f9211 */ /* 0x000fe400078f10ff */
[----:B------:R-:W-:Y:S02]  /*7a50*/  @!P0 LEA.HI R14, R14, R27, RZ, 0x2 ;  /* 0x0000001b0e0e8211 */ /* 0x000fe400078f10ff */
[----:B------:R-:W-:Y:S02]  /*7a60*/  @!P1 LOP3.LUT R15, R15, 0xfffffffc, RZ, 0xc0, !PT ;  /* 0xfffffffc0f0f9812 */ /* 0x000fe400078ec0ff */
[----:B------:R-:W-:Y:S01]  /*7a70*/  @!P0 LOP3.LUT R14, R14, 0xfffffffc, RZ, 0xc0, !PT ;  /* 0xfffffffc0e0e8812 */ /* 0x000fe200078ec0ff */
[----:B------:R-:W-:-:S02]  /*7a80*/  CS2R R26, SRZ ;  /* 0x00000000001a7805 */ /* 0x000fc4000001ff00 */
[C---:B------:R-:W-:Y:S01]  /*7a90*/  @!P1 IMAD.WIDE R36, R15.reuse, 0x2, R34 ;  /* 0x000000020f249825 */ /* 0x040fe200078e0222 */
[----:B------:R-:W-:Y:S01]  /*7aa0*/  CS2R R28, SRZ ;  /* 0x00000000001c7805 */ /* 0x000fe2000001ff00 */
[----:B--2---:R-:W-:Y:S02]  /*7ab0*/  CS2R R16, SRZ ;  /* 0x0000000000107805 */ /* 0x004fe4000001ff00 */
[----:B------:R-:W-:Y:S01]  /*7ac0*/  @!P1 IMAD.WIDE R30, R15, 0x2, R32 ;  /* 0x000000020f1e9825 */ /* 0x000fe200078e0220 */
[----:B------:R1:W5:Y:S03]  /*7ad0*/  @!P1 LD.E.64 R26, [R36.64] ;  /* 0x00000006241a9980 */ /* 0x000366000c101b00 */
[----:B------:R-:W-:-:S04]  /*7ae0*/  @!P0 IMAD.WIDE R34, R14, 0x2, R34 ;  /* 0x000000020e228825 */ /* 0x000fc800078e0222 */
[----:B------:R-:W-:Y:S01]  /*7af0*/  @!P0 IMAD.WIDE R32, R14, 0x2, R32 ;  /* 0x000000020e208825 */ /* 0x000fe200078e0220 */
[----:B------:R1:W5:Y:S01]  /*7b00*/  @!P0 LD.E.64 R28, [R34.64] ;  /* 0x00000006221c8980 */ /* 0x000362000c101b00 */
[----:B------:R-:W-:-:S03]  /*7b10*/  CS2R R14, SRZ ;  /* 0x00000000000e7805 */ /* 0x000fc6000001ff00 */
[----:B------:R1:W5:Y:S04]  /*7b20*/  @!P0 LD.E.64 R16, [R32.64] ;  /* 0x0000000620108980 */ /* 0x000368000c101b00 */
[----:B------:R1:W5:Y:S02]  /*7b30*/  @!P1 LD.E.64 R14, [R30.64] ;  /* 0x000000061e0e9980 */ /* 0x000364000c101b00 */
.L_x_102:
[----:B------:R-:W-:Y:S05]  /*7b40*/  BSYNC B0 ;  /* 0x0000000000007941 */ /* 0x000fea0003800000 */
.L_x_101:
[--C-:B-----5:R-:W-:Y:S01]  /*7b50*/  SHF.R.U64 R47, R22, 0x10, R23.reuse ;  /* 0x00000010162f7819 */ /* 0x120fe20000001217 */
[--C-:B------:R-:W-:Y:S01]  /*7b60*/  IMAD.MOV.U32 R52, RZ, RZ, R23.reuse ;  /* 0x000000ffff347224 */ /* 0x100fe200078e0017 */
[----:B-1----:R-:W-:Y:S01]  /*7b70*/  SHF.R.U32.HI R30, RZ, 0x10, R23 ;  /* 0x00000010ff1e7819 */ /* 0x002fe20000011617 */
[----:B------:R-:W-:Y:S01]  /*7b80*/  IMAD.MOV.U32 R35, RZ, RZ, R26 ;  /* 0x000000ffff237224 */ /* 0x000fe200078e001a */
[--C-:B------:R-:W-:Y:S01]  /*7b90*/  SHF.R.U64 R26, R26, 0x10, R27.reuse ;  /* 0x000000101a1a7819 */ /* 0x100fe2000000121b */
[--C-:B------:R-:W-:Y:S01]  /*7ba0*/  IMAD.MOV.U32 R44, RZ, RZ, R27.reuse ;  /* 0x000000ffff2c7224 */ /* 0x100fe200078e001b */
[----:B------:R-:W-:Y:S01]  /*7bb0*/  SHF.R.U32.HI R23, RZ, 0x10, R27 ;  /* 0x00000010ff177819 */ /* 0x000fe2000001161b */
[----:B------:R-:W-:Y:S01]  /*7bc0*/  IMAD.MOV.U32 R36, RZ, RZ, R28 ;  /* 0x000000ffff247224 */ /* 0x000fe200078e001c */
[----:B------:R-:W-:Y:S01]  /*7bd0*/  SHF.R.U64 R27, R28, 0x10, R29 ;  /* 0x000000101c1b7819 */ /* 0x000fe2000000121d */
[--C-:B------:R-:W-:Y:S01]  /*7be0*/  IMAD.MOV.U32 R57, RZ, RZ, R7.reuse ;  /* 0x000000ffff397224 */ /* 0x100fe200078e0007 */
[--C-:B------:R-:W-:Y:S01]  /*7bf0*/  SHF.R.U64 R28, R6, 0x10, R7.reuse ;  /* 0x00000010061c7819 */ /* 0x100fe20000001207 */
[----:B------:R-:W-:Y:S01]  /*7c00*/  IMAD.MOV.U32 R32, RZ, RZ, R6 ;  /* 0x000000ffff207224 */ /* 0x000fe200078e0006 */
[----:B------:R-:W-:Y:S01]  /*7c10*/  SHF.R.U32.HI R48, RZ, 0x10, R7 ;  /* 0x00000010ff307819 */ /* 0x000fe20000011607 */
[----:B------:R-:W-:Y:S01]  /*7c20*/  IMAD.MOV.U32 R43, RZ, RZ, R24 ;  /* 0x000000ffff2b7224 */ /* 0x000fe200078e0018 */
[----:B------:R-:W-:Y:S01]  /*7c30*/  SHF.R.S32.HI R7, RZ, 0x1f, R62 ;  /* 0x0000001fff077819 */ /* 0x000fe2000001143e */
[----:B------:R-:W-:Y:S01]  /*7c40*/  IMAD.MOV.U32 R45, RZ, RZ, R29 ;  /* 0x000000ffff2d7224 */ /* 0x000fe200078e001d */
[----:B------:R-:W-:Y:S01]  /*7c50*/  LEA.HI R6, R64, R64, RZ, 0x1 ;  /* 0x0000004040067211 */ /* 0x000fe200078f08ff */
[----:B------:R-:W-:Y:S01]  /*7c60*/  IMAD.MOV.U32 R50, RZ, RZ, R9 ;  /* 0x000000ffff327224 */ /* 0x000fe200078e0009 */
[----:B------:R-:W-:Y:S01]  /*7c70*/  LEA.HI R7, R7, R62, RZ, 0x2 ;  /* 0x0000003e07077211 */ /* 0x000fe200078f10ff */
[----:B------:R-:W-:Y:S01]  /*7c80*/  IMAD.MOV.U32 R51, RZ, RZ, R8 ;  /* 0x000000ffff337224 */ /* 0x000fe200078e0008 */
[----:B------:R-:W-:Y:S01]  /*7c90*/  SHF.R.U64 R37, R24, 0x10, R25 ;  /* 0x0000001018257819 */ /* 0x000fe20000001219 */
[----:B------:R-:W-:Y:S01]  /*7ca0*/  IMAD.MOV.U32 R41, RZ, RZ, R10 ;  /* 0x000000ffff297224 */ /* 0x000fe200078e000a */
[----:B------:R-:W-:Y:S01]  /*7cb0*/  LOP3.LUT R7, R7, 0xfffffffc, RZ, 0xc0, !PT ;  /* 0xfffffffc07077812 */ /* 0x000fe200078ec0ff */
[----:B------:R-:W-:Y:S01]  /*7cc0*/  IMAD.MOV.U32 R60, RZ, RZ, R19 ;  /* 0x000000ffff3c7224 */ /* 0x000fe200078e0013 */
[----:B------:R-:W-:Y:S01]  /*7cd0*/  SHF.R.U32.HI R24, RZ, 0x10, R29 ;  /* 0x00000010ff187819 */ /* 0x000fe2000001161d */
[----:B------:R-:W-:Y:S01]  /*7ce0*/  IMAD.MOV.U32 R56, RZ, RZ, R20 ;  /* 0x000000ffff387224 */ /* 0x000fe200078e0014 */
[----:B------:R-:W-:Y:S01]  /*7cf0*/  SHF.R.U64 R49, R8, 0x10, R9 ;  /* 0x0000001008317819 */ /* 0x000fe20000001209 */
[----:B------:R-:W-:Y:S01]  /*7d00*/  IMAD.IADD R7, R62, 0x1, -R7 ;  /* 0x000000013e077824 */ /* 0x000fe200078e0a07 */
[----:B------:R-:W-:Y:S01]  /*7d10*/  SHF.R.U32.HI R29, RZ, 0x10, R9 ;  /* 0x00000010ff1d7819 */ /* 0x000fe20000011609 */
[----:B------:R-:W-:Y:S01]  /*7d20*/  IMAD.MOV.U32 R58, RZ, RZ, R21 ;  /* 0x000000ffff3a7224 */ /* 0x000fe200078e0015 */
[----:B------:R-:W-:Y:S01]  /*7d30*/  LOP3.LUT R6, R6, 0x7fffffe, RZ, 0xc0, !PT ;  /* 0x07fffffe06067812 */ /* 0x000fe200078ec0ff */
[C---:B------:R-:W-:Y:S01]  /*7d40*/  IMAD.SHL.U32 R9, R7.reuse, 0x40, RZ ;  /* 0x0000004007097824 */ /* 0x040fe200078e00ff */
[----:B------:R-:W-:Y:S01]  /*7d50*/  SHF.R.U64 R39, R10, 0x10, R11 ;  /* 0x000000100a277819 */ /* 0x000fe2000000120b */
[----:B------:R-:W-:Y:S01]  /*7d60*/  IMAD R10, R174, -0x80, R63 ;  /* 0xffffff80ae0a7824 */ /* 0x000fe200078e023f */
[----:B------:R-:W-:Y:S01]  /*7d70*/  LOP3.LUT P1, RZ, R7, 0x2, RZ, 0xc0, !PT ;  /* 0x0000000207ff7812 */ /* 0x000fe2000782c0ff */
[----:B------:R-:W-:Y:S01]  /*7d80*/  IMAD.IADD R8, R64, 0x1, -R6 ;  /* 0x0000000140087824 */ /* 0x000fe200078e0a06 */
[----:B------:R-:W-:Y:S01]  /*7d90*/  LOP3.LUT R6, R9, 0xc0, RZ, 0xc0, !PT ;  /* 0x000000c009067812 */ /* 0x000fe200078ec0ff */
[----:B------:R-:W-:Y:S01]  /*7da0*/  IMAD.MOV.U32 R53, RZ, RZ, R22 ;  /* 0x000000ffff357224 */ /* 0x000fe200078e0016 */
[----:B------:R-:W-:Y:S01]  /*7db0*/  PRMT R28, R32, 0x5410, R28 ;  /* 0x00005410201c7816 */ /* 0x000fe2000000001c */
[----:B------:R-:W-:Y:S01]  /*7dc0*/  IMAD R8, R65, 0x8, R8 ;  /* 0x0000000841087824 */ /* 0x000fe200078e0208 */
[----:B------:R-:W-:Y:S01]  /*7dd0*/  LOP3.LUT R7, R6, 0x8, R66, 0xf8, !PT ;  /* 0x0000000806077812 */ /* 0x000fe200078ef842 */
[----:B------:R-:W-:Y:S01]  /*7de0*/  IMAD.MOV.U32 R34, RZ, RZ, R12 ;  /* 0x000000ffff227224 */ /* 0x000fe200078e000c */
[----:B------:R-:W-:Y:S01]  /*7df0*/  SHF.R.U32.HI R6, RZ, 0x3, R6 ;  /* 0x00000003ff067819 */ /* 0x000fe20000011606 */
[----:B------:R-:W-:Y:S01]  /*7e00*/  IMAD.MOV.U32 R61, RZ, RZ, R18 ;  /* 0x000000ffff3d7224 */ /* 0x000fe200078e0012 */
[----:B------:R-:W-:Y:S01]  /*7e10*/  IMNMX R32, R10, 0x80, PT ;  /* 0x000000800a207817 */ /* 0x000fe20003800200 */
[----:B------:R-:W-:Y:S01]  /*7e20*/  IMAD.MOV.U32 R42, RZ, RZ, R25 ;  /* 0x000000ffff2a7224 */ /* 0x000fe200078e0019 */
[----:B------:R-:W-:Y:S01]  /*7e30*/  LOP3.LUT R6, R7, R6, RZ, 0x3c, !PT ;  /* 0x0000000607067212 */ /* 0x000fe200078e3cff */
[----:B------:R-:W-:Y:S01]  /*7e40*/  IMAD.MOV.U32 R40, RZ, RZ, R11 ;  /* 0x000000ffff287224 */ /* 0x000fe200078e000b */
[----:B------:R-:W-:Y:S01]  /*7e50*/  ISETP.GE.AND P0, PT, R64, R32, PT ;  /* 0x000000204000720c */ /* 0x000fe20003f06270 */
[----:B------:R-:W-:Y:S01]  /*7e60*/  IMAD.MOV.U32 R33, RZ, RZ, R13 ;  /* 0x000000ffff217224 */ /* 0x000fe200078e000d */
[--C-:B------:R-:W-:Y:S01]  /*7e70*/  SHF.R.U64 R59, R18, 0x10, R19.reuse ;  /* 0x00000010123b7819 */ /* 0x100fe20000001213 */
[----:B------:R-:W-:Y:S01]  /*7e80*/  IMAD.U32 R6, R8, 0x20, R6 ;  /* 0x0000002008067824 */ /* 0x000fe200078e0006 */
[----:B------:R-:W-:Y:S01]  /*7e90*/  SHF.R.U32.HI R54, RZ, 0x10, R19 ;  /* 0x00000010ff367819 */ /* 0x000fe20000011613 */
[----:B------:R-:W-:-:S04]  /*7ea0*/  DEPBAR.LE SB0, 0x1 ;  /* 0x000080400000791a */ /* 0x000fc80000000000 */
[----:B------:R-:W-:Y:S01]  /*7eb0*/  SHF.R.U64 R55, R20, 0x10, R21 ;  /* 0x0000001014377819 */ /* 0x000fe20000001215 */
[----:B------:R-:W-:Y:S01]  /*7ec0*/  IMAD.MOV.U32 R20, RZ, RZ, R15 ;  /* 0x000000ffff147224 */ /* 0x000fe200078e000f */
[----:B------:R-:W-:Y:S01]  /*7ed0*/  SHF.R.U32.HI R46, RZ, 0x10, R21 ;  /* 0x00000010ff2e7819 */ /* 0x000fe20000011615 */
[----:B------:R-:W-:Y:S01]  /*7ee0*/  IMAD.MOV.U32 R21, RZ, RZ, R14 ;  /* 0x000000ffff157224 */ /* 0x000fe200078e000e */
[----:B------:R-:W-:Y:S01]  /*7ef0*/  SHF.R.U64 R31, R12, 0x10, R13 ;  /* 0x000000100c1f7819 */ /* 0x000fe2000000120d */
[----:B------:R-:W-:Y:S01]  /*7f00*/  BSSY B1, `(.L_x_103) ;  /* 0x0000126000017945 */ /* 0x000fe20003800000 */
[----:B------:R-:W-:Y:S02]  /*7f10*/  SHF.R.U32.HI R22, RZ, 0x10, R25 ;  /* 0x00000010ff167819 */ /* 0x000fe40000011619 */
[----:B------:R-:W-:Y:S01]  /*7f20*/  SHF.R.U64 R19, R14, 0x10, R15 ;  /* 0x000000100e137819 */ /* 0x000fe2000000120f */
[----:B------:R-:W-:Y:S01]  /*7f30*/  IMAD.MOV.U32 R14, RZ, RZ, R17 ;  /* 0x000000ffff0e7224 */ /* 0x000fe200078e0011 */
[----:B------:R-:W-:Y:S01]  /*7f40*/  SHF.R.U32.HI R12, RZ, 0x10, R15 ;  /* 0x00000010ff0c7819 */ /* 0x000fe2000001160f */
[----:B------:R-:W-:Y:S01]  /*7f50*/  IMAD.MOV.U32 R15, RZ, RZ, R16 ;  /* 0x000000ffff0f7224 */ /* 0x000fe200078e0010 */
[----:B------:R-:W-:-:S02]  /*7f60*/  SHF.R.U32.HI R25, RZ, 0x10, R11 ;  /* 0x00000010ff197819 */ /* 0x000fc4000001160b */
[----:B------:R-:W-:Y:S02]  /*7f70*/  SHF.R.U32.HI R18, RZ, 0x10, R13 ;  /* 0x00000010ff127819 */ /* 0x000fe4000001160d */
[----:B------:R-:W-:Y:S02]  /*7f80*/  IADD3 R7, R6, 0x10, RZ ;  /* 0x0000001006077810 */ /* 0x000fe40007ffe0ff */
[--C-:B------:R-:W-:Y:S02]  /*7f90*/  SHF.R.U64 R13, R16, 0x10, R17.reuse ;  /* 0x00000010100d7819 */ /* 0x100fe40000001211 */
[----:B------:R-:W-:Y:S02]  /*7fa0*/  SHF.R.U32.HI R11, RZ, 0x10, R17 ;  /* 0x00000010ff0b7819 */ /* 0x000fe40000011611 */
[----:B------:R-:W-:Y:S02]  /*7fb0*/  @P1 IADD3 R7, R6, -0x10, RZ ;  /* 0xfffffff006071810 */ /* 0x000fe40007ffe0ff */
[----:B------:R-:W-:-:S02]  /*7fc0*/  PRMT R42, R42, 0x5410, R22 ;  /* 0x000054102a2a7816 */ /* 0x000fc40000000016 */
[----:B------:R-:W-:Y:S02]  /*7fd0*/  PRMT R35, R35, 0x5410, R26 ;  /* 0x0000541023237816 */ /* 0x000fe4000000001a */
[----:B------:R-:W-:Y:S02]  /*7fe0*/  PRMT R44, R44, 0x5410, R23 ;  /* 0x000054102c2c7816 */ /* 0x000fe40000000017 */
[----:B------:R-:W-:Y:S02]  /*7ff0*/  PRMT R36, R36, 0x5410, R27 ;  /* 0x0000541024247816 */ /* 0x000fe4000000001b */
[----:B------:R-:W-:Y:S02]  /*8000*/  PRMT R45, R45, 0x5410, R24 ;  /* 0x000054102d2d7816 */ /* 0x000fe40000000018 */
[----:B------:R-:W-:Y:S02]  /*8010*/  PRMT R31, R34, 0x5410, R31 ;  /* 0x00005410221f7816 */ /* 0x000fe4000000001f */
        /* <DEDUP_REMOVED lines=15> */
[----:B------:R-:W-:Y:S02]  /*8110*/  LEA R22, R6, 0x6100, 0x1 ;  /* 0x0000610006167811 */ /* 0x000fe400078e08ff */
[----:B------:R-:W-:Y:S02]  /*8120*/  LEA R23, R7, 0x6100, 0x1 ;  /* 0x0000610007177811 */ /* 0x000fe400078e08ff */
[----:B------:R-:W-:Y:S02]  /*8130*/  PRMT R27, R15, 0x5410, R13 ;  /* 0x000054100f1b7816 */ /* 0x000fe4000000000d */
[----:B------:R-:W-:Y:S01]  /*8140*/  PRMT R34, R14, 0x5410, R11 ;  /* 0x000054100e227816 */ /* 0x000fe2000000000b */
[----:B------:R-:W-:Y:S06]  /*8150*/  BAR.SYNC.DEFER_BLOCKING 0x0 ;  /* 0x0000000000007b1d */ /* 0x000fec0000010000 */
[----:B------:R-:W-:Y:S05]  /*8160*/  @P0 BRA `(.L_x_104) ;  /* 0x00000ff000000947 */ /* 0x000fea0003800000 */
[----:B------:R-:W-:Y:S01]  /*8170*/  ISETP.GE.AND P0, PT, R38, c[0x0][0x27c], PT ;  /* 0x00009f0026007a0c */ /* 0x000fe20003f06270 */
[----:B------:R-:W-:-:S12]  /*8180*/  BSSY B0, `(.L_x_105) ;  /* 0x0000028000007945 */ /* 0x000fd80003800000 */
[----:B------:R-:W-:Y:S05]  /*8190*/  @P0 BRA `(.L_x_106) ;  /* 0x0000026000000947 */ /* 0x000fea0003800000 */
[----:B------:R-:W1:Y:S01]  /*81a0*/  LDS.128 R8, [R22] ;  /* 0x0000000016087984 */ /* 0x000e620000000c00 */
[C---:B------:R-:W-:Y:S01]  /*81b0*/  IMAD.U32 R6, R28.reuse, 0x10000, RZ ;  /* 0x000100001c067824 */ /* 0x040fe200078e00ff */
[----:B------:R-:W-:Y:S02]  /*81c0*/  LOP3.LUT R14, R28, 0xffff0000, RZ, 0xc0, !PT ;  /* 0xffff00001c0e7812 */ /* 0x000fe400078ec0ff */
[----:B------:R-:W-:Y:S02]  /*81d0*/  LOP3.LUT R7, R59, 0xffff0000, RZ, 0xc0, !PT ;  /* 0xffff00003b077812 */ /* 0x000fe400078ec0ff */
[C---:B-1----:R-:W-:Y:S01]  /*81e0*/  SHF.L.U32 R13, R8.reuse, 0x10, RZ ;  /* 0x00000010080d7819 */ /* 0x042fe200000006ff */
[----:B------:R-:W-:Y:S01]  /*81f0*/  IMAD.U32 R19, R11, 0x10000, RZ ;  /* 0x000100000b137824 */ /* 0x000fe200078e00ff */
[----:B------:R-:W-:Y:S02]  /*8200*/  LOP3.LUT R12, R8, 0xffff0000, RZ, 0xc0, !PT ;  /* 0xffff0000080c7812 */ /* 0x000fe400078ec0ff */
[----:B------:R-:W-:-:S02]  /*8210*/  SHF.L.U32 R8, R59, 0x10, RZ ;  /* 0x000000103b087819 */ /* 0x000fc400000006ff */
[C---:B------:R-:W-:Y:S01]  /*8220*/  SHF.L.U32 R16, R9.reuse, 0x10, RZ ;  /* 0x0000001009107819 */ /* 0x040fe200000006ff */
[----:B------:R-:W-:Y:S01]  /*8230*/  FMUL.FTZ R18, R12, R6 ;  /* 0x000000060c127220 */ /* 0x000fe20000410000 */
[----:B------:R-:W-:Y:S02]  /*8240*/  LOP3.LUT R9, R9, 0xffff0000, RZ, 0xc0, !PT ;  /* 0xffff000009097812 */ /* 0x000fe400078ec0ff */
[C---:B------:R-:W-:Y:S01]  /*8250*/  SHF.L.U32 R17, R10.reuse, 0x10, RZ ;  /* 0x000000100a117819 */ /* 0x040fe200000006ff */
[-C--:B------:R-:W-:Y:S01]  /*8260*/  FFMA.FTZ R21, R13, R8.reuse, -R18 ;  /* 0x000000080d157223 */ /* 0x080fe20000010812 */
[----:B------:R-:W-:Y:S01]  /*8270*/  LOP3.LUT R15, R10, 0xffff0000, RZ, 0xc0, !PT ;  /* 0xffff00000a0f7812 */ /* 0x000fe200078ec0ff */
[----:B------:R-:W-:Y:S01]  /*8280*/  FMUL.FTZ R10, R12, R8 ;  /* 0x000000080c0a7220 */ /* 0x000fe20000410000 */
[----:B------:R-:W-:Y:S01]  /*8290*/  LOP3.LUT R12, R11, 0xffff0000, RZ, 0xc0, !PT ;  /* 0xffff00000b0c7812 */ /* 0x000fe200078ec0ff */
[----:B------:R-:W-:Y:S01]  /*82a0*/  FMUL.FTZ R11, R9, R14 ;  /* 0x0000000e090b7220 */ /* 0x000fe20000410000 */
[----:B------:R-:W-:Y:S01]  /*82b0*/  LOP3.LUT R8, R54, 0xffff0000, RZ, 0xc0, !PT ;  /* 0xffff000036087812 */ /* 0x000fe200078ec0ff */
[----:B------:R-:W-:Y:S01]  /*82c0*/  FFMA.FTZ R20, R13, R6, R10 ;  /* 0x000000060d147223 */ /* 0x000fe2000001000a */
[----:B------:R-:W-:Y:S01]  /*82d0*/  LOP3.LUT R6, R48, 0xffff0000, RZ, 0xc0, !PT ;  /* 0xffff000030067812 */ /* 0x000fe200078ec0ff */
[-C--:B------:R-:W-:Y:S01]  /*82e0*/  FMUL.FTZ R10, R9, R7.reuse ;  /* 0x00000007090a7220 */ /* 0x080fe20000410000 */
[----:B------:R-:W-:Y:S01]  /*82f0*/  SHF.L.U32 R9, R54, 0x10, RZ ;  /* 0x0000001036097819 */ /* 0x000fe200000006ff */
[----:B------:R-:W-:Y:S01]  /*8300*/  FFMA.FTZ R18, R16, R7, -R11 ;  /* 0x0000000710127223 */ /* 0x000fe2000001080b */
[----:B------:R-:W-:Y:S01]  /*8310*/  SHF.L.U32 R7, R48, 0x10, RZ ;  /* 0x0000001030077819 */ /* 0x000fe200000006ff */
[----:B------:R-:W-:-:S02]  /*8320*/  FFMA.FTZ R16, R16, R14, R10 ;  /* 0x0000000e10107223 */ /* 0x000fc4000001000a */
[C---:B------:R-:W-:Y:S02]  /*8330*/  FMUL.FTZ R10, R15.reuse, R9 ;  /* 0x000000090f0a7220 */ /* 0x040fe40000410000 */
[----:B------:R-:W-:Y:S02]  /*8340*/  FMUL.FTZ R11, R15, R7 ;  /* 0x000000070f0b7220 */ /* 0x000fe40000410000 */
[C---:B------:R-:W-:Y:S02]  /*8350*/  FMUL.FTZ R13, R12.reuse, R6 ;  /* 0x000000060c0d7220 */ /* 0x040fe40000410000 */
[----:B------:R-:W-:Y:S02]  /*8360*/  FMUL.FTZ R12, R12, R8 ;  /* 0x000000080c0c7220 */ /* 0x000fe40000410000 */
[C---:B------:R-:W-:Y:S01]  /*8370*/  FFMA.FTZ R14, R17.reuse, R9, -R11 ;  /* 0x00000009110e7223 */ /* 0x040fe2000001080b */
[----:B------:R-:W-:Y:S01]  /*8380*/  F2FP.BF16.PACK_AB R9, R16, R18 ;  /* 0x000000121009723e */ /* 0x000fe200000010ff */
[----:B------:R-:W-:-:S02]  /*8390*/  FFMA.FTZ R10, R17, R7, R10 ;  /* 0x00000007110a7223 */ /* 0x000fc4000001000a */
[C---:B------:R-:W-:Y:S01]  /*83a0*/  FFMA.FTZ R7, R19.reuse, R8, -R13 ;  /* 0x0000000813077223 */ /* 0x040fe2000001080d */
[----:B------:R-:W-:Y:S01]  /*83b0*/  F2FP.BF16.PACK_AB R8, R20, R21 ;  /* 0x000000151408723e */ /* 0x000fe200000010ff */
[----:B------:R-:W-:Y:S01]  /*83c0*/  FFMA.FTZ R11, R19, R6, R12 ;  /* 0x00000006130b7223 */ /* 0x000fe2000001000c */
[----:B------:R-:W-:-:S04]  /*83d0*/  F2FP.BF16.PACK_AB R10, R10, R14 ;  /* 0x0000000e0a0a723e */ /* 0x000fc800000010ff */
[----:B------:R-:W-:-:S05]  /*83e0*/  F2FP.BF16.PACK_AB R11, R11, R7 ;  /* 0x000000070b0b723e */ /* 0x000fca00000010ff */
[----:B------:R1:W-:Y:S02]  /*83f0*/  STS.128 [R22], R8 ;  /* 0x0000000816007388 */ /* 0x0003e40000000c00 */
.L_x_106:
[----:B------:R-:W-:Y:S05]  /*8400*/  BSYNC B0 ;  /* 0x0000000000007941 */ /* 0x000fea0003800000 */
.L_x_105:
[----:B------:R-:W-:Y:S01]  /*8410*/  IADD3 R6, R38, 0x8, RZ ;  /* 0x0000000826067810 */ /* 0x000fe20007ffe0ff */
[----:B------:R-:W-:Y:S03]  /*8420*/  BSSY B0, `(.L_x_107) ;  /* 0x0000029000007945 */ /* 0x000fe60003800000 */
[----:B------:R-:W-:-:S13]  /*8430*/  ISETP.GE.AND P0, PT, R6, c[0x0][0x27c], PT ;  /* 0x00009f0006007a0c */ /* 0x000fda0003f06270 */
[----:B------:R-:W-:Y:S05]  /*8440*/  @P0 BRA `(.L_x_108) ;  /* 0x0000026000000947 */ /* 0x000fea0003800000 */
[----:B-1----:R-:W1:Y:S01]  /*8450*/  LDS.128 R8, [R23] ;  /* 0x0000000017087984 */ /* 0x002e620000000c00 */
        /* <DEDUP_REMOVED lines=16> */
[C---:B------:R-:W-:Y:S01]  /*8560*/  LOP3.LUT R8, R46.reuse, 0xffff0000, RZ, 0xc0, !PT ;  /* 0xffff00002e087812 */ /* 0x040fe200078ec0ff */
[----:B------:R-:W-:Y:S01]  /*8570*/  FFMA.FTZ R20, R13, R6, R10 ;  /* 0x000000060d147223 */ /* 0x000fe2000001000a */
[----:B------:R-:W-:Y:S01]  /*8580*/  LOP3.LUT R6, R29, 0xffff0000, RZ, 0xc0, !PT ;  /* 0xffff00001d067812 */ /* 0x000fe200078ec0ff */
[-C--:B------:R-:W-:Y:S01]  /*8590*/  FMUL.FTZ R10, R9, R7.reuse ;  /* 0x00000007090a7220 */ /* 0x080fe20000410000 */
[----:B------:R-:W-:Y:S01]  /*85a0*/  SHF.L.U32 R9, R46, 0x10, RZ ;  /* 0x000000102e097819 */ /* 0x000fe200000006ff */
[C---:B------:R-:W-:Y:S01]  /*85b0*/  FFMA.FTZ R18, R16.reuse, R7, -R11 ;  /* 0x0000000710127223 */ /* 0x040fe2000001080b */
        /* <DEDUP_REMOVED lines=15> */
.L_x_108:
[----:B------:R-:W-:Y:S05]  /*86b0*/  BSYNC B0 ;  /* 0x0000000000007941 */ /* 0x000fea0003800000 */
.L_x_107:
[----:B------:R-:W-:Y:S01]  /*86c0*/  IADD3 R6, R38, 0x10, RZ ;  /* 0x0000001026067810 */ /* 0x000fe20007ffe0ff */
[----:B------:R-:W-:Y:S03]  /*86d0*/  BSSY B0, `(.L_x_109) ;  /* 0x0000029000007945 */ /* 0x000fe60003800000 */
[----:B------:R-:W-:-:S13]  /*86e0*/  ISETP.GE.AND P0, PT, R6, c[0x0][0x27c], PT ;  /* 0x00009f0006007a0c */ /* 0x000fda0003f06270 */
[----:B------:R-:W-:Y:S05]  /*86f0*/  @P0 BRA `(.L_x_110) ;  /* 0x0000026000000947 */ /* 0x000fea0003800000 */
[----:B-1----:R-:W1:Y:S01]  /*8700*/  LDS.128 R8, [R22+0x2000] ;  /* 0x0020000016087984 */ /* 0x002e620000000c00 */
        /* <DEDUP_REMOVED lines=36> */
[----:B------:R1:W-:Y:S02]  /*8950*/  STS.128 [R22+0x2000], R8 ;  /* 0x0020000816007388 */ /* 0x0003e40000000c00 */
.L_x_110:
[----:B------:R-:W-:Y:S05]  /*8960*/  BSYNC B0 ;  /* 0x0000000000007941 */ /* 0x000fea0003800000 */
.L_x_109:
        /* <DEDUP_REMOVED lines=42> */
.L_x_112:
[----:B------:R-:W-:Y:S05]  /*8c10*/  BSYNC B0 ;  /* 0x0000000000007941 */ /* 0x000fea0003800000 */
.L_x_111:
        /* <DEDUP_REMOVED lines=42> */
.L_x_114:
[----:B------:R-:W-:Y:S05]  /*8ec0*/  BSYNC B0 ;  /* 0x0000000000007941 */ /* 0x000fea0003800000 */
.L_x_113:
[----:B------:R-:W-:-:S04]  /*8ed0*/  IADD3 R6, R38, 0x28, RZ ;  /* 0x0000002826067810 */ /* 0x000fc80007ffe0ff */
        /* <DEDUP_REMOVED lines=40> */
.L_x_104:
[----:B------:R-:W-:Y:S05]  /*9160*/  BSYNC B1 ;  /* 0x0000000000017941 */ /* 0x000fea0003800000 */
.L_x_103:
[----:B------:R-:W-:-:S04]  /*9170*/  IADD3 R6, R64, 0x40, RZ ;  /* 0x0000004040067810 */ /* 0x000fc80007ffe0ff */
[----:B------:R-:W-:-:S13]  /*9180*/  ISETP.GE.AND P0, PT, R6, R32, PT ;  /* 0x000000200600720c */ /* 0x000fda0003f06270 */
[----:B------:R-:W-:Y:S05]  /*9190*/  @P0 BRA `(.L_x_115) ;  /* 0x0000411000000947 */ /* 0x000fea0003800000 */
[----:B------:R-:W-:Y:S01]  /*91a0*/  ISETP.GE.AND P0, PT, R38, c[0x0][0x27c], PT ;  /* 0x00009f0026007a0c */ /* 0x000fe20003f06270 */
[----:B------:R-:W-:-:S12]  /*91b0*/  BSSY B0, `(.L_x_116) ;  /* 0x0000028000007945 */ /* 0x000fd80003800000 */
        /* <DEDUP_REMOVED lines=10> */
[-C--:B------:R-:W-:Y:S01]  /*9260*/  FMUL.FTZ R18, R6, R12.reuse ;  /* 0x0000000c06127220 */ /* 0x080fe20000410000 */
[----:B------:R-:W-:Y:S02]  /*9270*/  LOP3.LUT R9, R9, 0xffff0000, RZ, 0xc0, !PT ;  /* 0xffff000009097812 */ /* 0x000fe400078ec0ff */
[----:B------:R-:W-:Y:S01]  /*9280*/  SHF.L.U32 R17, R10, 0x10, RZ ;  /* 0x000000100a117819 */ /* 0x000fe200000006ff */
[----:B------:R-:W-:Y:S01]  /*9290*/  FFMA.FTZ R21, R8, R13, -R18 ;  /* 0x0000000d08157223 */ /* 0x000fe20000010812 */
[----:B------:R-:W-:Y:S01]  /*92a0*/  LOP3.LUT R15, R10, 0xffff0000, RZ, 0xc0, !PT ;  /* 0xffff00000a0f7812 */ /* 0x000fe200078ec0ff */
[----:B------:R-:W-:Y:S01]  /*92b0*/  FMUL.FTZ R10, R8, R12 ;  /* 0x0000000c080a7220 */ /* 0x000fe20000410000 */
[----:B------:R-:W-:Y:S01]  /*92c0*/  LOP3.LUT R12, R11, 0xffff0000, RZ, 0xc0, !PT ;  /* 0xffff00000b0c7812 */ /* 0x000fe200078ec0ff */
[----:B------:R-:W-:Y:S01]  /*92d0*/  FMUL.FTZ R11, R14, R9 ;  /* 0x000000090e0b7220 */ /* 0x000fe20000410000 */
[----:B------:R-:W-:Y:S01]  /*92e0*/  LOP3.LUT R8, R54, 0xffff0000, RZ, 0xc0, !PT ;  /* 0xffff000036087812 */ /* 0x000fe200078ec0ff */
[----:B------:R-:W-:Y:S01]  /*92f0*/  FFMA.FTZ R20, R6, R13, R10 ;  /* 0x0000000d06147223 */ /* 0x000fe2000001000a */
[----:B------:R-:W-:Y:S01]  /*9300*/  LOP3.LUT R6, R48, 0xffff0000, RZ, 0xc0, !PT ;  /* 0xffff000030067812 */ /* 0x000fe200078ec0ff */
[C---:B------:R-:W-:Y:S01]  /*9310*/  FMUL.FTZ R10, R7.reuse, R9 ;  /* 0x00000009070a7220 */ /* 0x040fe20000410000 */
[----:B------:R-:W-:Y:S01]  /*9320*/  SHF.L.U32 R9, R54, 0x10, RZ ;  /* 0x0000001036097819 */ /* 0x000fe200000006ff */
[-C--:B------:R-:W-:Y:S01]  /*9330*/  FFMA.FTZ R18, R7, R16.reuse, -R11 ;  /* 0x0000001007127223 */ /* 0x080fe2000001080b */
[----:B------:R-:W-:Y:S01]  /*9340*/  SHF.L.U32 R7, R48, 0x10, RZ ;  /* 0x0000001030077819 */ /* 0x000fe200000006ff */
[----:B------:R-:W-:-:S02]  /*9350*/  FFMA.FTZ R16, R14, R16, R10 ;  /* 0x000000100e107223 */ /* 0x000fc4000001000a */
[-C--:B------:R-:W-:Y:S02]  /*9360*/  FMUL.FTZ R10, R9, R15.reuse ;  /* 0x0000000f090a7220 */ /* 0x080fe40000410000 */
[----:B------:R-:W-:Y:S02]  /*9370*/  FMUL.FTZ R11, R7, R15 ;  /* 0x0000000f070b7220 */ /* 0x000fe40000410000 */
[-C--:B------:R-:W-:Y:S02]  /*9380*/  FMUL.FTZ R13, R6, R12.reuse ;  /* 0x0000000c060d7220 */ /* 0x080fe40000410000 */
[----:B------:R-:W-:Y:S02]  /*9390*/  FMUL.FTZ R12, R8, R12 ;  /* 0x0000000c080c7220 */ /* 0x000fe40000410000 */
[-C--:B------:R-:W-:Y:S01]  /*93a0*/  FFMA.FTZ R14, R9, R17.reuse, -R11 ;  /* 0x00000011090e7223 */ /* 0x080fe2000001080b */
[----:B------:R-:W-:Y:S01]  /*93b0*/  F2FP.BF16.PACK_AB R9, R16, R18 ;  /* 0x000000121009723e */ /* 0x000fe200000010ff */
[----:B------:R-:W-:-:S02]  /*93c0*/  FFMA.FTZ R10, R7, R17, R10 ;  /* 0x00000011070a7223 */ /* 0x000fc4000001000a */
[----:B------:R-:W-:Y:S01]  /*93d0*/  FFMA.FTZ R7, R8, R19, -R13 ;  /* 0x0000001308077223 */ /* 0x000fe2000001080d */
[----:B------:R-:W-:Y:S01]  /*93e0*/  F2FP.BF16.PACK_AB R8, R20, R21 ;  /* 0x000000151408723e */ /* 0x000fe200000010ff */
[----:B------:R-:W-:Y:S01]  /*93f0*/  FFMA.FTZ R11, R6, R19, R12 ;  /* 0x00000013060b7223 */ /* 0x000fe2000001000c */
[----:B------:R-:W-:-:S04]  /*9400*/  F2FP.BF16.PACK_AB R10, R10, R14 ;  /* 0x0000000e0a0a723e */ /* 0x000fc800000010ff */
[----:B------:R-:W-:-:S05]  /*9410*/  F2FP.BF16.PACK_AB R11, R11, R7 ;  /* 0x000000070b0b723e */ /* 0x000fca00000010ff */
[----:B------:R1:W-:Y:S02]  /*9420*/  STS.128 [R22+0x1000], R8 ;  /* 0x0010000816007388 */ /* 0x0003e40000000c00 */
.L_x_117:
[----:B------:R-:W-:Y:S05]  /*9430*/  BSYNC B0 ;  /* 0x0000000000007941 */ /* 0x000fea0003800000 */
.L_x_116:
        /* <DEDUP_REMOVED lines=42> */
.L_x_119:
[----:B------:R-:W-:Y:S05]  /*96e0*/  BSYNC B0 ;  /* 0x0000000000007941 */ /* 0x000fea0003800000 */
.L_x_118:
        /* <DEDUP_REMOVED lines=42> */
.L_x_121:
[----:B------:R-:W-:Y:S05]  /*9990*/  BSYNC B0 ;  /* 0x0000000000007941 */ /* 0x000fea0003800000 */
.L_x_120:
        /* <DEDUP_REMOVED lines=42> */
.L_x_123:
[----:B------:R-:W-:Y:S05]  /*9c40*/  BSYNC B0 ;  /* 0x0000000000007941 */ /* 0x000fea0003800000 */
.L_x_122:
        /* <DEDUP_REMOVED lines=42> */
.L_x_125:
[----:B------:R-:W-:Y:S05]  /*9ef0*/  BSYNC B0 ;  /* 0x0000000000007941 */ /* 0x000fea0003800000 */
.L_x_124:
        /* <DEDUP_REMOVED lines=22> */
[C---:B------:R-:W-:Y:S01]  /*a060*/  LOP3.LUT R6, R34.reuse, 0xffff0000, RZ, 0xc0, !PT ;  /* 0xffff000022067812 */ /* 0x040fe200078ec0ff */
[----:B------:R-:W-:Y:S01]  /*a070*/  FMUL.FTZ R10, R7, R9 ;  /* 0x00000009070a7220 */ /* 0x000fe20000410000 */
        /* <DEDUP_REMOVED lines=16> */
[----:B------:R1:W-:Y:S01]  /*a180*/  STS.128 [R23+0x5000], R8 ;  /* 0x0050000817007388 */ /* 0x0003e20000000c00 */
[----:B------:R-:W-:Y:S05]  /*a190*/  BRA `(.L_x_115) ;  /* 0x0000311000007947 */ /* 0x000fea0003800000 */
.L_x_100:
        /* <DEDUP_REMOVED lines=15> */
[C---:B------:R-:W-:Y:S01]  /*a290*/  ISETP.GE.AND P0, PT, R66.reuse, c[0x0][0x27c], PT ;  /* 0x00009f0042007a0c */ /* 0x040fe20003f06270 */
[----:B------:R-:W-:Y:S01]  /*a2a0*/  CS2R R22, SRZ ;  /* 0x0000000000167805 */ /* 0x000fe2000001ff00 */
[----:B------:R-:W-:Y:S01]  /*a2b0*/  CS2R R20, SRZ ;  /* 0x0000000000147805 */ /* 0x000fe2000001ff00 */
[----:B------:R-:W-:Y:S01]  /*a2c0*/  CS2R R10, SRZ ;  /* 0x00000000000a7805 */ /* 0x000fe2000001ff00 */
[----:B------:R-:W-:Y:S01]  /*a2d0*/  CS2R R8, SRZ ;  /* 0x0000000000087805 */ /* 0x000fe2000001ff00 */
[----:B------:R-:W-:-:S02]  /*a2e0*/  IADD3 R14, R66, 0x10, RZ ;  /* 0x00000010420e7810 */ /* 0x000fc40007ffe0ff */
[----:B------:R-:W-:-:S06]  /*a2f0*/  IADD3 R15, R66, 0x20, RZ ;  /* 0x00000020420f7810 */ /* 0x000fcc0007ffe0ff */
[----:B------:R-:W-:-:S04]  /*a300*/  @!P0 IMAD.WIDE R12, R66, 0x2, R34 ;  /* 0x00000002420c8825 */ /* 0x000fc800078e0222 */
[----:B------:R-:W-:Y:S01]  /*a310*/  @!P0 IMAD.WIDE R6, R66, 0x2, R32 ;  /* 0x0000000242068825 */ /* 0x000fe200078e0220 */
[----:B------:R1:W5:Y:S01]  /*a320*/  @!P0 LD.E.128 R20, [R12.64] ;  /* 0x000000060c148980 */ /* 0x000362000c101d00 */
[----:B------:R-:W-:-:S03]  /*a330*/  ISETP.GE.AND P1, PT, R14, c[0x0][0x27c], PT ;  /* 0x00009f000e007a0c */ /* 0x000fc60003f26270 */
[----:B------:R2:W5:Y:S01]  /*a340*/  @!P0 LD.E.128 R8, [R6.64] ;  /* 0x0000000606088980 */ /* 0x000562000c101d00 */
[----:B------:R-:W-:Y:S01]  /*a350*/  ISETP.GE.AND P0, PT, R15, c[0x0][0x27c], PT ;  /* 0x00009f000f007a0c */ /* 0x000fe20003f06270 */
[----:B------:R-:W-:Y:S01]  /*a360*/  CS2R R26, SRZ ;  /* 0x00000000001a7805 */ /* 0x000fe2000001ff00 */
[----:B------:R-:W-:Y:S01]  /*a370*/  CS2R R24, SRZ ;  /* 0x0000000000187805 */ /* 0x000fe2000001ff00 */
[----:B------:R-:W-:Y:S01]  /*a380*/  CS2R R30, SRZ ;  /* 0x00000000001e7805 */ /* 0x000fe2000001ff00 */
[----:B------:R-:W-:Y:S01]  /*a390*/  CS2R R28, SRZ ;  /* 0x00000000001c7805 */ /* 0x000fe2000001ff00 */
[----:B------:R-:W-:Y:S01]  /*a3a0*/  CS2R R18, SRZ ;  /* 0x0000000000127805 */ /* 0x000fe2000001ff00 */
[----:B------:R-:W-:Y:S01]  /*a3b0*/  CS2R R16, SRZ ;  /* 0x0000000000107805 */ /* 0x000fe2000001ff00 */
[----:B-1----:R-:W-:Y:S02]  /*a3c0*/  CS2R R12, SRZ ;  /* 0x00000000000c7805 */ /* 0x002fe4000001ff00 */
[----:B--2---:R-:W-:-:S04]  /*a3d0*/  @!P1 SHF.R.S32.HI R7, RZ, 0x1f, R14 ;  /* 0x0000001fff079819 */ /* 0x004fc8000001140e */
[----:B------:R-:W-:Y:S02]  /*a3e0*/  @!P0 SHF.R.S32.HI R6, RZ, 0x1f, R15 ;  /* 0x0000001fff068819 */ /* 0x000fe4000001140f */
[----:B------:R-:W-:Y:S02]  /*a3f0*/  @!P1 LEA.HI R7, R7, R14, RZ, 0x3 ;  /* 0x0000000e07079211 */ /* 0x000fe400078f18ff */
[----:B------:R-:W-:Y:S02]  /*a400*/  @!P0 LEA.HI R6, R6, R15, RZ, 0x3 ;  /* 0x0000000f06068211 */ /* 0x000fe400078f18ff */
[----:B------:R-:W-:Y:S01]  /*a410*/  @!P1 LOP3.LUT R7, R7, 0xfffffff8, RZ, 0xc0, !PT ;  /* 0xfffffff807079812 */ /* 0x000fe200078ec0ff */
[----:B------:R-:W-:Y:S01]  /*a420*/  CS2R R14, SRZ ;  /* 0x00000000000e7805 */ /* 0x000fe2000001ff00 */
[----:B------:R-:W-:-:S03]  /*a430*/  @!P0 LOP3.LUT R6, R6, 0xfffffff8, RZ, 0xc0, !PT ;  /* 0xfffffff806068812 */ /* 0x000fc600078ec0ff */
[----:B------:R-:W-:-:S04]  /*a440*/  @!P1 IMAD.WIDE R38, R7, 0x2, R34 ;  /* 0x0000000207269825 */ /* 0x000fc800078e0222 */
[C---:B------:R-:W-:Y:S01]  /*a450*/  @!P0 IMAD.WIDE R36, R6.reuse, 0x2, R34 ;  /* 0x0000000206248825 */ /* 0x040fe200078e0222 */
[----:B------:R1:W5:Y:S03]  /*a460*/  @!P1 LD.E.128 R24, [R38.64] ;  /* 0x0000000626189980 */ /* 0x000366000c101d00 */
[--C-:B------:R-:W-:Y:S01]  /*a470*/  @!P1 IMAD.WIDE R34, R7, 0x2, R32.reuse ;  /* 0x0000000207229825 */ /* 0x100fe200078e0220 */
[----:B------:R1:W5:Y:S03]  /*a480*/  @!P0 LD.E.128 R28, [R36.64] ;  /* 0x00000006241c8980 */ /* 0x000366000c101d00 */
[----:B------:R-:W-:Y:S01]  /*a490*/  @!P0 IMAD.WIDE R6, R6, 0x2, R32 ;  /* 0x0000000206068825 */ /* 0x000fe200078e0220 */
[----:B------:R1:W5:Y:S04]  /*a4a0*/  @!P1 LD.E.128 R12, [R34.64] ;  /* 0x00000006220c9980 */ /* 0x000368000c101d00 */
[----:B------:R1:W5:Y:S02]  /*a4b0*/  @!P0 LD.E.128 R16, [R6.64] ;  /* 0x0000000606108980 */ /* 0x000364000c101d00 */
.L_x_127:
[----:B------:R-:W-:Y:S05]  /*a4c0*/  BSYNC B0 ;  /* 0x0000000000007941 */ /* 0x000fea0003800000 */
.L_x_126:
[----:B-----5:R-:W-:Y:S01]  /*a4d0*/  IMAD.MOV.U32 R51, RZ, RZ, R24 ;  /* 0x000000ffff337224 */ /* 0x020fe200078e0018 */
[----:B------:R-:W-:Y:S01]  /*a4e0*/  SHF.R.U64 R49, R24, 0x10, R25 ;  /* 0x0000001018317819 */ /* 0x000fe20000001219 */
[----:B-1----:R-:W-:Y:S01]  /*a4f0*/  IMAD R6, R174, -0x80, R63 ;  /* 0xffffff80ae067824 */ /* 0x002fe200078e023f */
[--C-:B------:R-:W-:Y:S01]  /*a500*/  SHF.R.U32.HI R44, RZ, 0x10, R25.reuse ;  /* 0x00000010ff2c7819 */ /* 0x100fe20000011619 */
[----:B------:R-:W-:Y:S01]  /*a510*/  IMAD.MOV.U32 R50, RZ, RZ, R25 ;  /* 0x000000ffff327224 */ /* 0x000fe200078e0019 */
[----:B------:R-:W-:Y:S01]  /*a520*/  PRMT R49, R51, 0x5410, R49 ;  /* 0x0000541033317816 */ /* 0x000fe20000000031 */
[--C-:B------:R-:W-:Y:S01]  /*a530*/  IMAD.MOV.U32 R46, RZ, RZ, R27.reuse ;  /* 0x000000ffff2e7224 */ /* 0x100fe200078e001b */
[----:B------:R-:W-:Y:S01]  /*a540*/  IMNMX R51, R6, 0x80, PT ;  /* 0x0000008006337817 */ /* 0x000fe20003800200 */
[----:B------:R-:W-:Y:S01]  /*a550*/  IMAD.MOV.U32 R58, RZ, RZ, R20 ;  /* 0x000000ffff3a7224 */ /* 0x000fe200078e0014 */
[----:B------:R-:W-:Y:S01]  /*a560*/  SHF.R.U64 R45, R26, 0x10, R27 ;  /* 0x000000101a2d7819 */ /* 0x000fe2000000121b */
[----:B------:R-:W-:Y:S01]  /*a570*/  IMAD.MOV.U32 R57, RZ, RZ, R21 ;  /* 0x000000ffff397224 */ /* 0x000fe200078e0015 */
[----:B------:R-:W-:Y:S01]  /*a580*/  ISETP.GE.AND P0, PT, R64, R51, PT ;  /* 0x000000334000720c */ /* 0x000fe20003f06270 */
[----:B------:R-:W-:Y:S01]  /*a590*/  IMAD.MOV.U32 R55, RZ, RZ, R22 ;  /* 0x000000ffff377224 */ /* 0x000fe200078e0016 */
[----:B------:R-:W-:Y:S01]  /*a5a0*/  SHF.R.U32.HI R40, RZ, 0x10, R27 ;  /* 0x00000010ff287819 */ /* 0x000fe2000001161b */
[----:B------:R-:W-:Y:S01]  /*a5b0*/  IMAD.MOV.U32 R54, RZ, RZ, R23 ;  /* 0x000000ffff367224 */ /* 0x000fe200078e0017 */
[----:B------:R-:W-:Y:S01]  /*a5c0*/  SHF.R.U64 R56, R20, 0x10, R21 ;  /* 0x0000001014387819 */ /* 0x000fe20000001215 */
[----:B------:R-:W-:Y:S01]  /*a5d0*/  IMAD.MOV.U32 R42, RZ, RZ, R29 ;  /* 0x000000ffff2a7224 */ /* 0x000fe200078e001d */
[----:B------:R-:W-:Y:S01]  /*a5e0*/  SHF.R.U32.HI R52, RZ, 0x10, R21 ;  /* 0x00000010ff347819 */ /* 0x000fe20000011615 */
[----:B------:R-:W-:Y:S01]  /*a5f0*/  IMAD.MOV.U32 R39, RZ, RZ, R30 ;  /* 0x000000ffff277224 */ /* 0x000fe200078e001e */
[----:B------:R-:W-:Y:S01]  /*a600*/  SHF.R.U64 R53, R22, 0x10, R23 ;  /* 0x0000001016357819 */ /* 0x000fe20000001217 */
[----:B------:R-:W-:Y:S01]  /*a610*/  IMAD.MOV.U32 R38, RZ, RZ, R31 ;  /* 0x000000ffff267224 */ /* 0x000fe200078e001f */
[----:B------:R-:W-:Y:S01]  /*a620*/  SHF.R.U32.HI R48, RZ, 0x10, R23 ;  /* 0x00000010ff307819 */ /* 0x000fe20000011617 */
[----:B------:R-:W-:Y:S01]  /*a630*/  IMAD.MOV.U32 R27, RZ, RZ, R12 ;  /* 0x000000ffff1b7224 */ /* 0x000fe200078e000c */
[--C-:B------:R-:W-:Y:S01]  /*a640*/  SHF.R.U64 R41, R28, 0x10, R29.reuse ;  /* 0x000000101c297819 */ /* 0x100fe2000000121d */
        /* <DEDUP_REMOVED lines=21> */
[----:B------:R-:W-:Y:S01]  /*a7a0*/  SHF.R.U32.HI R20, RZ, 0x10, R13 ;  /* 0x00000010ff147819 */ /* 0x000fe2000001160d */
[----:B------:R-:W-:Y:S01]  /*a7b0*/  IMAD.MOV.U32 R11, RZ, RZ, R18 ;  /* 0x000000ffff0b7224 */ /* 0x000fe200078e0012 */
[----:B------:R-:W-:Y:S01]  /*a7c0*/  SHF.R.U64 R13, R16, 0x10, R17 ;  /* 0x00000010100d7819 */ /* 0x000fe20000001211 */
[----:B------:R-:W-:Y:S01]  /*a7d0*/  IMAD.MOV.U32 R10, RZ, RZ, R19 ;  /* 0x000000ffff0a7224 */ /* 0x000fe200078e0013 */
[----:B------:R-:W-:Y:S01]  /*a7e0*/  SHF.R.U32.HI R8, RZ, 0x10, R17 ;  /* 0x00000010ff087819 */ /* 0x000fe20000011611 */
[----:B------:R-:W-:-:S04]  /*a7f0*/  DEPBAR.LE SB0, 0x1 ;  /* 0x000080400000791a */ /* 0x000fc80000000000 */
[--C-:B------:R-:W-:Y:S01]  /*a800*/  SHF.R.U64 R9, R18, 0x10, R19.reuse ;  /* 0x0000001012097819 */ /* 0x100fe20000001213 */
[----:B------:R-:W-:Y:S01]  /*a810*/  BSSY B1, `(.L_x_128) ;  /* 0x000015c000017945 */ /* 0x000fe20003800000 */
[----:B------:R-:W-:Y:S02]  /*a820*/  SHF.R.U32.HI R7, RZ, 0x10, R19 ;  /* 0x00000010ff077819 */ /* 0x000fe40000011613 */
        /* <DEDUP_REMOVED lines=22> */
[----:B------:R-:W-:Y:S01]  /*a990*/  PRMT R60, R10, 0x5410, R7 ;  /* 0x000054100a3c7816 */ /* 0x000fe20000000007 */
[----:B------:R-:W-:Y:S06]  /*a9a0*/  BAR.SYNC.DEFER_BLOCKING 0x0 ;  /* 0x0000000000007b1d */ /* 0x000fec0000010000 */
[----:B------:R-:W-:Y:S05]  /*a9b0*/  @P0 BRA `(.L_x_129) ;  /* 0x0000141000000947 */ /* 0x000fea0003800000 */
[----:B------:R-:W-:Y:S01]  /*a9c0*/  ISETP.GE.AND P0, PT, R66, c[0x0][0x27c], PT ;  /* 0x00009f0042007a0c */ /* 0x000fe20003f06270 */
[----:B------:R-:W-:-:S12]  /*a9d0*/  BSSY B0, `(.L_x_130) ;  /* 0x0000065000007945 */ /* 0x000fd80003800000 */
[----:B------:R-:W-:Y:S05]  /*a9e0*/  @P0 BRA `(.L_x_131) ;  /* 0x0000063000000947 */ /* 0x000fea0003800000 */
[----:B------:R-:W-:Y:S01]  /*a9f0*/  IMAD.MOV.U32 R8, RZ, RZ, c[0x0][0x27c] ;  /* 0x00009f00ff087624 */ /* 0x000fe200078e00ff */
[----:B------:R-:W-:Y:S01]  /*aa00*/  LEA.HI R7, R64, R64, RZ, 0x1 ;  /* 0x0000004040077211 */ /* 0x000fe200078f08ff */
[----:B------:R-:W-:-:S03]  /*aa10*/  IMAD.SHL.U32 R6, R62, 0x40, RZ ;  /* 0x000000403e067824 */ /* 0x000fc600078e00ff */
[----:B------:R-:W-:Y:S02]  /*aa20*/  LEA.HI R8, R8, R59, RZ, 0x1d ;  /* 0x0000003b08087211 */ /* 0x000fe400078fe8ff */
[----:B------:R-:W-:Y:S02]  /*aa30*/  LOP3.LUT R7, R7, 0x7fffffe, RZ, 0xc0, !PT ;  /* 0x07fffffe07077812 */ /* 0x000fe400078ec0ff */
[----:B------:R-:W-:Y:S02]  /*aa40*/  SHF.R.S32.HI R10, RZ, 0x1f, R8 ;  /* 0x0000001fff0a7819 */ /* 0x000fe40000011408 */
[----:B------:R-:W-:Y:S02]  /*aa50*/  IADD3 R7, R64, -R7, RZ ;  /* 0x8000000740077210 */ /* 0x000fe40007ffe0ff */
[----:B------:R-:W-:Y:S01]  /*aa60*/  LEA.HI R10, R10, R8, RZ, 0x2 ;  /* 0x000000080a0a7211 */ /* 0x000fe200078f10ff */
[----:B------:R-:W-:Y:S01]  /*aa70*/  IMAD.SHL.U32 R8, R8, 0x8, RZ ;  /* 0x0000000808087824 */ /* 0x000fe200078e00ff */
[----:B------:R-:W-:Y:S01]  /*aa80*/  LOP3.LUT R6, R6, 0xc0, RZ, 0xc0, !PT ;  /* 0x000000c006067812 */ /* 0x000fe200078ec0ff */
[----:B------:R-:W-:-:S03]  /*aa90*/  IMAD R7, R65, 0x8, R7 ;  /* 0x0000000841077824 */ /* 0x000fc600078e0207 */
[C---:B------:R-:W-:Y:S02]  /*aaa0*/  LOP3.LUT R9, R6.reuse, 0x18, R66, 0xf8, !PT ;  /* 0x0000001806097812 */ /* 0x040fe400078ef842 */
[----:B------:R-:W-:Y:S02]  /*aab0*/  SHF.R.U32.HI R11, RZ, 0x3, R6 ;  /* 0x00000003ff0b7819 */ /* 0x000fe40000011606 */
[----:B------:R-:W-:Y:S01]  /*aac0*/  LOP3.LUT R6, R6, 0x18, R8, 0xf8, !PT ;  /* 0x0000001806067812 */ /* 0x000fe200078ef808 */
[----:B------:R-:W-:Y:S01]  /*aad0*/  IMAD.SHL.U32 R8, R10, 0x400, RZ ;  /* 0x000004000a087824 */ /* 0x000fe200078e00ff */
[-C--:B------:R-:W-:Y:S02]  /*aae0*/  LOP3.LUT R9, R9, R11.reuse, RZ, 0x3c, !PT ;  /* 0x0000000b09097212 */ /* 0x080fe400078e3cff */
[----:B------:R-:W-:Y:S02]  /*aaf0*/  SHF.L.U32 R7, R7, 0x5, RZ ;  /* 0x0000000507077819 */ /* 0x000fe400000006ff */
[----:B------:R-:W-:-:S02]  /*ab00*/  LOP3.LUT R6, R6, R11, RZ, 0x3c, !PT ;  /* 0x0000000b06067212 */ /* 0x000fc400078e3cff */
[----:B------:R-:W-:Y:S02]  /*ab10*/  LOP3.LUT R8, R8, 0x7ffff000, RZ, 0xc0, !PT ;  /* 0x7ffff00008087812 */ /* 0x000fe400078ec0ff */
[----:B------:R-:W-:Y:S02]  /*ab20*/  IADD3 R9, R7, R9, RZ ;  /* 0x0000000907097210 */ /* 0x000fe40007ffe0ff */
[----:B------:R-:W-:Y:S01]  /*ab30*/  IADD3 R6, R6, R8, R7 ;  /* 0x0000000806067210 */ /* 0x000fe20007ffe007 */
[----:B------:R-:W-:Y:S02]  /*ab40*/  IMAD.U32 R7, R53, 0x10000, RZ ;  /* 0x0001000035077824 */ /* 0x000fe400078e00ff */
[----:B------:R-:W-:Y:S01]  /*ab50*/  IMAD.SHL.U32 R33, R9, 0x2, RZ ;  /* 0x0000000209217824 */ /* 0x000fe200078e00ff */
[----:B------:R-:W-:Y:S02]  /*ab60*/  SHF.L.U32 R31, R6, 0x1, RZ ;  /* 0x00000001061f7819 */ /* 0x000fe400000006ff */
[----:B------:R-:W-:-:S02]  /*ab70*/  LOP3.LUT R6, R37, 0xffff0000, RZ, 0xc0, !PT ;  /* 0xffff000025067812 */ /* 0x000fc400078ec0ff */
[----:B------:R-:W1:Y:S04]  /*ab80*/  LDS.128 R12, [R33+0x6100] ;  /* 0x00610000210c7984 */ /* 0x000e680000000c00 */
[----:B------:R-:W2:Y:S01]  /*ab90*/  LDS.128 R8, [R31+0x6100] ;  /* 0x006100001f087984 */ /* 0x000ea20000000c00 */
[C---:B-1----:R-:W-:Y:S01]  /*aba0*/  IMAD.U32 R18, R12.reuse, 0x10000, RZ ;  /* 0x000100000c127824 */ /* 0x042fe200078e00ff */
[----:B------:R-:W-:Y:S01]  /*abb0*/  LOP3.LUT R21, R12, 0xffff0000, RZ, 0xc0, !PT ;  /* 0xffff00000c157812 */ /* 0x000fe200078ec0ff */
[----:B------:R-:W-:Y:S01]  /*abc0*/  IMAD.U32 R16, R14, 0x10000, RZ ;  /* 0x000100000e107824 */ /* 0x000fe200078e00ff */
[C---:B------:R-:W-:Y:S02]  /*abd0*/  SHF.L.U32 R22, R13.reuse, 0x10, RZ ;  /* 0x000000100d167819 */ /* 0x040fe400000006ff */
[----:B------:R-:W-:Y:S01]  /*abe0*/  LOP3.LUT R28, R13, 0xffff0000, RZ, 0xc0, !PT ;  /* 0xffff00000d1c7812 */ /* 0x000fe200078ec0ff */
[----:B------:R-:W-:Y:S01]  /*abf0*/  IMAD.U32 R13, R37, 0x10000, RZ ;  /* 0x00010000250d7824 */ /* 0x000fe200078e00ff */
[----:B--2---:R-:W-:-:S02]  /*ac00*/  SHF.L.U32 R12, R10, 0x10, RZ ;  /* 0x000000100a0c7819 */ /* 0x004fc400000006ff */
[----:B------:R-:W-:Y:S01]  /*ac10*/  LOP3.LUT R17, R14, 0xffff0000, RZ, 0xc0, !PT ;  /* 0xffff00000e117812 */ /* 0x000fe200078ec0ff */
[C---:B------:R-:W-:Y:S01]  /*ac20*/  IMAD.U32 R14, R8.reuse, 0x10000, RZ ;  /* 0x00010000080e7824 */ /* 0x040fe200078e00ff */
[C---:B------:R-:W-:Y:S02]  /*ac30*/  SHF.L.U32 R25, R15.reuse, 0x10, RZ ;  /* 0x000000100f197819 */ /* 0x040fe400000006ff */
[----:B------:R-:W-:Y:S02]  /*ac40*/  LOP3.LUT R27, R15, 0xffff0000, RZ, 0xc0, !PT ;  /* 0xffff00000f1b7812 */ /* 0x000fe400078ec0ff */
[----:B------:R-:W-:Y:S01]  /*ac50*/  LOP3.LUT R15, R8, 0xffff0000, RZ, 0xc0, !PT ;  /* 0xffff0000080f7812 */ /* 0x000fe200078ec0ff */
[----:B------:R-:W-:Y:S01]  /*ac60*/  FMUL.FTZ R8, R12, R13 ;  /* 0x0000000d0c087220 */ /* 0x000fe20000410000 */
[----:B------:R-:W-:Y:S01]  /*ac70*/  LOP3.LUT R10, R10, 0xffff0000, RZ, 0xc0, !PT ;  /* 0xffff00000a0a7812 */ /* 0x000fe200078ec0ff */
[-C--:B------:R-:W-:Y:S01]  /*ac80*/  FMUL.FTZ R12, R12, R7.reuse ;  /* 0x000000070c0c7220 */ /* 0x080fe20000410000 */
[----:B------:R-:W-:Y:S01]  /*ac90*/  SHF.L.U32 R19, R11, 0x10, RZ ;  /* 0x000000100b137819 */ /* 0x000fe200000006ff */
[C---:B------:R-:W-:Y:S01]  /*aca0*/  FFMA.FTZ R36, R16.reuse, R7, -R8 ;  /* 0x0000000710247223 */ /* 0x040fe20000010808 */
[----:B------:R-:W-:Y:S01]  /*acb0*/  LOP3.LUT R7, R53, 0xffff0000, RZ, 0xc0, !PT ;  /* 0xffff000035077812 */ /* 0x000fe200078ec0ff */
[----:B------:R-:W-:Y:S01]  /*acc0*/  FFMA.FTZ R35, R16, R13, R12 ;  /* 0x0000000d10237223 */ /* 0x000fe2000001000c */
[----:B------:R-:W-:Y:S01]  /*acd0*/  LOP3.LUT R23, R11, 0xffff0000, RZ, 0xc0, !PT ;  /* 0xffff00000b177812 */ /* 0x000fe200078ec0ff */
[C---:B------:R-:W-:Y:S01]  /*ace0*/  FMUL.FTZ R11, R10.reuse, R6 ;  /* 0x000000060a0b7220 */ /* 0x040fe20000410000 */
[C---:B------:R-:W-:Y:S01]  /*acf0*/  SHF.L.U32 R20, R9.reuse, 0x10, RZ ;  /* 0x0000001009147819 */ /* 0x040fe200000006ff */
[-C--:B------:R-:W-:Y:S01]  /*ad00*/  FMUL.FTZ R10, R10, R7.reuse ;  /* 0x000000070a0a7220 */ /* 0x080fe20000410000 */
[----:B------:R-:W-:Y:S01]  /*ad10*/  LOP3.LUT R24, R9, 0xffff0000, RZ, 0xc0, !PT ;  /* 0xffff000009187812 */ /* 0x000fe200078ec0ff */
[----:B------:R-:W-:Y:S01]  /*ad20*/  IMAD.U32 R9, R38, 0x10000, RZ ;  /* 0x0001000026097824 */ /* 0x000fe200078e00ff */
[----:B------:R-:W-:Y:S01]  /*ad30*/  SHF.L.U32 R8, R56, 0x10, RZ ;  /* 0x0000001038087819 */ /* 0x000fe200000006ff */
[----:B------:R-:W-:Y:S01]  /*ad40*/  FFMA.FTZ R34, R17, R7, -R11 ;  /* 0x0000000711227223 */ /* 0x000fe2000001080b */
[----:B------:R-:W-:Y:S01]  /*ad50*/  LOP3.LUT R12, R38, 0xffff0000, RZ, 0xc0, !PT ;  /* 0xffff0000260c7812 */ /* 0x000fe200078ec0ff */
[----:B------:R-:W-:-:S02]  /*ad60*/  FMUL.FTZ R7, R14, R9 ;  /* 0x000000090e077220 */ /* 0x000fc40000410000 */
[----:B------:R-:W-:Y:S01]  /*ad70*/  FMUL.FTZ R11, R14, R8 ;  /* 0x000000080e0b7220 */ /* 0x000fe20000410000 */
[----:B------:R-:W-:Y:S01]  /*ad80*/  F2FP.BF16.PACK_AB R14, R34, R36 ;  /* 0x00000024220e723e */ /* 0x000fe200000010ff */
[----:B------:R-:W-:Y:S01]  /*ad90*/  FFMA.FTZ R32, R17, R6, R10 ;  /* 0x0000000611207223 */ /* 0x000fe2000001000a */
[----:B------:R-:W-:Y:S01]  /*ada0*/  LOP3.LUT R6, R56, 0xffff0000, RZ, 0xc0, !PT ;  /* 0xffff000038067812 */ /* 0x000fe200078ec0ff */
[C---:B------:R-:W-:Y:S01]  /*adb0*/  FFMA.FTZ R30, R18.reuse, R8, -R7 ;  /* 0x00000008121e7223 */ /* 0x040fe20000010807 */
[----:B------:R-:W-:Y:S01]  /*adc0*/  SHF.L.U32 R7, R39, 0x10, RZ ;  /* 0x0000001027077819 */ /* 0x000fe200000006ff */
[----:B------:R-:W-:Y:S02]  /*add0*/  FFMA.FTZ R29, R18, R9, R11 ;  /* 0x00000009121d7223 */ /* 0x000fe4000001000b */
[C---:B------:R-:W-:Y:S02]  /*ade0*/  FMUL.FTZ R9, R15.reuse, R12 ;  /* 0x0000000c0f097220 */ /* 0x040fe40000410000 */
[----:B------:R-:W-:-:S02]  /*adf0*/  FMUL.FTZ R13, R15, R6 ;  /* 0x000000060f0d7220 */ /* 0x000fc40000410000 */
[----:B------:R-:W-:Y:S02]  /*ae00*/  IMAD.U32 R8, R52, 0x10000, RZ ;  /* 0x0001000034087824 */ /* 0x000fe400078e00ff */
[----:B------:R-:W-:Y:S02]  /*ae10*/  IMAD.U32 R10, R40, 0x10000, RZ ;  /* 0x00010000280a7824 */ /* 0x000fe400078e00ff */
[C---:B------:R-:W-:Y:S01]  /*ae20*/  FFMA.FTZ R26, R21.reuse, R6, -R9 ;  /* 0x00000006151a7223 */ /* 0x040fe20000010809 */
[----:B------:R-:W-:Y:S01]  /*ae30*/  SHF.L.U32 R6, R48, 0x10, RZ ;  /* 0x0000001030067819 */ /* 0x000fe200000006ff */
[C---:B------:R-:W-:Y:S02]  /*ae40*/  FMUL.FTZ R11, R20.reuse, R7 ;  /* 0x00000007140b7220 */ /* 0x040fe40000410000 */
[----:B------:R-:W-:Y:S02]  /*ae50*/  FFMA.FTZ R21, R21, R12, R13 ;  /* 0x0000000c15157223 */ /* 0x000fe4000001000d */
[----:B------:R-:W-:-:S02]  /*ae60*/  FMUL.FTZ R9, R20, R8 ;  /* 0x0000000814097220 */ /* 0x000fc40000410000 */
[----:B------:R-:W-:Y:S02]  /*ae70*/  FMUL.FTZ R12, R19, R10 ;  /* 0x0000000a130c7220 */ /* 0x000fe40000410000 */
[----:B------:R-:W-:Y:S01]  /*ae80*/  FFMA.FTZ R20, R22, R8, -R11 ;  /* 0x0000000816147223 */ /* 0x000fe2000001080b */
[----:B------:R-:W-:Y:S01]  /*ae90*/  LOP3.LUT R8, R48, 0xffff0000, RZ, 0xc0, !PT ;  /* 0xffff000030087812 */ /* 0x000fe200078ec0ff */
[----:B------:R-:W-:Y:S01]  /*aea0*/  FFMA.FTZ R18, R22, R7, R9 ;  /* 0x0000000716127223 */ /* 0x000fe20000010009 */
[----:B------:R-:W-:Y:S01]  /*aeb0*/  LOP3.LUT R7, R39, 0xffff0000, RZ, 0xc0, !PT ;  /* 0xffff000027077812 */ /* 0x000fe200078ec0ff */
[-C--:B------:R-:W-:Y:S01]  /*aec0*/  FMUL.FTZ R11, R19, R6.reuse ;  /* 0x00000006130b7220 */ /* 0x080fe20000410000 */
[----:B------:R-:W-:Y:S01]  /*aed0*/  LOP3.LUT R9, R52, 0xffff0000, RZ, 0xc0, !PT ;  /* 0xffff000034097812 */ /* 0x000fe200078ec0ff */
[C---:B------:R-:W-:Y:S01]  /*aee0*/  FFMA.FTZ R17, R25.reuse, R6, -R12 ;  /* 0x0000000619117223 */ /* 0x040fe2000001080c */
[----:B------:R-:W-:Y:S01]  /*aef0*/  LOP3.LUT R6, R40, 0xffff0000, RZ, 0xc0, !PT ;  /* 0xffff000028067812 */ /* 0x000fe200078ec0ff */
[----:B------:R-:W-:-:S02]  /*af00*/  FFMA.FTZ R16, R25, R10, R11 ;  /* 0x0000000a19107223 */ /* 0x000fc4000001000b */
[C---:B------:R-:W-:Y:S02]  /*af10*/  FMUL.FTZ R13, R24.reuse, R7 ;  /* 0x00000007180d7220 */ /* 0x040fe40000410000 */
[C---:B------:R-:W-:Y:S02]  /*af20*/  FMUL.FTZ R11, R23.reuse, R6 ;  /* 0x00000006170b7220 */ /* 0x040fe40000410000 */
[-C--:B------:R-:W-:Y:S02]  /*af30*/  FMUL.FTZ R12, R24, R9.reuse ;  /* 0x00000009180c7220 */ /* 0x080fe40000410000 */
[-C--:B------:R-:W-:Y:S02]  /*af40*/  FMUL.FTZ R10, R23, R8.reuse ;  /* 0x00000008170a7220 */ /* 0x080fe40000410000 */
[C---:B------:R-:W-:Y:S02]  /*af50*/  FFMA.FTZ R13, R28.reuse, R9, -R13 ;  /* 0x000000091c0d7223 */ /* 0x040fe4000001080d */
[----:B------:R-:W-:Y:S01]  /*af60*/  FFMA.FTZ R15, R27, R8, -R11 ;  /* 0x000000081b0f7223 */ /* 0x000fe2000001080b */
[----:B------:R-:W-:Y:S01]  /*af70*/  F2FP.BF16.PACK_AB R8, R21, R29 ;  /* 0x0000001d1508723e */ /* 0x000fe200000010ff */
[----:B------:R-:W-:Y:S01]  /*af80*/  FFMA.FTZ R9, R28, R7, R12 ;  /* 0x000000071c097223 */ /* 0x000fe2000001000c */
[----:B------:R-:W-:Y:S01]  /*af90*/  F2FP.BF16.PACK_AB R12, R26, R30 ;  /* 0x0000001e1a0c723e */ /* 0x000fe200000010ff */
[----:B------:R-:W-:Y:S01]  /*afa0*/  FFMA.FTZ R11, R27, R6, R10 ;  /* 0x000000061b0b7223 */ /* 0x000fe2000001000a */
[----:B------:R-:W-:-:S02]  /*afb0*/  F2FP.BF16.PACK_AB R13, R13, R20 ;  /* 0x000000140d0d723e */ /* 0x000fc400000010ff */
[----:B------:R-:W-:Y:S02]  /*afc0*/  F2FP.BF16.PACK_AB R15, R15, R17 ;  /* 0x000000110f0f723e */ /* 0x000fe400000010ff */
[----:B------:R-:W-:Y:S02]  /*afd0*/  F2FP.BF16.PACK_AB R10, R32, R35 ;  /* 0x00000023200a723e */ /* 0x000fe400000010ff */
[----:B------:R-:W-:Y:S01]  /*afe0*/  F2FP.BF16.PACK_AB R9, R9, R18 ;  /* 0x000000120909723e */ /* 0x000fe200000010ff */
[----:B------:R1:W-:Y:S01]  /*aff0*/  STS.128 [R33+0x6100], R12 ;  /* 0x0061000c21007388 */ /* 0x0003e20000000c00 */
[----:B------:R-:W-:-:S05]  /*b000*/  F2FP.BF16.PACK_AB R11, R11, R16 ;  /* 0x000000100b0b723e */ /* 0x000fca00000010ff */
[----:B------:R1:W-:Y:S02]  /*b010*/  STS.128 [R31+0x6100], R8 ;  /* 0x006100081f007388 */ /* 0x0003e40000000c00 */
.L_x_131:
[----:B------:R-:W-:Y:S05]  /*b020*/  BSYNC B0 ;  /* 0x0000000000007941 */ /* 0x000fea0003800000 */
.L_x_130:
[----:B------:R-:W-:Y:S01]  /*b030*/  IADD3 R6, R66, 0x10, RZ ;  /* 0x0000001042067810 */ /* 0x000fe20007ffe0ff */
[----:B------:R-:W-:Y:S03]  /*b040*/  BSSY B0, `(.L_x_132) ;  /* 0x000006c000007945 */ /* 0x000fe60003800000 */
[----:B------:R-:W-:-:S13]  /*b050*/  ISETP.GE.AND P0, PT, R6, c[0x0][0x27c], PT ;  /* 0x00009f0006007a0c */ /* 0x000fda0003f06270 */
[----:B------:R-:W-:Y:S05]  /*b060*/  @P0 BRA `(.L_x_133) ;  /* 0x0000069000000947 */ /* 0x000fea0003800000 */
[----:B-1----:R-:W-:Y:S01]  /*b070*/  SHF.R.S32.HI R9, RZ, 0x1f, R6 ;  /* 0x0000001fff097819 */ /* 0x002fe20000011406 */
[----:B------:R-:W-:Y:S01]  /*b080*/  IMAD.SHL.U32 R10, R62, 0x40, RZ ;  /* 0x000000403e0a7824 */ /* 0x000fe200078e00ff */
[----:B------:R-:W-:Y:S01]  /*b090*/  LEA.HI R11, R64, R64, RZ, 0x1 ;  /* 0x00000040400b7211 */ /* 0x000fe200078f08ff */
[----:B------:R-:W-:Y:S01]  /*b0a0*/  IMAD.MOV.U32 R12, RZ, RZ, c[0x0][0x27c] ;  /* 0x00009f00ff0c7624 */ /* 0x000fe200078e00ff */
[CC--:B------:R-:W-:Y:S02]  /*b0b0*/  LEA.HI R8, R9.reuse, R6.reuse, RZ, 0x3 ;  /* 0x0000000609087211 */ /* 0x0c0fe400078f18ff */
[----:B------:R-:W-:Y:S02]  /*b0c0*/  LEA.HI R9, R9, R6, RZ, 0x5 ;  /* 0x0000000609097211 */ /* 0x000fe400078f28ff */
[----:B------:R-:W-:Y:S02]  /*b0d0*/  LOP3.LUT R11, R11, 0x7fffffe, RZ, 0xc0, !PT ;  /* 0x07fffffe0b0b7812 */ /* 0x000fe400078ec0ff */
[----:B------:R-:W-:-:S02]  /*b0e0*/  SHF.R.S32.HI R7, RZ, 0x3, R8 ;  /* 0x00000003ff077819 */ /* 0x000fc40000011408 */
[----:B------:R-:W-:Y:S02]  /*b0f0*/  LOP3.LUT R6, R10, 0xc0, RZ, 0xc0, !PT ;  /* 0x000000c00a067812 */ /* 0x000fe400078ec0ff */
[----:B------:R-:W-:Y:S01]  /*b100*/  SHF.L.U32 R10, R9, 0x7, RZ ;  /* 0x00000007090a7819 */ /* 0x000fe200000006ff */
[----:B------:R-:W-:Y:S01]  /*b110*/  IMAD.IADD R9, R64, 0x1, -R11 ;  /* 0x0000000140097824 */ /* 0x000fe200078e0a0b */
[----:B------:R-:W-:Y:S02]  /*b120*/  LEA.HI R7, R12, R7, RZ, 0x1d ;  /* 0x000000070c077211 */ /* 0x000fe400078fe8ff */
[----:B------:R-:W-:Y:S01]  /*b130*/  LOP3.LUT R11, R6, 0x18, R8, 0xf8, !PT ;  /* 0x00000018060b7812 */ /* 0x000fe200078ef808 */
[----:B------:R-:W-:Y:S01]  /*b140*/  IMAD R8, R65, 0x8, R9 ;  /* 0x0000000841087824 */ /* 0x000fe200078e0209 */
[----:B------:R-:W-:Y:S02]  /*b150*/  SHF.R.S32.HI R9, RZ, 0x1f, R7 ;  /* 0x0000001fff097819 */ /* 0x000fe40000011407 */
[----:B------:R-:W-:Y:S01]  /*b160*/  LOP3.LUT R12, R10, 0x7ffff000, RZ, 0xc0, !PT ;  /* 0x7ffff0000a0c7812 */ /* 0x000fe200078ec0ff */
[----:B------:R-:W-:Y:S01]  /*b170*/  IMAD.SHL.U32 R8, R8, 0x20, RZ ;  /* 0x0000002008087824 */ /* 0x000fe200078e00ff */
[----:B------:R-:W-:-:S02]  /*b180*/  SHF.L.U32 R10, R7, 0x3, RZ ;  /* 0x00000003070a7819 */ /* 0x000fc400000006ff */
[----:B------:R-:W-:Y:S02]  /*b190*/  LEA.HI R7, R9, R7, RZ, 0x2 ;  /* 0x0000000709077211 */ /* 0x000fe400078f10ff */
[----:B------:R-:W-:Y:S02]  /*b1a0*/  SHF.R.U32.HI R13, RZ, 0x3, R6 ;  /* 0x00000003ff0d7819 */ /* 0x000fe40000011606 */
[----:B------:R-:W-:Y:S01]  /*b1b0*/  LOP3.LUT R9, R6, 0x18, R10, 0xf8, !PT ;  /* 0x0000001806097812 */ /* 0x000fe200078ef80a */
[----:B------:R-:W-:Y:S01]  /*b1c0*/  IMAD.SHL.U32 R6, R7, 0x400, RZ ;  /* 0x0000040007067824 */ /* 0x000fe200078e00ff */
[-C--:B------:R-:W-:Y:S02]  /*b1d0*/  LOP3.LUT R11, R11, R13.reuse, RZ, 0x3c, !PT ;  /* 0x0000000d0b0b7212 */ /* 0x080fe400078e3cff */
[----:B------:R-:W-:Y:S02]  /*b1e0*/  LOP3.LUT R7, R9, R13, RZ, 0x3c, !PT ;  /* 0x0000000d09077212 */ /* 0x000fe400078e3cff */
[----:B------:R-:W-:-:S02]  /*b1f0*/  LOP3.LUT R6, R6, 0x7ffff000, RZ, 0xc0, !PT ;  /* 0x7ffff00006067812 */ /* 0x000fc400078ec0ff */
[--C-:B------:R-:W-:Y:S02]  /*b200*/  IADD3 R10, R11, R12, R8.reuse ;  /* 0x0000000c0b0a7210 */ /* 0x100fe40007ffe008 */
[----:B------:R-:W-:Y:S02]  /*b210*/  IADD3 R6, R7, R6, R8 ;  /* 0x0000000607067210 */ /* 0x000fe40007ffe008 */
[----:B------:R-:W-:-:S03]  /*b220*/  SHF.L.U32 R32, R10, 0x1, RZ ;  /* 0x000000010a207819 */ /* 0x000fc600000006ff */
[----:B------:R-:W-:Y:S01]  /*b230*/  IMAD.SHL.U32 R30, R6, 0x2, RZ ;  /* 0x00000002061e7824 */ /* 0x000fe200078e00ff */
[----:B------:R-:W-:Y:S01]  /*b240*/  SHF.L.U32 R6, R49, 0x10, RZ ;  /* 0x0000001031067819 */ /* 0x000fe200000006ff */
[----:B------:R-:W1:Y:S04]  /*b250*/  LDS.128 R12, [R32+0x6100] ;  /* 0x00610000200c7984 */ /* 0x000e680000000c00 */
[----:B------:R-:W2:Y:S01]  /*b260*/  LDS.128 R8, [R30+0x6100] ;  /* 0x006100001e087984 */ /* 0x000ea20000000c00 */
[C---:B-1----:R-:W-:Y:S01]  /*b270*/  IMAD.U32 R16, R12.reuse, 0x10000, RZ ;  /* 0x000100000c107824 */ /* 0x042fe200078e00ff */
[----:B------:R-:W-:Y:S01]  /*b280*/  LOP3.LUT R18, R12, 0xffff0000, RZ, 0xc0, !PT ;  /* 0xffff00000c127812 */ /* 0x000fe200078ec0ff */
[----:B------:R-:W-:Y:S01]  /*b290*/  IMAD.U32 R12, R42, 0x10000, RZ ;  /* 0x000100002a0c7824 */ /* 0x000fe200078e00ff */
[C---:B------:R-:W-:Y:S01]  /*b2a0*/  LOP3.LUT R21, R14.reuse, 0xffff0000, RZ, 0xc0, !PT ;  /* 0xffff00000e157812 */ /* 0x040fe200078ec0ff */
[----:B------:R-:W-:Y:S01]  /*b2b0*/  IMAD.U32 R17, R14, 0x10000, RZ ;  /* 0x000100000e117824 */ /* 0x000fe200078e00ff */
[C---:B--2---:R-:W-:Y:S01]  /*b2c0*/  SHF.L.U32 R7, R8.reuse, 0x10, RZ ;  /* 0x0000001008077819 */ /* 0x044fe200000006ff */
[----:B------:R-:W-:Y:S01]  /*b2d0*/  IMAD.U32 R25, R15, 0x10000, RZ ;  /* 0x000100000f197824 */ /* 0x000fe200078e00ff */
[----:B------:R-:W-:Y:S01]  /*b2e0*/  LOP3.LUT R14, R8, 0xffff0000, RZ, 0xc0, !PT ;  /* 0xffff0000080e7812 */ /* 0x000fe200078ec0ff */
[----:B------:R-:W-:Y:S01]  /*b2f0*/  IMAD.U32 R20, R9, 0x10000, RZ ;  /* 0x0001000009147824 */ /* 0x000fe200078e00ff */
[----:B------:R-:W-:Y:S01]  /*b300*/  SHF.L.U32 R22, R13, 0x10, RZ ;  /* 0x000000100d167819 */ /* 0x000fe200000006ff */
[----:B------:R-:W-:Y:S01]  /*b310*/  FMUL.FTZ R8, R7, R12 ;  /* 0x0000000c07087220 */ /* 0x000fe20000410000 */
[----:B------:R-:W-:Y:S01]  /*b320*/  LOP3.LUT R27, R13, 0xffff0000, RZ, 0xc0, !PT ;  /* 0xffff00000d1b7812 */ /* 0x000fe200078ec0ff */
[----:B------:R-:W-:Y:S01]  /*b330*/  IMAD.U32 R13, R10, 0x10000, RZ ;  /* 0x000100000a0d7824 */ /* 0x000fe200078e00ff */
[----:B------:R-:W-:Y:S01]  /*b340*/  LOP3.LUT R26, R15, 0xffff0000, RZ, 0xc0, !PT ;  /* 0xffff00000f1a7812 */ /* 0x000fe200078ec0ff */
[-C--:B------:R-:W-:Y:S01]  /*b350*/  FFMA.FTZ R35, R16, R6.reuse, -R8 ;  /* 0x0000000610237223 */ /* 0x080fe20000010808 */
[----:B------:R-:W-:Y:S01]  /*b360*/  LOP3.LUT R24, R9, 0xffff0000, RZ, 0xc0, !PT ;  /* 0xffff000009187812 */ /* 0x000fe200078ec0ff */
[----:B------:R-:W-:Y:S01]  /*b370*/  IMAD.U32 R19, R11, 0x10000, RZ ;  /* 0x000100000b137824 */ /* 0x000fe200078e00ff */
[----:B------:R-:W-:Y:S01]  /*b380*/  LOP3.LUT R15, R10, 0xffff0000, RZ, 0xc0, !PT ;  /* 0xffff00000a0f7812 */ /* 0x000fe200078ec0ff */
[----:B------:R-:W-:Y:S01]  /*b390*/  FMUL.FTZ R10, R7, R6 ;  /* 0x00000006070a7220 */ /* 0x000fe20000410000 */
[----:B------:R-:W-:Y:S01]  /*b3a0*/  LOP3.LUT R9, R42, 0xffff0000, RZ, 0xc0, !PT ;  /* 0xffff00002a097812 */ /* 0x000fe200078ec0ff */
[----:B------:R-:W-:Y:S01]  /*b3b0*/  IMAD.U32 R6, R45, 0x10000, RZ ;  /* 0x000100002d067824 */ /* 0x000fe200078e00ff */
[----:B------:R-:W-:Y:S01]  /*b3c0*/  SHF.L.U32 R8, R41, 0x10, RZ ;  /* 0x0000001029087819 */ /* 0x000fe200000006ff */
[----:B------:R-:W-:Y:S01]  /*b3d0*/  FFMA.FTZ R34, R16, R12, R10 ;  /* 0x0000000c10227223 */ /* 0x000fe2000001000a */
[----:B------:R-:W-:Y:S01]  /*b3e0*/  LOP3.LUT R23, R11, 0xffff0000, RZ, 0xc0, !PT ;  /* 0xffff00000b177812 */ /* 0x000fe200078ec0ff */
[----:B------:R-:W-:Y:S01]  /*b3f0*/  FMUL.FTZ R11, R14, R9 ;  /* 0x000000090e0b7220 */ /* 0x000fe20000410000 */
[----:B------:R-:W-:Y:S01]  /*b400*/  LOP3.LUT R7, R49, 0xffff0000, RZ, 0xc0, !PT ;  /* 0xffff000031077812 */ /* 0x000fe200078ec0ff */
[----:B------:R-:W-:Y:S01]  /*b410*/  FMUL.FTZ R10, R13, R8 ;  /* 0x000000080d0a7220 */ /* 0x000fe20000410000 */
[----:B------:R-:W-:-:S03]  /*b420*/  LOP3.LUT R12, R41, 0xffff0000, RZ, 0xc0, !PT ;  /* 0xffff0000290c7812 */ /* 0x000fc600078ec0ff */
[-C--:B------:R-:W-:Y:S02]  /*b430*/  FMUL.FTZ R14, R14, R7.reuse ;  /* 0x000000070e0e7220 */ /* 0x080fe40000410000 */
[C---:B------:R-:W-:Y:S02]  /*b440*/  FFMA.FTZ R33, R18.reuse, R7, -R11 ;  /* 0x0000000712217223 */ /* 0x040fe4000001080b */
[-C--:B------:R-:W-:Y:S02]  /*b450*/  FMUL.FTZ R7, R13, R6.reuse ;  /* 0x000000060d077220 */ /* 0x080fe40000410000 */
[----:B------:R-:W-:Y:S01]  /*b460*/  FFMA.FTZ R29, R17, R6, -R10 ;  /* 0x00000006111d7223 */ /* 0x000fe2000001080a */
[----:B------:R-:W-:Y:S01]  /*b470*/  LOP3.LUT R6, R45, 0xffff0000, RZ, 0xc0, !PT ;  /* 0xffff00002d067812 */ /* 0x000fe200078ec0ff */
[----:B------:R-:W-:Y:S02]  /*b480*/  FFMA.FTZ R31, R18, R9, R14 ;  /* 0x00000009121f7223 */ /* 0x000fe4000001000e */
[----:B------:R-:W-:Y:S01]  /*b490*/  FFMA.FTZ R28, R17, R8, R7 ;  /* 0x00000008111c7223 */ /* 0x000fe20000010007 */
[----:B------:R-:W-:Y:S01]  /*b4a0*/  SHF.L.U32 R7, R43, 0x10, RZ ;  /* 0x000000102b077819 */ /* 0x000fe200000006ff */
[----:B------:R-:W-:-:S02]  /*b4b0*/  FMUL.FTZ R9, R15, R12 ;  /* 0x0000000c0f097220 */ /* 0x000fc40000410000 */
[-C--:B------:R-:W-:Y:S02]  /*b4c0*/  FMUL.FTZ R13, R15, R6.reuse ;  /* 0x000000060f0d7220 */ /* 0x080fe40000410000 */
[----:B------:R-:W-:Y:S02]  /*b4d0*/  IMAD.U32 R8, R50, 0x10000, RZ ;  /* 0x0001000032087824 */ /* 0x000fe400078e00ff */
[----:B------:R-:W-:Y:S02]  /*b4e0*/  IMAD.U32 R10, R44, 0x10000, RZ ;  /* 0x000100002c0a7824 */ /* 0x000fe400078e00ff */
[C---:B------:R-:W-:Y:S01]  /*b4f0*/  FFMA.FTZ R14, R21.reuse, R6, -R9 ;  /* 0x00000006150e7223 */ /* 0x040fe20000010809 */
[----:B------:R-:W-:Y:S01]  /*b500*/  SHF.L.U32 R6, R46, 0x10, RZ ;  /* 0x000000102e067819 */ /* 0x000fe200000006ff */
[----:B------:R-:W-:Y:S02]  /*b510*/  FMUL.FTZ R11, R20, R7 ;  /* 0x00000007140b7220 */ /* 0x000fe40000410000 */
[----:B------:R-:W-:Y:S01]  /*b520*/  FFMA.FTZ R21, R21, R12, R13 ;  /* 0x0000000c15157223 */ /* 0x000fe2000001000d */
[----:B------:R-:W-:Y:S01]  /*b530*/  F2FP.BF16.PACK_AB R14, R14, R29 ;  /* 0x0000001d0e0e723e */ /* 0x000fe200000010ff */
        /* <DEDUP_REMOVED lines=15> */
[----:B------:R-:W-:Y:S02]  /*b630*/  FFMA.FTZ R13, R27, R9, -R13 ;  /* 0x000000091b0d7223 */ /* 0x000fe4000001080d */
[C---:B------:R-:W-:Y:S01]  /*b640*/  FFMA.FTZ R15, R26.reuse, R8, -R11 ;  /* 0x000000081a0f7223 */ /* 0x040fe2000001080b */
        /* <DEDUP_REMOVED lines=11> */
.L_x_133:
[----:B------:R-:W-:Y:S05]  /*b700*/  BSYNC B0 ;  /* 0x0000000000007941 */ /* 0x000fea0003800000 */
.L_x_132:
[----:B------:R-:W-:-:S04]  /*b710*/  IADD3 R6, R66, 0x20, RZ ;  /* 0x0000002042067810 */ /* 0x000fc80007ffe0ff */
[----:B------:R-:W-:-:S13]  /*b720*/  ISETP.GE.AND P0, PT, R6, c[0x0][0x27c], PT ;  /* 0x00009f0006007a0c */ /* 0x000fda0003f06270 */
[----:B------:R-:W-:Y:S05]  /*b730*/  @P0 BRA `(.L_x_129) ;  /* 0x0000069000000947 */ /* 0x000fea0003800000 */
[----:B-1----:R-:W-:Y:S01]  /*b740*/  SHF.R.S32.HI R10, RZ, 0x1f, R6 ;  /* 0x0000001fff0a7819 */ /* 0x002fe20000011406 */
[----:B------:R-:W-:Y:S01]  /*b750*/  IMAD.SHL.U32 R11, R62, 0x40, RZ ;  /* 0x000000403e0b7824 */ /* 0x000fe200078e00ff */
[----:B------:R-:W-:Y:S01]  /*b760*/  LEA.HI R9, R64, R64, RZ, 0x1 ;  /* 0x0000004040097211 */ /* 0x000fe200078f08ff */
[----:B------:R-:W-:Y:S01]  /*b770*/  IMAD.MOV.U32 R12, RZ, RZ, c[0x0][0x27c] ;  /* 0x00009f00ff0c7624 */ /* 0x000fe200078e00ff */
[CC--:B------:R-:W-:Y:S02]  /*b780*/  LEA.HI R8, R10.reuse, R6.reuse, RZ, 0x3 ;  /* 0x000000060a087211 */ /* 0x0c0fe400078f18ff */
[----:B------:R-:W-:Y:S02]  /*b790*/  LOP3.LUT R9, R9, 0x7fffffe, RZ, 0xc0, !PT ;  /* 0x07fffffe09097812 */ /* 0x000fe400078ec0ff */
[----:B------:R-:W-:Y:S02]  /*b7a0*/  LEA.HI R10, R10, R6, RZ, 0x5 ;  /* 0x000000060a0a7211 */ /* 0x000fe400078f28ff */
[----:B------:R-:W-:-:S02]  /*b7b0*/  SHF.R.S32.HI R7, RZ, 0x3, R8 ;  /* 0x00000003ff077819 */ /* 0x000fc40000011408 */
[----:B------:R-:W-:Y:S01]  /*b7c0*/  LOP3.LUT R6, R11, 0xc0, RZ, 0xc0, !PT ;  /* 0x000000c00b067812 */ /* 0x000fe200078ec0ff */
[----:B------:R-:W-:Y:S01]  /*b7d0*/  IMAD.SHL.U32 R10, R10, 0x80, RZ ;  /* 0x000000800a0a7824 */ /* 0x000fe200078e00ff */
[----:B------:R-:W-:Y:S02]  /*b7e0*/  IADD3 R9, R64, -R9, RZ ;  /* 0x8000000940097210 */ /* 0x000fe40007ffe0ff */
[----:B------:R-:W-:Y:S02]  /*b7f0*/  LEA.HI R7, R12, R7, RZ, 0x1d ;  /* 0x000000070c077211 */ /* 0x000fe400078fe8ff */
[----:B------:R-:W-:Y:S01]  /*b800*/  LOP3.LUT R11, R6, 0x18, R8, 0xf8, !PT ;  /* 0x00000018060b7812 */ /* 0x000fe200078ef808 */
[----:B------:R-:W-:Y:S01]  /*b810*/  IMAD R8, R65, 0x8, R9 ;  /* 0x0000000841087824 */ /* 0x000fe200078e0209 */
[----:B------:R-:W-:Y:S02]  /*b820*/  SHF.R.U32.HI R13, RZ, 0x3, R6 ;  /* 0x00000003ff0d7819 */ /* 0x000fe40000011606 */
[----:B------:R-:W-:-:S02]  /*b830*/  LOP3.LUT R12, R10, 0x7ffff000, RZ, 0xc0, !PT ;  /* 0x7ffff0000a0c7812 */ /* 0x000fc400078ec0ff */
[----:B------:R-:W-:Y:S02]  /*b840*/  SHF.R.S32.HI R9, RZ, 0x1f, R7 ;  /* 0x0000001fff097819 */ /* 0x000fe40000011407 */
[----:B------:R-:W-:Y:S02]  /*b850*/  LOP3.LUT R10, R11, R13, RZ, 0x3c, !PT ;  /* 0x0000000d0b0a7212 */ /* 0x000fe400078e3cff */
[----:B------:R-:W-:Y:S01]  /*b860*/  SHF.L.U32 R11, R8, 0x5, RZ ;  /* 0x00000005080b7819 */ /* 0x000fe200000006ff */
[----:B------:R-:W-:Y:S01]  /*b870*/  IMAD.SHL.U32 R8, R7, 0x8, RZ ;  /* 0x0000000807087824 */ /* 0x000fe200078e00ff */
[----:B------:R-:W-:Y:S02]  /*b880*/  LEA.HI R7, R9, R7, RZ, 0x2 ;  /* 0x0000000709077211 */ /* 0x000fe400078f10ff */
[----:B------:R-:W-:Y:S02]  /*b890*/  IADD3 R9, R10, R12, R11 ;  /* 0x0000000c0a097210 */ /* 0x000fe40007ffe00b */
[----:B------:R-:W-:Y:S01]  /*b8a0*/  LOP3.LUT R8, R6, 0x18, R8, 0xf8, !PT ;  /* 0x0000001806087812 */ /* 0x000fe200078ef808 */
[----:B------:R-:W-:Y:S01]  /*b8b0*/  IMAD.SHL.U32 R6, R7, 0x400, RZ ;  /* 0x0000040007067824 */ /* 0x000fe200078e00ff */
[----:B------:R-:W-:Y:S01]  /*b8c0*/  SHF.L.U32 R34, R9, 0x1, RZ ;  /* 0x0000000109227819 */ /* 0x000fe200000006ff */
[----:B------:R-:W-:Y:S01]  /*b8d0*/  IMAD.U32 R7, R55, 0x10000, RZ ;  /* 0x0001000037077824 */ /* 0x000fe200078e00ff */
[----:B------:R-:W-:-:S02]  /*b8e0*/  LOP3.LUT R8, R8, R13, RZ, 0x3c, !PT ;  /* 0x0000000d08087212 */ /* 0x000fc400078e3cff */
[----:B------:R-:W-:Y:S01]  /*b8f0*/  LOP3.LUT R6, R6, 0x7ffff000, RZ, 0xc0, !PT ;  /* 0x7ffff00006067812 */ /* 0x000fe200078ec0ff */
[----:B------:R-:W1:Y:S03]  /*b900*/  LDS.128 R12, [R34+0x6100] ;  /* 0x00610000220c7984 */ /* 0x000e660000000c00 */
[----:B------:R-:W-:-:S05]  /*b910*/  IADD3 R6, R8, R6, R11 ;  /* 0x0000000608067210 */ /* 0x000fca0007ffe00b */
[----:B------:R-:W-:Y:S01]  /*b920*/  IMAD.SHL.U32 R31, R6, 0x2, RZ ;  /* 0x00000002061f7824 */ /* 0x000fe200078e00ff */
[----:B------:R-:W-:-:S04]  /*b930*/  LOP3.LUT R6, R47, 0xffff0000, RZ, 0xc0, !PT ;  /* 0xffff00002f067812 */ /* 0x000fc800078ec0ff */
[----:B------:R-:W2:Y:S01]  /*b940*/  LDS.128 R8, [R31+0x6100] ;  /* 0x006100001f087984 */ /* 0x000ea20000000c00 */
[C---:B-1----:R-:W-:Y:S01]  /*b950*/  SHF.L.U32 R22, R13.reuse, 0x10, RZ ;  /* 0x000000100d167819 */ /* 0x042fe200000006ff */
[----:B------:R-:W-:Y:S01]  /*b960*/  IMAD.U32 R18, R12, 0x10000, RZ ;  /* 0x000100000c127824 */ /* 0x000fe200078e00ff */
[----:B------:R-:W-:Y:S01]  /*b970*/  LOP3.LUT R28, R13, 0xffff0000, RZ, 0xc0, !PT ;  /* 0xffff00000d1c7812 */ /* 0x000fe200078ec0ff */
[----:B------:R-:W-:Y:S01]  /*b980*/  IMAD.U32 R16, R14, 0x10000, RZ ;  /* 0x000100000e107824 */ /* 0x000fe200078e00ff */
[----:B------:R-:W-:Y:S01]  /*b990*/  LOP3.LUT R21, R12, 0xffff0000, RZ, 0xc0, !PT ;  /* 0xffff00000c157812 */ /* 0x000fe200078ec0ff */
[----:B------:R-:W-:Y:S01]  /*b9a0*/  IMAD.U32 R25, R15, 0x10000, RZ ;  /* 0x000100000f197824 */ /* 0x000fe200078e00ff */
[----:B------:R-:W-:Y:S02]  /*b9b0*/  SHF.L.U32 R13, R47, 0x10, RZ ;  /* 0x000000102f0d7819 */ /* 0x000fe400000006ff */
[----:B------:R-:W-:Y:S02]  /*b9c0*/  LOP3.LUT R17, R14, 0xffff0000, RZ, 0xc0, !PT ;  /* 0xffff00000e117812 */ /* 0x000fe400078ec0ff */
[----:B------:R-:W-:Y:S01]  /*b9d0*/  LOP3.LUT R27, R15, 0xffff0000, RZ, 0xc0, !PT ;  /* 0xffff00000f1b7812 */ /* 0x000fe200078ec0ff */
[----:B--2---:R-:W-:Y:S01]  /*b9e0*/  IMAD.U32 R12, R10, 0x10000, RZ ;  /* 0x000100000a0c7824 */ /* 0x004fe200078e00ff */
[C---:B------:R-:W-:Y:S01]  /*b9f0*/  LOP3.LUT R15, R8.reuse, 0xffff0000, RZ, 0xc0, !PT ;  /* 0xffff0000080f7812 */ /* 0x040fe200078ec0ff */
[----:B------:R-:W-:Y:S01]  /*ba00*/  IMAD.U32 R14, R8, 0x10000, RZ ;  /* 0x00010000080e7824 */ /* 0x000fe200078e00ff */
[----:B------:R-:W-:Y:S01]  /*ba10*/  LOP3.LUT R10, R10, 0xffff0000, RZ, 0xc0, !PT ;  /* 0xffff00000a0a7812 */ /* 0x000fe200078ec0ff */
[C---:B------:R-:W-:Y:S01]  /*ba20*/  FMUL.FTZ R8, R12.reuse, R13 ;  /* 0x0000000d0c087220 */ /* 0x040fe20000410000 */
[C---:B------:R-:W-:Y:S01]  /*ba30*/  SHF.L.U32 R20, R9.reuse, 0x10, RZ ;  /* 0x0000001009147819 */ /* 0x040fe200000006ff */
[-C--:B------:R-:W-:Y:S01]  /*ba40*/  FMUL.FTZ R12, R12, R7.reuse ;  /* 0x000000070c0c7220 */ /* 0x080fe20000410000 */
[----:B------:R-:W-:Y:S01]  /*ba50*/  LOP3.LUT R24, R9, 0xffff0000, RZ, 0xc0, !PT ;  /* 0xffff000009187812 */ /* 0x000fe200078ec0ff */
[----:B------:R-:W-:Y:S01]  /*ba60*/  FFMA.FTZ R36, R16, R7, -R8 ;  /* 0x0000000710247223 */ /* 0x000fe20000010808 */
[----:B------:R-:W-:Y:S01]  /*ba70*/  LOP3.LUT R7, R55, 0xffff0000, RZ, 0xc0, !PT ;  /* 0xffff000037077812 */ /* 0x000fe200078ec0ff */
[C---:B------:R-:W-:Y:S01]  /*ba80*/  IMAD.U32 R19, R11.reuse, 0x10000, RZ ;  /* 0x000100000b137824 */ /* 0x040fe200078e00ff */
[----:B------:R-:W-:Y:S01]  /*ba90*/  LOP3.LUT R23, R11, 0xffff0000, RZ, 0xc0, !PT ;  /* 0xffff00000b177812 */ /* 0x000fe200078ec0ff */
[----:B------:R-:W-:Y:S01]  /*baa0*/  FMUL.FTZ R11, R10, R6 ;  /* 0x000000060a0b7220 */ /* 0x000fe20000410000 */
[----:B------:R-:W-:Y:S01]  /*bab0*/  SHF.L.U32 R9, R54, 0x10, RZ ;  /* 0x0000001036097819 */ /* 0x000fe200000006ff */
[----:B------:R-:W-:-:S02]  /*bac0*/  IMAD.U32 R8, R58, 0x10000, RZ ;  /* 0x000100003a087824 */ /* 0x000fc400078e00ff */
[----:B------:R-:W-:Y:S02]  /*bad0*/  FMUL.FTZ R10, R10, R7 ;  /* 0x000000070a0a7220 */ /* 0x000fe40000410000 */
[----:B------:R-:W-:Y:S01]  /*bae0*/  FFMA.FTZ R35, R16, R13, R12 ;  /* 0x0000000d10237223 */ /* 0x000fe2000001000c */
[----:B------:R-:W-:Y:S01]  /*baf0*/  LOP3.LUT R12, R54, 0xffff0000, RZ, 0xc0, !PT ;  /* 0xffff0000360c7812 */ /* 0x000fe200078ec0ff */
[----:B------:R-:W-:Y:S02]  /*bb00*/  FFMA.FTZ R33, R17, R7, -R11 ;  /* 0x0000000711217223 */ /* 0x000fe4000001080b */
[CC--:B------:R-:W-:Y:S02]  /*bb10*/  FMUL.FTZ R7, R14.reuse, R9.reuse ;  /* 0x000000090e077220 */ /* 0x0c0fe40000410000 */
[----:B------:R-:W-:Y:S01]  /*bb20*/  FMUL.FTZ R11, R14, R8 ;  /* 0x000000080e0b7220 */ /* 0x000fe20000410000 */
[----:B------:R-:W-:Y:S01]  /*bb30*/  F2FP.BF16.PACK_AB R14, R33, R36 ;  /* 0x00000024210e723e */ /* 0x000fe200000010ff */
[----:B------:R-:W-:Y:S01]  /*bb40*/  FFMA.FTZ R32, R17, R6, R10 ;  /* 0x0000000611207223 */ /* 0x000fe2000001000a */
[----:B------:R-:W-:Y:S01]  /*bb50*/  LOP3.LUT R6, R58, 0xffff0000, RZ, 0xc0, !PT ;  /* 0xffff00003a067812 */ /* 0x000fe200078ec0ff */
[C---:B------:R-:W-:Y:S01]  /*bb60*/  FFMA.FTZ R30, R18.reuse, R8, -R7 ;  /* 0x00000008121e7223 */ /* 0x040fe20000010807 */
[----:B------:R-:W-:Y:S01]  /*bb70*/  SHF.L.U32 R7, R57, 0x10, RZ ;  /* 0x0000001039077819 */ /* 0x000fe200000006ff */
[----:B------:R-:W-:-:S02]  /*bb80*/  FFMA.FTZ R29, R18, R9, R11 ;  /* 0x00000009121d7223 */ /* 0x000fc4000001000b */
[C---:B------:R-:W-:Y:S02]  /*bb90*/  FMUL.FTZ R9, R15.reuse, R12 ;  /* 0x0000000c0f097220 */ /* 0x040fe40000410000 */
[-C--:B------:R-:W-:Y:S02]  /*bba0*/  FMUL.FTZ R13, R15, R6.reuse ;  /* 0x000000060f0d7220 */ /* 0x080fe40000410000 */
[----:B------:R-:W-:Y:S02]  /*bbb0*/  IMAD.U32 R8, R63, 0x10000, RZ ;  /* 0x000100003f087824 */ /* 0x000fe400078e00ff */
[----:B------:R-:W-:Y:S02]  /*bbc0*/  IMAD.U32 R10, R60, 0x10000, RZ ;  /* 0x000100003c0a7824 */ /* 0x000fe400078e00ff */
[----:B------:R-:W-:Y:S01]  /*bbd0*/  FFMA.FTZ R26, R21, R6, -R9 ;  /* 0x00000006151a7223 */ /* 0x000fe20000010809 */
[----:B------:R-:W-:Y:S01]  /*bbe0*/  SHF.L.U32 R6, R61, 0x10, RZ ;  /* 0x000000103d067819 */ /* 0x000fe200000006ff */
[----:B------:R-:W-:-:S02]  /*bbf0*/  FMUL.FTZ R11, R20, R7 ;  /* 0x00000007140b7220 */ /* 0x000fc40000410000 */
[----:B------:R-:W-:Y:S02]  /*bc00*/  FFMA.FTZ R21, R21, R12, R13 ;  /* 0x0000000c15157223 */ /* 0x000fe4000001000d */
[----:B------:R-:W-:Y:S02]  /*bc10*/  FMUL.FTZ R9, R20, R8 ;  /* 0x0000000814097220 */ /* 0x000fe40000410000 */
[----:B------:R-:W-:Y:S02]  /*bc20*/  FMUL.FTZ R12, R19, R10 ;  /* 0x0000000a130c7220 */ /* 0x000fe40000410000 */
[C---:B------:R-:W-:Y:S01]  /*bc30*/  FFMA.FTZ R20, R22.reuse, R8, -R11 ;  /* 0x0000000816147223 */ /* 0x040fe2000001080b */
        /* <DEDUP_REMOVED lines=25> */
.L_x_129:
[----:B------:R-:W-:Y:S05]  /*bdd0*/  BSYNC B1 ;  /* 0x0000000000017941 */ /* 0x000fea0003800000 */
.L_x_128:
[----:B------:R-:W-:-:S04]  /*bde0*/  IADD3 R17, R64, 0x40, RZ ;  /* 0x0000004040117810 */ /* 0x000fc80007ffe0ff */
[----:B------:R-:W-:-:S13]  /*bdf0*/  ISETP.GE.AND P0, PT, R17, R51, PT ;  /* 0x000000331100720c */ /* 0x000fda0003f06270 */
[----:B------:R-:W-:Y:S05]  /*be00*/  @P0 BRA `(.L_x_115) ;  /* 0x000014a000000947 */ /* 0x000fea0003800000 */
[----:B------:R-:W-:Y:S01]  /*be10*/  ISETP.GE.AND P0, PT, R66, c[0x0][0x27c], PT ;  /* 0x00009f0042007a0c */ /* 0x000fe20003f06270 */
[----:B------:R-:W-:-:S12]  /*be20*/  BSSY B0, `(.L_x_134) ;  /* 0x0000068000007945 */ /* 0x000fd80003800000 */
[----:B------:R-:W-:Y:S05]  /*be30*/  @P0 BRA `(.L_x_135) ;  /* 0x0000066000000947 */ /* 0x000fea0003800000 */
[----:B-1----:R-:W-:Y:S01]  /*be40*/  IMAD.MOV.U32 R10, RZ, RZ, c[0x0][0x27c] ;  /* 0x00009f00ff0a7624 */ /* 0x002fe200078e00ff */
[----:B------:R-:W-:Y:S02]  /*be50*/  SHF.R.S32.HI R6, RZ, 0x1f, R17 ;  /* 0x0000001fff067819 */ /* 0x000fe40000011411 */
[----:B------:R-:W-:Y:S02]  /*be60*/  LEA.HI R9, R17, R17, RZ, 0x1 ;  /* 0x0000001111097211 */ /* 0x000fe400078f08ff */
[----:B------:R-:W-:Y:S02]  /*be70*/  LEA.HI R10, R10, R59, RZ, 0x1d ;  /* 0x0000003b0a0a7211 */ /* 0x000fe400078fe8ff */
[----:B------:R-:W-:Y:S01]  /*be80*/  LEA.HI R6, R6, R17, RZ, 0x3 ;  /* 0x0000001106067211 */ /* 0x000fe200078f18ff */
[C---:B------:R-:W-:Y:S01]  /*be90*/  IMAD.SHL.U32 R8, R9.reuse, 0x20, RZ ;  /* 0x0000002009087824 */ /* 0x040fe200078e00ff */
[----:B------:R-:W-:Y:S02]  /*bea0*/  LOP3.LUT R9, R9, 0x7fffffe, RZ, 0xc0, !PT ;  /* 0x07fffffe09097812 */ /* 0x000fe400078ec0ff */
[----:B------:R-:W-:-:S02]  /*beb0*/  SHF.R.S32.HI R11, RZ, 0x1f, R10 ;  /* 0x0000001fff0b7819 */ /* 0x000fc4000001140a */
[----:B------:R-:W-:Y:S02]  /*bec0*/  SHF.L.U32 R7, R6, 0x5, RZ ;  /* 0x0000000506077819 */ /* 0x000fe400000006ff */
[----:B------:R-:W-:Y:S01]  /*bed0*/  LOP3.LUT R6, R8, 0xc0, RZ, 0xc0, !PT ;  /* 0x000000c008067812 */ /* 0x000fe200078ec0ff */
[----:B------:R-:W-:Y:S01]  /*bee0*/  IMAD.IADD R8, R17, 0x1, -R9 ;  /* 0x0000000111087824 */ /* 0x000fe200078e0a09 */
[----:B------:R-:W-:Y:S01]  /*bef0*/  LEA.HI R11, R11, R10, RZ, 0x2 ;  /* 0x0000000a0b0b7211 */ /* 0x000fe200078f10ff */
[----:B------:R-:W-:Y:S01]  /*bf00*/  IMAD.SHL.U32 R10, R10, 0x8, RZ ;  /* 0x000000080a0a7824 */ /* 0x000fe200078e00ff */
[----:B------:R-:W-:Y:S02]  /*bf10*/  LOP3.LUT R7, R7, 0xffffff00, RZ, 0xc0, !PT ;  /* 0xffffff0007077812 */ /* 0x000fe400078ec0ff */
[----:B------:R-:W-:Y:S02]  /*bf20*/  LOP3.LUT R9, R6, 0x18, R66, 0xf8, !PT ;  /* 0x0000001806097812 */ /* 0x000fe400078ef842 */
[----:B------:R-:W-:-:S02]  /*bf30*/  SHF.R.U32.HI R12, RZ, 0x3, R6 ;  /* 0x00000003ff0c7819 */ /* 0x000fc40000011606 */
[----:B------:R-:W-:Y:S02]  /*bf40*/  LEA R7, R8, R7, 0x5 ;  /* 0x0000000708077211 */ /* 0x000fe400078e28ff */
[----:B------:R-:W-:Y:S01]  /*bf50*/  LOP3.LUT R8, R6, 0x18, R10, 0xf8, !PT ;  /* 0x0000001806087812 */ /* 0x000fe200078ef80a */
[----:B------:R-:W-:Y:S01]  /*bf60*/  IMAD.SHL.U32 R6, R11, 0x400, RZ ;  /* 0x000004000b067824 */ /* 0x000fe200078e00ff */
[-C--:B------:R-:W-:Y:S02]  /*bf70*/  LOP3.LUT R9, R9, R12.reuse, RZ, 0x3c, !PT ;  /* 0x0000000c09097212 */ /* 0x080fe400078e3cff */
[----:B------:R-:W-:Y:S02]  /*bf80*/  LOP3.LUT R8, R8, R12, RZ, 0x3c, !PT ;  /* 0x0000000c08087212 */ /* 0x000fe400078e3cff */
[----:B------:R-:W-:Y:S01]  /*bf90*/  LOP3.LUT R6, R6, 0x7ffff000, RZ, 0xc0, !PT ;  /* 0x7ffff00006067812 */ /* 0x000fe200078ec0ff */
[----:B------:R-:W-:-:S03]  /*bfa0*/  IMAD.IADD R9, R7, 0x1, R9 ;  /* 0x0000000107097824 */ /* 0x000fc600078e0209 */
[----:B------:R-:W-:Y:S01]  /*bfb0*/  IADD3 R6, R8, R6, R7 ;  /* 0x0000000608067210 */ /* 0x000fe20007ffe007 */
[----:B------:R-:W-:Y:S01]  /*bfc0*/  IMAD.U32 R7, R53, 0x10000, RZ ;  /* 0x0001000035077824 */ /* 0x000fe200078e00ff */
[----:B------:R-:W-:-:S03]  /*bfd0*/  SHF.L.U32 R34, R9, 0x1, RZ ;  /* 0x0000000109227819 */ /* 0x000fc600000006ff */
[----:B------:R-:W-:Y:S01]  /*bfe0*/  IMAD.SHL.U32 R32, R6, 0x2, RZ ;  /* 0x0000000206207824 */ /* 0x000fe200078e00ff */
[----:B------:R-:W-:Y:S01]  /*bff0*/  LOP3.LUT R6, R37, 0xffff0000, RZ, 0xc0, !PT ;  /* 0xffff000025067812 */ /* 0x000fe200078ec0ff */
[----:B------:R-:W1:Y:S04]  /*c000*/  LDS.128 R12, [R34+0x6100] ;  /* 0x00610000220c7984 */ /* 0x000e680000000c00 */
[----:B------:R-:W2:Y:S01]  /*c010*/  LDS.128 R8, [R32+0x6100] ;  /* 0x0061000020087984 */ /* 0x000ea20000000c00 */
[C---:B-1----:R-:W-:Y:S01]  /*c020*/  SHF.L.U32 R23, R13.reuse, 0x10, RZ ;  /* 0x000000100d177819 */ /* 0x042fe200000006ff */
[----:B------:R-:W-:Y:S01]  /*c030*/  IMAD.U32 R19, R12, 0x10000, RZ ;  /* 0x000100000c137824 */ /* 0x000fe200078e00ff */
[----:B------:R-:W-:Y:S01]  /*c040*/  LOP3.LUT R28, R13, 0xffff0000, RZ, 0xc0, !PT ;  /* 0xffff00000d1c7812 */ /* 0x000fe200078ec0ff */
[----:B------:R-:W-:Y:S01]  /*c050*/  IMAD.U32 R16, R14, 0x10000, RZ ;  /* 0x000100000e107824 */ /* 0x000fe200078e00ff */
[----:B------:R-:W-:Y:S01]  /*c060*/  LOP3.LUT R22, R12, 0xffff0000, RZ, 0xc0, !PT ;  /* 0xffff00000c167812 */ /* 0x000fe200078ec0ff */
[----:B--2---:R-:W-:Y:S01]  /*c070*/  IMAD.U32 R12, R10, 0x10000, RZ ;  /* 0x000100000a0c7824 */ /* 0x004fe200078e00ff */
[----:B------:R-:W-:Y:S01]  /*c080*/  SHF.L.U32 R13, R37, 0x10, RZ ;  /* 0x00000010250d7819 */ /* 0x000fe200000006ff */
[C---:B------:R-:W-:Y:S01]  /*c090*/  IMAD.U32 R26, R15.reuse, 0x10000, RZ ;  /* 0x000100000f1a7824 */ /* 0x040fe200078e00ff */
[----:B------:R-:W-:Y:S01]  /*c0a0*/  LOP3.LUT R18, R14, 0xffff0000, RZ, 0xc0, !PT ;  /* 0xffff00000e127812 */ /* 0x000fe200078ec0ff */
[----:B------:R-:W-:Y:S01]  /*c0b0*/  IMAD.U32 R14, R8, 0x10000, RZ ;  /* 0x00010000080e7824 */ /* 0x000fe200078e00ff */
[----:B------:R-:W-:-:S02]  /*c0c0*/  LOP3.LUT R27, R15, 0xffff0000, RZ, 0xc0, !PT ;  /* 0xffff00000f1b7812 */ /* 0x000fc400078ec0ff */
[----:B------:R-:W-:Y:S01]  /*c0d0*/  LOP3.LUT R15, R8, 0xffff0000, RZ, 0xc0, !PT ;  /* 0xffff0000080f7812 */ /* 0x000fe200078ec0ff */
[-C--:B------:R-:W-:Y:S01]  /*c0e0*/  FMUL.FTZ R8, R13, R12.reuse ;  /* 0x0000000c0d087220 */ /* 0x080fe20000410000 */
[----:B------:R-:W-:Y:S01]  /*c0f0*/  LOP3.LUT R10, R10, 0xffff0000, RZ, 0xc0, !PT ;  /* 0xffff00000a0a7812 */ /* 0x000fe200078ec0ff */
[----:B------:R-:W-:Y:S01]  /*c100*/  FMUL.FTZ R12, R7, R12 ;  /* 0x0000000c070c7220 */ /* 0x000fe20000410000 */
[----:B------:R-:W-:Y:S01]  /*c110*/  SHF.L.U32 R20, R11, 0x10, RZ ;  /* 0x000000100b147819 */ /* 0x000fe200000006ff */
[-C--:B------:R-:W-:Y:S01]  /*c120*/  FFMA.FTZ R37, R7, R16.reuse, -R8 ;  /* 0x0000001007257223 */ /* 0x080fe20000010808 */
[----:B------:R-:W-:Y:S01]  /*c130*/  LOP3.LUT R7, R53, 0xffff0000, RZ, 0xc0, !PT ;  /* 0xffff000035077812 */ /* 0x000fe200078ec0ff */
[----:B------:R-:W-:Y:S01]  /*c140*/  FFMA.FTZ R36, R13, R16, R12 ;  /* 0x000000100d247223 */ /* 0x000fe2000001000c */
[----:B------:R-:W-:Y:S01]  /*c150*/  LOP3.LUT R24, R11, 0xffff0000, RZ, 0xc0, !PT ;  /* 0xffff00000b187812 */ /* 0x000fe200078ec0ff */
[-C--:B------:R-:W-:Y:S01]  /*c160*/  FMUL.FTZ R11, R6, R10.reuse ;  /* 0x0000000a060b7220 */ /* 0x080fe20000410000 */
[----:B------:R-:W-:Y:S01]  /*c170*/  SHF.L.U32 R21, R9, 0x10, RZ ;  /* 0x0000001009157819 */ /* 0x000fe200000006ff */
[----:B------:R-:W-:Y:S01]  /*c180*/  FMUL.FTZ R10, R7, R10 ;  /* 0x0000000a070a7220 */ /* 0x000fe20000410000 */
        /* <DEDUP_REMOVED lines=10> */
[-C--:B------:R-:W-:Y:S01]  /*c230*/  FFMA.FTZ R31, R8, R19.reuse, -R7 ;  /* 0x00000013081f7223 */ /* 0x080fe20000010807 */
[----:B------:R-:W-:Y:S01]  /*c240*/  SHF.L.U32 R7, R39, 0x10, RZ ;  /* 0x0000001027077819 */ /* 0x000fe200000006ff */
[----:B------:R-:W-:Y:S02]  /*c250*/  FFMA.FTZ R30, R9, R19, R11 ;  /* 0x00000013091e7223 */ /* 0x000fe4000001000b */
[-C--:B------:R-:W-:Y:S02]  /*c260*/  FMUL.FTZ R9, R12, R15.reuse ;  /* 0x0000000f0c097220 */ /* 0x080fe40000410000 */
[----:B------:R-:W-:-:S02]  /*c270*/  FMUL.FTZ R13, R6, R15 ;  /* 0x0000000f060d7220 */ /* 0x000fc40000410000 */
[----:B------:R-:W-:Y:S02]  /*c280*/  IMAD.U32 R8, R52, 0x10000, RZ ;  /* 0x0001000034087824 */ /* 0x000fe400078e00ff */
[----:B------:R-:W-:Y:S02]  /*c290*/  IMAD.U32 R10, R40, 0x10000, RZ ;  /* 0x00010000280a7824 */ /* 0x000fe400078e00ff */
[-C--:B------:R-:W-:Y:S01]  /*c2a0*/  FFMA.FTZ R29, R6, R22.reuse, -R9 ;  /* 0x00000016061d7223 */ /* 0x080fe20000010809 */
[----:B------:R-:W-:Y:S01]  /*c2b0*/  SHF.L.U32 R6, R48, 0x10, RZ ;  /* 0x0000001030067819 */ /* 0x000fe200000006ff */
[-C--:B------:R-:W-:Y:S02]  /*c2c0*/  FMUL.FTZ R11, R7, R21.reuse ;  /* 0x00000015070b7220 */ /* 0x080fe40000410000 */
[----:B------:R-:W-:Y:S02]  /*c2d0*/  FFMA.FTZ R22, R12, R22, R13 ;  /* 0x000000160c167223 */ /* 0x000fe4000001000d */
[----:B------:R-:W-:-:S02]  /*c2e0*/  FMUL.FTZ R9, R8, R21 ;  /* 0x0000001508097220 */ /* 0x000fc40000410000 */
[-C--:B------:R-:W-:Y:S02]  /*c2f0*/  FMUL.FTZ R12, R10, R20.reuse ;  /* 0x000000140a0c7220 */ /* 0x080fe40000410000 */
[-C--:B------:R-:W-:Y:S01]  /*c300*/  FFMA.FTZ R21, R8, R23.reuse, -R11 ;  /* 0x0000001708157223 */ /* 0x080fe2000001080b */
[----:B------:R-:W-:Y:S01]  /*c310*/  LOP3.LUT R8, R48, 0xffff0000, RZ, 0xc0, !PT ;  /* 0xffff000030087812 */ /* 0x000fe200078ec0ff */
[----:B------:R-:W-:Y:S01]  /*c320*/  FFMA.FTZ R19, R7, R23, R9 ;  /* 0x0000001707137223 */ /* 0x000fe20000010009 */
[----:B------:R-:W-:Y:S01]  /*c330*/  LOP3.LUT R7, R39, 0xffff0000, RZ, 0xc0, !PT ;  /* 0xffff000027077812 */ /* 0x000fe200078ec0ff */
[----:B------:R-:W-:Y:S01]  /*c340*/  FMUL.FTZ R11, R6, R20 ;  /* 0x00000014060b7220 */ /* 0x000fe20000410000 */
[----:B------:R-:W-:Y:S01]  /*c350*/  LOP3.LUT R9, R52, 0xffff0000, RZ, 0xc0, !PT ;  /* 0xffff000034097812 */ /* 0x000fe200078ec0ff */
[-C--:B------:R-:W-:Y:S01]  /*c360*/  FFMA.FTZ R18, R6, R26.reuse, -R12 ;  /* 0x0000001a06127223 */ /* 0x080fe2000001080c */
[----:B------:R-:W-:Y:S01]  /*c370*/  LOP3.LUT R6, R40, 0xffff0000, RZ, 0xc0, !PT ;  /* 0xffff000028067812 */ /* 0x000fe200078ec0ff */
[----:B------:R-:W-:-:S02]  /*c380*/  FFMA.FTZ R16, R10, R26, R11 ;  /* 0x0000001a0a107223 */ /* 0x000fc4000001000b */
[-C--:B------:R-:W-:Y:S02]  /*c390*/  FMUL.FTZ R13, R7, R25.reuse ;  /* 0x00000019070d7220 */ /* 0x080fe40000410000 */
[-C--:B------:R-:W-:Y:S02]  /*c3a0*/  FMUL.FTZ R11, R6, R24.reuse ;  /* 0x00000018060b7220 */ /* 0x080fe40000410000 */
[C---:B------:R-:W-:Y:S02]  /*c3b0*/  FMUL.FTZ R12, R9.reuse, R25 ;  /* 0x00000019090c7220 */ /* 0x040fe40000410000 */
[C---:B------:R-:W-:Y:S02]  /*c3c0*/  FMUL.FTZ R10, R8.reuse, R24 ;  /* 0x00000018080a7220 */ /* 0x040fe40000410000 */
[----:B------:R-:W-:Y:S02]  /*c3d0*/  FFMA.FTZ R13, R9, R28, -R13 ;  /* 0x0000001c090d7223 */ /* 0x000fe4000001080d */
        /* <DEDUP_REMOVED lines=12> */
.L_x_135:
[----:B------:R-:W-:Y:S05]  /*c4a0*/  BSYNC B0 ;  /* 0x0000000000007941 */ /* 0x000fea0003800000 */
.L_x_134:
[----:B------:R-:W-:Y:S01]  /*c4b0*/  IADD3 R6, R66, 0x10, RZ ;  /* 0x0000001042067810 */ /* 0x000fe20007ffe0ff */
[----:B------:R-:W-:Y:S03]  /*c4c0*/  BSSY B0, `(.L_x_136) ;  /* 0x000006f000007945 */ /* 0x000fe60003800000 */
[----:B------:R-:W-:-:S13]  /*c4d0*/  ISETP.GE.AND P0, PT, R6, c[0x0][0x27c], PT ;  /* 0x00009f0006007a0c */ /* 0x000fda0003f06270 */
[----:B------:R-:W-:Y:S05]  /*c4e0*/  @P0 BRA `(.L_x_137) ;  /* 0x000006c000000947 */ /* 0x000fea0003800000 */
[----:B------:R-:W-:Y:S01]  /*c4f0*/  SHF.R.S32.HI R7, RZ, 0x1f, R6 ;  /* 0x0000001fff077819 */ /* 0x000fe20000011406 */
[----:B-1----:R-:W-:Y:S01]  /*c500*/  IMAD.MOV.U32 R13, RZ, RZ, c[0x0][0x27c] ;  /* 0x00009f00ff0d7624 */ /* 0x002fe200078e00ff */
[----:B------:R-:W-:Y:S02]  /*c510*/  SHF.R.S32.HI R9, RZ, 0x1f, R17 ;  /* 0x0000001fff097819 */ /* 0x000fe40000011411 */
[CC--:B------:R-:W-:Y:S02]  /*c520*/  LEA.HI R8, R7.reuse, R6.reuse, RZ, 0x3 ;  /* 0x0000000607087211 */ /* 0x0c0fe400078f18ff */
[----:B------:R-:W-:Y:S02]  /*c530*/  LEA.HI R12, R7, R6, RZ, 0x5 ;  /* 0x00000006070c7211 */ /* 0x000fe400078f28ff */
[-C--:B------:R-:W-:Y:S02]  /*c540*/  LEA.HI R11, R17, R17.reuse, RZ, 0x1 ;  /* 0x00000011110b7211 */ /* 0x080fe400078f08ff */
[----:B------:R-:W-:-:S02]  /*c550*/  LEA.HI R6, R9, R17, RZ, 0x3 ;  /* 0x0000001109067211 */ /* 0x000fc400078f18ff */
[----:B------:R-:W-:Y:S01]  /*c560*/  SHF.R.S32.HI R7, RZ, 0x3, R8 ;  /* 0x00000003ff077819 */ /* 0x000fe20000011408 */
[C---:B------:R-:W-:Y:S01]  /*c570*/  IMAD.SHL.U32 R10, R11.reuse, 0x20, RZ ;  /* 0x000000200b0a7824 */ /* 0x040fe200078e00ff */
[----:B------:R-:W-:Y:S01]  /*c580*/  LOP3.LUT R11, R11, 0x7fffffe, RZ, 0xc0, !PT ;  /* 0x07fffffe0b0b7812 */ /* 0x000fe200078ec0ff */
[----:B------:R-:W-:Y:S01]  /*c590*/  IMAD.SHL.U32 R9, R6, 0x20, RZ ;  /* 0x0000002006097824 */ /* 0x000fe200078e00ff */
[----:B------:R-:W-:Y:S02]  /*c5a0*/  LEA.HI R7, R13, R7, RZ, 0x1d ;  /* 0x000000070d077211 */ /* 0x000fe400078fe8ff */
[----:B------:R-:W-:Y:S01]  /*c5b0*/  LOP3.LUT R6, R10, 0xc0, RZ, 0xc0, !PT ;  /* 0x000000c00a067812 */ /* 0x000fe200078ec0ff */
[----:B------:R-:W-:Y:S01]  /*c5c0*/  IMAD.SHL.U32 R10, R12, 0x80, RZ ;  /* 0x000000800c0a7824 */ /* 0x000fe200078e00ff */
[----:B------:R-:W-:Y:S02]  /*c5d0*/  IADD3 R11, R17, -R11, RZ ;  /* 0x8000000b110b7210 */ /* 0x000fe40007ffe0ff */
[----:B------:R-:W-:-:S02]  /*c5e0*/  LOP3.LUT R9, R9, 0xffffff00, RZ, 0xc0, !PT ;  /* 0xffffff0009097812 */ /* 0x000fc400078ec0ff */
[----:B------:R-:W-:Y:S02]  /*c5f0*/  LOP3.LUT R12, R6, 0x18, R8, 0xf8, !PT ;  /* 0x00000018060c7812 */ /* 0x000fe400078ef808 */
[----:B------:R-:W-:Y:S01]  /*c600*/  SHF.R.S32.HI R8, RZ, 0x1f, R7 ;  /* 0x0000001fff087819 */ /* 0x000fe20000011407 */
[----:B------:R-:W-:Y:S01]  /*c610*/  IMAD R16, R11, 0x20, R9 ;  /* 0x000000200b107824 */ /* 0x000fe200078e0209 */
[----:B------:R-:W-:Y:S01]  /*c620*/  SHF.R.U32.HI R13, RZ, 0x3, R6 ;  /* 0x00000003ff0d7819 */ /* 0x000fe20000011606 */
[----:B------:R-:W-:Y:S01]  /*c630*/  IMAD.SHL.U32 R11, R7, 0x8, RZ ;  /* 0x00000008070b7824 */ /* 0x000fe200078e00ff */
[----:B------:R-:W-:Y:S02]  /*c640*/  LEA.HI R7, R8, R7, RZ, 0x2 ;  /* 0x0000000708077211 */ /* 0x000fe400078f10ff */
[----:B------:R-:W-:Y:S02]  /*c650*/  LOP3.LUT R9, R10, 0x7ffff000, RZ, 0xc0, !PT ;  /* 0x7ffff0000a097812 */ /* 0x000fe400078ec0ff */
[----:B------:R-:W-:-:S02]  /*c660*/  LOP3.LUT R8, R6, 0x18, R11, 0xf8, !PT ;  /* 0x0000001806087812 */ /* 0x000fc400078ef80b */
[----:B------:R-:W-:Y:S02]  /*c670*/  SHF.L.U32 R6, R7, 0xa, RZ ;  /* 0x0000000a07067819 */ /* 0x000fe400000006ff */
[-C--:B------:R-:W-:Y:S02]  /*c680*/  LOP3.LUT R10, R12, R13.reuse, RZ, 0x3c, !PT ;  /* 0x0000000d0c0a7212 */ /* 0x080fe400078e3cff */
[----:B------:R-:W-:Y:S02]  /*c690*/  LOP3.LUT R8, R8, R13, RZ, 0x3c, !PT ;  /* 0x0000000d08087212 */ /* 0x000fe400078e3cff */
[----:B------:R-:W-:Y:S02]  /*c6a0*/  LOP3.LUT R6, R6, 0x7ffff000, RZ, 0xc0, !PT ;  /* 0x7ffff00006067812 */ /* 0x000fe400078ec0ff */
[----:B------:R-:W-:Y:S02]  /*c6b0*/  IADD3 R9, R10, R16, R9 ;  /* 0x000000100a097210 */ /* 0x000fe40007ffe009 */
[----:B------:R-:W-:-:S02]  /*c6c0*/  IADD3 R6, R8, R6, R16 ;  /* 0x0000000608067210 */ /* 0x000fc40007ffe010 */
[----:B------:R-:W-:Y:S01]  /*c6d0*/  SHF.L.U32 R7, R45, 0x10, RZ ;  /* 0x000000102d077819 */ /* 0x000fe200000006ff */
[----:B------:R-:W-:Y:S02]  /*c6e0*/  IMAD.SHL.U32 R35, R9, 0x2, RZ ;  /* 0x0000000209237824 */ /* 0x000fe400078e00ff */
[----:B------:R-:W-:Y:S01]  /*c6f0*/  IMAD.SHL.U32 R32, R6, 0x2, RZ ;  /* 0x0000000206207824 */ /* 0x000fe200078e00ff */
[----:B------:R-:W-:Y:S02]  /*c700*/  LOP3.LUT R6, R41, 0xffff0000, RZ, 0xc0, !PT ;  /* 0xffff000029067812 */ /* 0x000fe400078ec0ff */
[----:B------:R-:W1:Y:S04]  /*c710*/  LDS.128 R12, [R35+0x6100] ;  /* 0x00610000230c7984 */ /* 0x000e680000000c00 */
[----:B------:R-:W2:Y:S01]  /*c720*/  LDS.128 R8, [R32+0x6100] ;  /* 0x0061000020087984 */ /* 0x000ea20000000c00 */
[C---:B-1----:R-:W-:Y:S01]  /*c730*/  IMAD.U32 R19, R12.reuse, 0x10000, RZ ;  /* 0x000100000c137824 */ /* 0x042fe200078e00ff */
[----:B------:R-:W-:Y:S01]  /*c740*/  LOP3.LUT R22, R12, 0xffff0000, RZ, 0xc0, !PT ;  /* 0xffff00000c167812 */ /* 0x000fe200078ec0ff */
[----:B------:R-:W-:Y:S01]  /*c750*/  IMAD.U32 R16, R14, 0x10000, RZ ;  /* 0x000100000e107824 */ /* 0x000fe200078e00ff */
[----:B------:R-:W-:Y:S01]  /*c760*/  SHF.L.U32 R23, R13, 0x10, RZ ;  /* 0x000000100d177819 */ /* 0x000fe200000006ff */
[----:B------:R-:W-:Y:S01]  /*c770*/  IMAD.U32 R26, R15, 0x10000, RZ ;  /* 0x000100000f1a7824 */ /* 0x000fe200078e00ff */
[----:B------:R-:W-:Y:S01]  /*c780*/  LOP3.LUT R29, R13, 0xffff0000, RZ, 0xc0, !PT ;  /* 0xffff00000d1d7812 */ /* 0x000fe200078ec0ff */
[----:B------:R-:W-:Y:S01]  /*c790*/  IMAD.U32 R13, R41, 0x10000, RZ ;  /* 0x00010000290d7824 */ /* 0x000fe200078e00ff */
[----:B--2---:R-:W-:Y:S01]  /*c7a0*/  SHF.L.U32 R12, R10, 0x10, RZ ;  /* 0x000000100a0c7819 */ /* 0x004fe200000006ff */
[----:B------:R-:W-:Y:S01]  /*c7b0*/  IMAD.U32 R20, R11, 0x10000, RZ ;  /* 0x000100000b147824 */ /* 0x000fe200078e00ff */
[----:B------:R-:W-:Y:S01]  /*c7c0*/  LOP3.LUT R18, R14, 0xffff0000, RZ, 0xc0, !PT ;  /* 0xffff00000e127812 */ /* 0x000fe200078ec0ff */
[C---:B------:R-:W-:Y:S01]  /*c7d0*/  IMAD.U32 R14, R8.reuse, 0x10000, RZ ;  /* 0x00010000080e7824 */ /* 0x040fe200078e00ff */
[----:B------:R-:W-:Y:S01]  /*c7e0*/  LOP3.LUT R28, R15, 0xffff0000, RZ, 0xc0, !PT ;  /* 0xffff00000f1c7812 */ /* 0x000fe200078ec0ff */
[----:B------:R-:W-:Y:S01]  /*c7f0*/  IMAD.U32 R21, R9, 0x10000, RZ ;  /* 0x0001000009157824 */ /* 0x000fe200078e00ff */
[----:B------:R-:W-:Y:S01]  /*c800*/  LOP3.LUT R15, R8, 0xffff0000, RZ, 0xc0, !PT ;  /* 0xffff0000080f7812 */ /* 0x000fe200078ec0ff */
[-C--:B------:R-:W-:Y:S01]  /*c810*/  FMUL.FTZ R8, R13, R12.reuse ;  /* 0x0000000c0d087220 */ /* 0x080fe20000410000 */
[----:B------:R-:W-:Y:S01]  /*c820*/  LOP3.LUT R10, R10, 0xffff0000, RZ, 0xc0, !PT ;  /* 0xffff00000a0a7812 */ /* 0x000fe200078ec0ff */
[----:B------:R-:W-:Y:S01]  /*c830*/  FMUL.FTZ R12, R7, R12 ;  /* 0x0000000c070c7220 */ /* 0x000fe20000410000 */
[----:B------:R-:W-:Y:S01]  /*c840*/  LOP3.LUT R24, R11, 0xffff0000, RZ, 0xc0, !PT ;  /* 0xffff00000b187812 */ /* 0x000fe200078ec0ff */
[----:B------:R-:W-:Y:S01]  /*c850*/  FFMA.FTZ R37, R7, R16, -R8 ;  /* 0x0000001007257223 */ /* 0x000fe20000010808 */
[----:B------:R-:W-:Y:S01]  /*c860*/  LOP3.LUT R7, R45, 0xffff0000, RZ, 0xc0, !PT ;  /* 0xffff00002d077812 */ /* 0x000fe200078ec0ff */
[----:B------:R-:W-:Y:S01]  /*c870*/  FMUL.FTZ R11, R6, R10 ;  /* 0x0000000a060b7220 */ /* 0x000fe20000410000 */
[----:B------:R-:W-:Y:S01]  /*c880*/  SHF.L.U32 R8, R49, 0x10, RZ ;  /* 0x0000001031087819 */ /* 0x000fe200000006ff */
[----:B------:R-:W-:Y:S01]  /*c890*/  FFMA.FTZ R36, R13, R16, R12 ;  /* 0x000000100d247223 */ /* 0x000fe2000001000c */
[----:B------:R-:W-:Y:S01]  /*c8a0*/  LOP3.LUT R25, R9, 0xffff0000, RZ, 0xc0, !PT ;  /* 0xffff000009197812 */ /* 0x000fe200078ec0ff */
[----:B------:R-:W-:Y:S01]  /*c8b0*/  FMUL.FTZ R10, R7, R10 ;  /* 0x0000000a070a7220 */ /* 0x000fe20000410000 */
[C---:B------:R-:W-:Y:S01]  /*c8c0*/  LOP3.LUT R12, R42.reuse, 0xffff0000, RZ, 0xc0, !PT ;  /* 0xffff00002a0c7812 */ /* 0x040fe200078ec0ff */
[----:B------:R-:W-:-:S02]  /*c8d0*/  IMAD.U32 R9, R42, 0x10000, RZ ;  /* 0x000100002a097824 */ /* 0x000fc400078e00ff */
[----:B------:R-:W-:Y:S02]  /*c8e0*/  FFMA.FTZ R34, R7, R18, -R11 ;  /* 0x0000001207227223 */ /* 0x000fe4000001080b */
[----:B------:R-:W-:Y:S02]  /*c8f0*/  FMUL.FTZ R11, R8, R14 ;  /* 0x0000000e080b7220 */ /* 0x000fe40000410000 */
[----:B------:R-:W-:Y:S01]  /*c900*/  FFMA.FTZ R33, R6, R18, R10 ;  /* 0x0000001206217223 */ /* 0x000fe2000001000a */
[----:B------:R-:W-:Y:S01]  /*c910*/  LOP3.LUT R6, R49, 0xffff0000, RZ, 0xc0, !PT ;  /* 0xffff000031067812 */ /* 0x000fe200078ec0ff */
[C---:B------:R-:W-:Y:S01]  /*c920*/  FMUL.FTZ R7, R9.reuse, R14 ;  /* 0x0000000e09077220 */ /* 0x040fe20000410000 */
[----:B------:R-:W-:Y:S01]  /*c930*/  SHF.L.U32 R10, R44, 0x10, RZ ;  /* 0x000000102c0a7819 */ /* 0x000fe200000006ff */
[----:B------:R-:W-:Y:S01]  /*c940*/  FFMA.FTZ R30, R9, R19, R11 ;  /* 0x00000013091e7223 */ /* 0x000fe2000001000b */
[----:B------:R-:W-:Y:S01]  /*c950*/  F2FP.BF16.PACK_AB R14, R34, R37 ;  /* 0x00000025220e723e */ /* 0x000fe200000010ff */
[----:B------:R-:W-:-:S02]  /*c960*/  FFMA.FTZ R31, R8, R19, -R7 ;  /* 0x00000013081f7223 */ /* 0x000fc40000010807 */
[-C--:B------:R-:W-:Y:S02]  /*c970*/  FMUL.FTZ R9, R12, R15.reuse ;  /* 0x0000000f0c097220 */ /* 0x080fe40000410000 */
[----:B------:R-:W-:Y:S02]  /*c980*/  IMAD.U32 R7, R43, 0x10000, RZ ;  /* 0x000100002b077824 */ /* 0x000fe400078e00ff */
[----:B------:R-:W-:Y:S02]  /*c990*/  FMUL.FTZ R13, R6, R15 ;  /* 0x0000000f060d7220 */ /* 0x000fe40000410000 */
[----:B------:R-:W-:Y:S02]  /*c9a0*/  IMAD.U32 R8, R50, 0x10000, RZ ;  /* 0x0001000032087824 */ /* 0x000fe400078e00ff */
[----:B------:R-:W-:Y:S02]  /*c9b0*/  FFMA.FTZ R27, R6, R22, -R9 ;  /* 0x00000016061b7223 */ /* 0x000fe40000010809 */
[----:B------:R-:W-:-:S02]  /*c9c0*/  FMUL.FTZ R11, R7, R21 ;  /* 0x00000015070b7220 */ /* 0x000fc40000410000 */
[----:B------:R-:W-:Y:S02]  /*c9d0*/  FFMA.FTZ R22, R12, R22, R13 ;  /* 0x000000160c167223 */ /* 0x000fe4000001000d */
[----:B------:R-:W-:Y:S02]  /*c9e0*/  IMAD.U32 R6, R46, 0x10000, RZ ;  /* 0x000100002e067824 */ /* 0x000fe400078e00ff */
[----:B------:R-:W-:Y:S02]  /*c9f0*/  FMUL.FTZ R9, R8, R21 ;  /* 0x0000001508097220 */ /* 0x000fe40000410000 */
        /* <DEDUP_REMOVED lines=14> */
[-C--:B------:R-:W-:Y:S02]  /*cae0*/  FFMA.FTZ R13, R9, R29.reuse, -R13 ;  /* 0x0000001d090d7223 */ /* 0x080fe4000001080d */
        /* <DEDUP_REMOVED lines=12> */
.L_x_137:
[----:B------:R-:W-:Y:S05]  /*cbb0*/  BSYNC B0 ;  /* 0x0000000000007941 */ /* 0x000fea0003800000 */
.L_x_136:
[----:B------:R-:W-:-:S04]  /*cbc0*/  IADD3 R6, R66, 0x20, RZ ;  /* 0x0000002042067810 */ /* 0x000fc80007ffe0ff */
[----:B------:R-:W-:-:S13]  /*cbd0*/  ISETP.GE.AND P0, PT, R6, c[0x0][0x27c], PT ;  /* 0x00009f0006007a0c */ /* 0x000fda0003f06270 */
[----:B------:R-:W-:Y:S05]  /*cbe0*/  @P0 BRA `(.L_x_115) ;  /* 0x000006c000000947 */ /* 0x000fea0003800000 */
[----:B-1----:R-:W-:Y:S01]  /*cbf0*/  SHF.R.S32.HI R12, RZ, 0x1f, R6 ;  /* 0x0000001fff0c7819 */ /* 0x002fe20000011406 */
[----:B------:R-:W-:Y:S01]  /*cc00*/  IMAD.MOV.U32 R13, RZ, RZ, c[0x0][0x27c] ;  /* 0x00009f00ff0d7624 */ /* 0x000fe200078e00ff */
[----:B------:R-:W-:Y:S02]  /*cc10*/  SHF.R.S32.HI R7, RZ, 0x1f, R17 ;  /* 0x0000001fff077819 */ /* 0x000fe40000011411 */
[-C--:B------:R-:W-:Y:S02]  /*cc20*/  LEA.HI R9, R17, R17.reuse, RZ, 0x1 ;  /* 0x0000001111097211 */ /* 0x080fe400078f08ff */
[CC--:B------:R-:W-:Y:S02]  /*cc30*/  LEA.HI R8, R12.reuse, R6.reuse, RZ, 0x3 ;  /* 0x000000060c087211 */ /* 0x0c0fe400078f18ff */
[----:B------:R-:W-:Y:S02]  /*cc40*/  LEA.HI R12, R12, R6, RZ, 0x5 ;  /* 0x000000060c0c7211 */ /* 0x000fe400078f28ff */
[----:B------:R-:W-:-:S02]  /*cc50*/  LEA.HI R6, R7, R17, RZ, 0x3 ;  /* 0x0000001107067211 */ /* 0x000fc400078f18ff */
[C---:B------:R-:W-:Y:S01]  /*cc60*/  LOP3.LUT R7, R9.reuse, 0x7fffffe, RZ, 0xc0, !PT ;  /* 0x07fffffe09077812 */ /* 0x040fe200078ec0ff */
[----:B------:R-:W-:Y:S01]  /*cc70*/  IMAD.SHL.U32 R9, R9, 0x20, RZ ;  /* 0x0000002009097824 */ /* 0x000fe200078e00ff */
[----:B------:R-:W-:Y:S01]  /*cc80*/  SHF.R.S32.HI R11, RZ, 0x3, R8 ;  /* 0x00000003ff0b7819 */ /* 0x000fe20000011408 */
[----:B------:R-:W-:Y:S01]  /*cc90*/  IMAD.SHL.U32 R10, R6, 0x20, RZ ;  /* 0x00000020060a7824 */ /* 0x000fe200078e00ff */
[----:B------:R-:W-:Y:S02]  /*cca0*/  IADD3 R16, R17, -R7, RZ ;  /* 0x8000000711107210 */ /* 0x000fe40007ffe0ff */
[----:B------:R-:W-:Y:S02]  /*ccb0*/  LOP3.LUT R6, R9, 0xc0, RZ, 0xc0, !PT ;  /* 0x000000c009067812 */ /* 0x000fe400078ec0ff */
[----:B------:R-:W-:Y:S01]  /*ccc0*/  LEA.HI R7, R13, R11, RZ, 0x1d ;  /* 0x0000000b0d077211 */ /* 0x000fe200078fe8ff */
[----:B------:R-:W-:Y:S01]  /*ccd0*/  IMAD.SHL.U32 R11, R12, 0x80, RZ ;  /* 0x000000800c0b7824 */ /* 0x000fe200078e00ff */
[----:B------:R-:W-:-:S02]  /*cce0*/  LOP3.LUT R9, R10, 0xffffff00, RZ, 0xc0, !PT ;  /* 0xffffff000a097812 */ /* 0x000fc400078ec0ff */
[----:B------:R-:W-:Y:S02]  /*ccf0*/  LOP3.LUT R10, R6, 0x18, R8, 0xf8, !PT ;  /* 0x00000018060a7812 */ /* 0x000fe400078ef808 */
[----:B------:R-:W-:Y:S01]  /*cd00*/  SHF.R.U32.HI R12, RZ, 0x3, R6 ;  /* 0x00000003ff0c7819 */ /* 0x000fe20000011606 */
[----:B------:R-:W-:Y:S01]  /*cd10*/  IMAD R16, R16, 0x20, R9 ;  /* 0x0000002010107824 */ /* 0x000fe200078e0209 */
[----:B------:R-:W-:Y:S02]  /*cd20*/  SHF.R.S32.HI R8, RZ, 0x1f, R7 ;  /* 0x0000001fff087819 */ /* 0x000fe40000011407 */
[----:B------:R-:W-:Y:S01]  /*cd30*/  LOP3.LUT R9, R10, R12, RZ, 0x3c, !PT ;  /* 0x0000000c0a097212 */ /* 0x000fe200078e3cff */
[----:B------:R-:W-:Y:S01]  /*cd40*/  IMAD.SHL.U32 R10, R7, 0x8, RZ ;  /* 0x00000008070a7824 */ /* 0x000fe200078e00ff */
[----:B------:R-:W-:Y:S02]  /*cd50*/  LEA.HI R7, R8, R7, RZ, 0x2 ;  /* 0x0000000708077211 */ /* 0x000fe400078f10ff */
[----:B------:R-:W-:-:S02]  /*cd60*/  LOP3.LUT R11, R11, 0x7ffff000, RZ, 0xc0, !PT ;  /* 0x7ffff0000b0b7812 */ /* 0x000fc400078ec0ff */
[----:B------:R-:W-:Y:S02]  /*cd70*/  LOP3.LUT R8, R6, 0x18, R10, 0xf8, !PT ;  /* 0x0000001806087812 */ /* 0x000fe400078ef80a */
[----:B------:R-:W-:Y:S02]  /*cd80*/  SHF.L.U32 R6, R7, 0xa, RZ ;  /* 0x0000000a07067819 */ /* 0x000fe400000006ff */
        /* <DEDUP_REMOVED lines=37> */
[-C--:B------:R-:W-:Y:S02]  /*cfe0*/  FFMA.FTZ R33, R7, R17.reuse, -R11 ;  /* 0x0000001107217223 */ /* 0x080fe4000001080b */
[-C--:B------:R-:W-:Y:S02]  /*cff0*/  FMUL.FTZ R11, R8, R14.reuse ;  /* 0x0000000e080b7220 */ /* 0x080fe40000410000 */
        /* <DEDUP_REMOVED lines=9> */
[C---:B------:R-:W-:Y:S02]  /*d090*/  FMUL.FTZ R13, R6.reuse, R15 ;  /* 0x0000000f060d7220 */ /* 0x040fe40000410000 */
[----:B------:R-:W-:Y:S02]  /*d0a0*/  IMAD.U32 R8, R63, 0x10000, RZ ;  /* 0x000100003f087824 */ /* 0x000fe400078e00ff */
[----:B------:R-:W-:Y:S02]  /*d0b0*/  FFMA.FTZ R26, R6, R21, -R9 ;  /* 0x00000015061a7223 */ /* 0x000fe40000010809 */
[----:B------:R-:W-:-:S02]  /*d0c0*/  FMUL.FTZ R11, R7, R20 ;  /* 0x00000014070b7220 */ /* 0x000fc40000410000 */
[----:B------:R-:W-:Y:S02]  /*d0d0*/  FFMA.FTZ R21, R12, R21, R13 ;  /* 0x000000150c157223 */ /* 0x000fe4000001000d */
[C---:B------:R-:W-:Y:S02]  /*d0e0*/  IMAD.U32 R6, R61.reuse, 0x10000, RZ ;  /* 0x000100003d067824 */ /* 0x040fe400078e00ff */
[----:B------:R-:W-:Y:S02]  /*d0f0*/  FMUL.FTZ R9, R8, R20 ;  /* 0x0000001408097220 */ /* 0x000fe40000410000 */
[-C--:B------:R-:W-:Y:S02]  /*d100*/  FMUL.FTZ R12, R10, R19.reuse ;  /* 0x000000130a0c7220 */ /* 0x080fe40000410000 */
[-C--:B------:R-:W-:Y:S01]  /*d110*/  FFMA.FTZ R20, R8, R22.reuse, -R11 ;  /* 0x0000001608147223 */ /* 0x080fe2000001080b */
[----:B------:R-:W-:Y:S01]  /*d120*/  LOP3.LUT R8, R61, 0xffff0000, RZ, 0xc0, !PT ;  /* 0xffff00003d087812 */ /* 0x000fe200078ec0ff */
[----:B------:R-:W-:Y:S01]  /*d130*/  FFMA.FTZ R18, R7, R22, R9 ;  /* 0x0000001607127223 */ /* 0x000fe20000010009 */
[----:B------:R-:W-:Y:S01]  /*d140*/  LOP3.LUT R7, R57, 0xffff0000, RZ, 0xc0, !PT ;  /* 0xffff000039077812 */ /* 0x000fe200078ec0ff */
[C---:B------:R-:W-:Y:S01]  /*d150*/  FMUL.FTZ R11, R6.reuse, R19 ;  /* 0x00000013060b7220 */ /* 0x040fe20000410000 */
        /* <DEDUP_REMOVED lines=21> */
.L_x_115:
[----:B------:R-:W-:Y:S05]  /*d2b0*/  BSYNC B2 ;  /* 0x0000000000027941 */ /* 0x000fea0003800000 */
.L_x_99:
[----:B-1----:R-:W-:Y:S01]  /*d2c0*/  IMAD R8, R67, c[0x0][0x208], RZ ;  /* 0x0000820043087a24 */ /* 0x002fe200078e02ff */
[----:B------:R-:W-:-:S04]  /*d2d0*/  DEPBAR.LE SB0, 0x0 ;  /* 0x000080000000791a */ /* 0x000fc80000000000 */
[----:B------:R-:W-:Y:S01]  /*d2e0*/  IMAD.WIDE.U32 R6, R230, c[0x0][0x208], RZ ;  /* 0x00008200e6067a25 */ /* 0x000fe200078e00ff */
[----:B------:R-:W-:Y:S02]  /*d2f0*/  ISETP.GE.AND P2, PT, R132, c[0x0][0x1d4], PT ;  /* 0x0000750084007a0c */ /* 0x000fe40003f46270 */
[----:B------:R-:W-:Y:S01]  /*d300*/  P2R R50, PR, RZ, 0x8 ;  /* 0x00000008ff327803 */ /* 0x000fe20000000000 */
[----:B------:R-:W-:Y:S01]  /*d310*/  IMAD R8, R230, c[0x0][0x20c], R8 ;  /* 0x00008300e6087a24 */ /* 0x000fe200078e0208 */
[----:B------:R-:W-:Y:S01]  /*d320*/  SHF.R.S32.HI R138, RZ, 0x1f, R132 ;  /* 0x0000001fff8a7819 */ /* 0x000fe20000011484 */
[----:B------:R-:W-:-:S04]  /*d330*/  IMAD.WIDE R14, R132, 0x2, RZ ;  /* 0x00000002840e7825 */ /* 0x000fc800078e02ff */
[----:B------:R-:W-:Y:S02]  /*d340*/  IMAD.IADD R7, R7, 0x1, R8 ;  /* 0x0000000107077824 */ /* 0x000fe400078e0208 */
[----:B------:R-:W-:Y:S02]  /*d350*/  IMAD R8, R70, c[0x0][0x218], RZ ;  /* 0x0000860046087a24 */ /* 0x000fe400078e02ff */
[----:B------:R-:W-:-:S04]  /*d360*/  IMAD.WIDE.U32 R6, R229, c[0x0][0x218], R6 ;  /* 0x00008600e5067a25 */ /* 0x000fc800078e0006 */
[----:B------:R-:W-:Y:S01]  /*d370*/  IMAD R8, R229, c[0x0][0x21c], R8 ;  /* 0x00008700e5087a24 */ /* 0x000fe200078e0208 */
[----:B------:R-:W-:Y:S01]  /*d380*/  BAR.SYNC.DEFER_BLOCKING 0x0 ;  /* 0x0000000000007b1d */ /* 0x000fe20000010000 */
[----:B------:R-:W-:Y:S01]  /*d390*/  IADD3 R6, P0, R72, R6, RZ ;  /* 0x0000000648067210 */ /* 0x000fe20007f1e0ff */
[----:B------:R-:W-:Y:S02]  /*d3a0*/  IMAD.SHL.U32 R139, R3, 0x2, RZ ;  /* 0x00000002038b7824 */ /* 0x000fe400078e00ff */
[----:B------:R-:W-:Y:S01]  /*d3b0*/  IMAD.SHL.U32 R219, R0, 0x2, RZ ;  /* 0x0000000200db7824 */ /* 0x000fe200078e00ff */
[----:B------:R-:W-:Y:S01]  /*d3c0*/  IADD3.X R8, R71, R7, R8, P0, !PT ;  /* 0x0000000747087210 */ /* 0x000fe200007fe408 */
[----:B------:R-:W-:Y:S01]  /*d3d0*/  IMAD R0, R2, 0x2, R139 ;  /* 0x0000000202007824 */ /* 0x000fe200078e028b */
[----:B------:R-:W-:Y:S01]  /*d3e0*/  LEA R7, P0, R6, c[0x0][0x1f8], 0x1 ;  /* 0x00007e0006077a11 */ /* 0x000fe200078008ff */
[----:B------:R-:W-:Y:S02]  /*d3f0*/  IMAD R220, R4, 0x2, R219 ;  /* 0x0000000204dc7824 */ /* 0x000fe400078e02db */
[----:B------:R-:W-:Y:S01]  /*d400*/  IMAD.SHL.U32 R221, R221, 0x2, RZ ;  /* 0x00000002dddd7824 */ /* 0x000fe200078e00ff */
[----:B------:R-:W-:Y:S01]  /*d410*/  LEA.HI.X R6, R6, c[0x0][0x1fc], R8, 0x1, P0 ;  /* 0x00007f0006067a11 */ /* 0x000fe200000f0c08 */
[----:B------:R-:W1:Y:S04]  /*d420*/  SHFL.IDX PT, R13, R7, RZ, 0x1c1f ;  /* 0x001c1fff070d7589 */ /* 0x000e6800000e0000 */
[----:B------:R2:W3:Y:S04]  /*d430*/  SHFL.IDX PT, R11, R7, 0x1, 0x1c1f ;  /* 0x003c1f00070b7f89 */ /* 0x0004e800000e0000 */
[----:B------:R-:W4:Y:S04]  /*d440*/  SHFL.IDX PT, R12, R6, RZ, 0x1c1f ;  /* 0x001c1fff060c7589 */ /* 0x000f2800000e0000 */
[----:B------:R5:W5:Y:S04]  /*d450*/  SHFL.IDX PT, R10, R6, 0x1, 0x1c1f ;  /* 0x003c1f00060a7f89 */ /* 0x000b6800000e0000 */
[----:B------:R-:W-:Y:S04]  /*d460*/  LDSM.16.M88.4 R20, [R219+0x6100] ;  /* 0x00610000db14783b */ /* 0x000fe80000000200 */
[----:B------:R-:W-:Y:S01]  /*d470*/  LDSM.16.M88.4 R16, [R219+0x7100] ;  /* 0x00710000db10783b */ /* 0x000fe20000000200 */
[----:B-1----:R-:W-:-:S03]  /*d480*/  IADD3 R46, P1, R13, R14, RZ ;  /* 0x0000000e0d2e7210 */ /* 0x002fc60007f3e0ff */
[----:B------:R-:W1:Y:S01]  /*d490*/  LDSM.16.M88.4 R36, [R139+0x3100] ;  /* 0x003100008b24783b */ /* 0x000e620000000200 */
[----:B--2---:R-:W-:Y:S02]  /*d4a0*/  SHF.R.S32.HI R7, RZ, 0x1f, R69 ;  /* 0x0000001fff077819 */ /* 0x004fe40000011445 */
[----:B---3--:R-:W-:Y:S01]  /*d4b0*/  IADD3 R42, P0, R14, R11, RZ ;  /* 0x0000000b0e2a7210 */ /* 0x008fe20007f1e0ff */
[----:B------:R-:W2:Y:S01]  /*d4c0*/  LDSM.16.M88.4 R32, [R139+0x3500] ;  /* 0x003500008b20783b */ /* 0x000ea20000000200 */
[----:B------:R-:W-:Y:S01]  /*d4d0*/  LEA.HI R7, R7, R69, RZ, 0x3 ;  /* 0x0000004507077211 */ /* 0x000fe200078f18ff */
[----:B----4-:R-:W-:Y:S02]  /*d4e0*/  IMAD.X R47, R12, 0x1, R15, P1 ;  /* 0x000000010c2f7824 */ /* 0x010fe400008e060f */
[----:B------:R-:W3:Y:S01]  /*d4f0*/  LDSM.16.M88.4 R28, [R139+0x3900] ;  /* 0x003900008b1c783b */ /* 0x000ee20000000200 */
[----:B-----5:R-:W-:Y:S01]  /*d500*/  SHF.R.S32.HI R6, RZ, 0x1f, R68 ;  /* 0x0000001fff067819 */ /* 0x020fe20000011444 */
[----:B------:R-:W-:Y:S01]  /*d510*/  IMAD.X R43, R15, 0x1, R10, P0 ;  /* 0x000000010f2b7824 */ /* 0x000fe200000e060a */
[----:B------:R-:W-:Y:S01]  /*d520*/  LOP3.LUT R225, R7, 0xfffffff8, RZ, 0xc0, !PT ;  /* 0xfffffff807e17812 */ /* 0x000fe200078ec0ff */
[----:B------:R-:W4:Y:S01]  /*d530*/  LDSM.16.M88.4 R24, [R139+0x3d00] ;  /* 0x003d00008b18783b */ /* 0x000f220000000200 */
[----:B------:R-:W-:-:S02]  /*d540*/  LEA.HI R6, R6, R68, RZ, 0x3 ;  /* 0x0000004406067211 */ /* 0x000fc400078f18ff */
[----:B------:R-:W-:Y:S01]  /*d550*/  SHF.R.S32.HI R137, RZ, 0x1f, R225 ;  /* 0x0000001fff897819 */ /* 0x000fe200000114e1 */
[----:B------:R-:W-:Y:S01]  /*d560*/  IMAD.WIDE R8, R225, 0x2, RZ ;  /* 0x00000002e1087825 */ /* 0x000fe200078e02ff */
[----:B------:R-:W-:Y:S01]  /*d570*/  LOP3.LUT R223, R6, 0xfffffff8, RZ, 0xc0, !PT ;  /* 0xfffffff806df7812 */ /* 0x000fe200078ec0ff */
[----:B------:R-:W-:Y:S03]  /*d580*/  LDSM.16.M88.4 R56, [R0+0x3100] ;  /* 0x003100000038783b */ /* 0x000fe60000000200 */
[----:B------:R-:W-:Y:S01]  /*d590*/  IADD3 R44, P1, R13, R8, RZ ;  /* 0x000000080d2c7210 */ /* 0x000fe20007f3e0ff */
[----:B------:R-:W-:Y:S01]  /*d5a0*/  IMAD.WIDE R6, R223, 0x2, RZ ;  /* 0x00000002df067825 */ /* 0x000fe200078e02ff */
[-C--:B------:R-:W-:Y:S01]  /*d5b0*/  IADD3 R48, P0, R8, R11.reuse, RZ ;  /* 0x0000000b08307210 */ /* 0x080fe20007f1e0ff */
[----:B------:R-:W-:Y:S01]  /*d5c0*/  LDSM.16.M88.4 R52, [R0+0x3500] ;  /* 0x003500000034783b */ /* 0x000fe20000000200 */
[----:B------:R-:W-:Y:S01]  /*d5d0*/  SHF.R.S32.HI R136, RZ, 0x1f, R223 ;  /* 0x0000001fff887819 */ /* 0x000fe200000114df */
[----:B------:R-:W-:Y:S01]  /*d5e0*/  IMAD.X R45, R12, 0x1, R9, P1 ;  /* 0x000000010c2d7824 */ /* 0x000fe200008e0609 */
[----:B------:R-:W-:Y:S01]  /*d5f0*/  IADD3 R40, P1, R13, R6, RZ ;  /* 0x000000060d287210 */ /* 0x000fe20007f3e0ff */
[--C-:B------:R-:W-:Y:S01]  /*d600*/  IMAD.X R49, R9, 0x1, R10.reuse, P0 ;  /* 0x0000000109317824 */ /* 0x100fe200000e060a */
[----:B------:R-:W-:Y:S01]  /*d610*/  IADD3 R6, P0, R6, R11, RZ ;  /* 0x0000000b06067210 */ /* 0x000fe20007f1e0ff */
[----:B------:R-:W-:Y:S02]  /*d620*/  LDSM.16.M88.4 R60, [R0+0x3900] ;  /* 0x00390000003c783b */ /* 0x000fe40000000200 */
[----:B------:R-:W-:Y:S01]  /*d630*/  IMAD.X R41, R12, 0x1, R7, P1 ;  /* 0x000000010c297824 */ /* 0x000fe200008e0607 */
[----:B------:R-:W-:Y:S01]  /*d640*/  ISETP.GE.AND P1, PT, R69, c[0x0][0x1d4], PT ;  /* 0x0000750045007a0c */ /* 0x000fe20003f26270 */
[----:B------:R-:W-:Y:S01]  /*d650*/  IMAD.X R7, R7, 0x1, R10, P0 ;  /* 0x0000000107077824 */ /* 0x000fe200000e060a */
[C---:B------:R-:W-:Y:S01]  /*d660*/  ISETP.LT.OR P0, PT, R112.reuse, 0x1, P2 ;  /* 0x000000017000780c */ /* 0x040fe20001701670 */
[----:B------:R5:W-:Y:S01]  /*d670*/  LDSM.16.M88.4 R64, [R0+0x3d00] ;  /* 0x003d00000040783b */ /* 0x000be20000000200 */
[C---:B------:R-:W-:Y:S01]  /*d680*/  ISETP.LT.OR P2, PT, R112.reuse, 0x21, P2 ;  /* 0x000000217000780c */ /* 0x040fe20001741670 */
[C---:B-1----:R-:W-:Y:S02]  /*d690*/  HMMA.16816.F32.BF16 R72, R16.reuse, R36, RZ ;  /* 0x000000241048723c */ /* 0x042fe400000418ff */
[----:B------:R-:W-:Y:S04]  /*d6a0*/  LDSM.16.M88.4 R12, [R220+0x6100] ;  /* 0x00610000dc0c783b */ /* 0x000fe80000000200 */
[----:B------:R-:W1:Y:S02]  /*d6b0*/  LDSM.16.M88.4 R8, [R220+0x7100] ;  /* 0x00710000dc08783b */ /* 0x000e640000000200 */
[----:B------:R-:W-:Y:S02]  /*d6c0*/  HMMA.16816.F32.BF16 R96, R16, R38, RZ ;  /* 0x000000261060723c */ /* 0x000fe400000418ff */
[----:B------:R-:W-:Y:S01]  /*d6d0*/  @!PT LDS RZ, [RZ] ;  /* 0x00000000fffff984 */ /* 0x000fe20000000800 */
[----:B------:R-:W-:Y:S01]  /*d6e0*/  @!PT LDS RZ, [RZ] ;  /* 0x00000000fffff984 */ /* 0x000fe20000000800 */
[----:B------:R-:W-:Y:S01]  /*d6f0*/  @!PT LDS RZ, [RZ] ;  /* 0x00000000fffff984 */ /* 0x000fe20000000800 */
[----:B------:R3:W-:Y:S01]  /*d700*/  LDGSTS.E.BYPASS.LTC128B.128 [R221+0x100], [R46.64], !P0 ;  /* 0x001000002edd7fae */ /* 0x0007e2000c101d46 */
[----:B------:R-:W-:-:S02]  /*d710*/  ISETP.LT.OR P0, PT, R112, 0x1, P1 ;  /* 0x000000017000780c */ /* 0x000fc40000f01670 */
[----:B------:R-:W-:-:S03]  /*d720*/  ISETP.LT.OR P1, PT, R112, 0x21, P1 ;  /* 0x000000217000780c */ /* 0x000fc60000f21670 */
[----:B------:R-:W-:Y:S01]  /*d730*/  HMMA.16816.F32.BF16 R84, R20, R36, RZ ;  /* 0x000000241454723c */ /* 0x000fe200000418ff */
[----:B-----5:R-:W-:-:S07]  /*d740*/  IADD3 R0, R139, 0x3100, RZ ;  /* 0x000031008b007810 */ /* 0x020fce0007ffe0ff */
[----:B------:R3:W-:Y:S01]  /*d750*/  LDGSTS.E.BYPASS.LTC128B.128 [R221+0x1100], [R44.64], !P0 ;  /* 0x011000002cdd7fae */ /* 0x0007e2000c101d46 */
[----:B------:R-:W-:Y:S01]  /*d760*/  ISETP.GE.AND P0, PT, R68, c[0x0][0x1d4], PT ;  /* 0x0000750044007a0c */ /* 0x000fe20003f06270 */
[----:B------:R-:W-:Y:S01]  /*d770*/  HMMA.16816.F32.BF16 R80, R20, R38, RZ ;  /* 0x000000261450723c */ /* 0x000fe200000418ff */
[----:B------:R-:W-:Y:S02]  /*d780*/  IMAD R218, R2, 0x2, R0 ;  /* 0x0000000202da7824 */ /* 0x000fe400078e0200 */
[C---:B------:R-:W-:Y:S02]  /*d790*/  ISETP.LT.OR P3, PT, R112.reuse, 0x1, P0 ;  /* 0x000000017000780c */ /* 0x040fe40000761670 */
[----:B------:R-:W-:-:S03]  /*d7a0*/  ISETP.LT.OR P0, PT, R112, 0x21, P0 ;  /* 0x000000217000780c */ /* 0x000fc60000701670 */
[C---:B--2---:R-:W-:Y:S08]  /*d7b0*/  HMMA.16816.F32.BF16 R68, R16.reuse, R32, RZ ;  /* 0x000000201044723c */ /* 0x044ff000000418ff */
[----:B------:R4:W-:Y:S01]  /*d7c0*/  LDGSTS.E.BYPASS.LTC128B.128 [R221+0x2100], [R40.64], !P3 ;  /* 0x0210000028dd7fae */ /* 0x0009e2000d901d46 */
[----:B------:R-:W-:Y:S01]  /*d7d0*/  HMMA.16816.F32.BF16 R104, R16, R34, RZ ;  /* 0x000000221068723c */ /* 0x000fe200000418ff */
[----:B------:R-:W-:-:S02]  /*d7e0*/  ISETP.NE.AND P3, PT, R50, RZ, PT ;  /* 0x000000ff3200720c */ /* 0x000fc40003f65270 */
[----:B------:R4:W-:Y:S01]  /*d7f0*/  LDGSTS.E.BYPASS.LTC128B.128 [R221+0x900], [R42.64], !P2 ;  /* 0x009000002add7fae */ /* 0x0009e2000d101d46 */
[----:B------:R-:W-:-:S03]  /*d800*/  ISETP.GE.AND P2, PT, R167, 0x41, PT ;  /* 0x00000041a700780c */ /* 0x000fc60003f46270 */
[----:B------:R2:W-:Y:S01]  /*d810*/  LDGSTS.E.BYPASS.LTC128B.128 [R221+0x1900], [R48.64], !P1 ;  /* 0x0190000030dd7fae */ /* 0x0005e2000c901d46 */
[C---:B------:R-:W-:Y:S03]  /*d820*/  HMMA.16816.F32.BF16 R36, R20.reuse, R32, RZ ;  /* 0x000000201424723c */ /* 0x040fe600000418ff */
[----:B------:R1:W-:Y:S04]  /*d830*/  LDGSTS.E.BYPASS.LTC128B.128 [R221+0x2900], [R6.64], !P0 ;  /* 0x0290000006dd7fae */ /* 0x0003e8000c101d46 */
[----:B------:R-:W0:Y:S01]  /*d840*/  LDGDEPBAR ;  /* 0x00000000000079af */ /* 0x000e220000000000 */
[----:B------:R-:W-:Y:S08]  /*d850*/  HMMA.16816.F32.BF16 R76, R20, R34, RZ ;  /* 0x00000022144c723c */ /* 0x000ff000000418ff */
[C---:B---3--:R-:W-:Y:S08]  /*d860*/  HMMA.16816.F32.BF16 R44, R16.reuse, R28, RZ ;  /* 0x0000001c102c723c */ /* 0x048ff000000418ff */
[C---:B----4-:R-:W-:Y:S01]  /*d870*/  HMMA.16816.F32.BF16 R40, R16.reuse, R24, RZ ;  /* 0x000000181028723c */ /* 0x050fe200000418ff */
[----:B--2---:R-:W-:Y:S07]  /*d880*/  LDSM.16.M88.4 R48, [R218+0x1800] ;  /* 0x00180000da30783b */ /* 0x004fee0000000200 */
[----:B------:R-:W-:Y:S08]  /*d890*/  HMMA.16816.F32.BF16 R100, R16, R30, RZ ;  /* 0x0000001e1064723c */ /* 0x000ff000000418ff */
[C---:B------:R-:W-:Y:S08]  /*d8a0*/  HMMA.16816.F32.BF16 R32, R20.reuse, R28, RZ ;  /* 0x0000001c1420723c */ /* 0x040ff000000418ff */
[----:B------:R-:W-:Y:S08]  /*d8b0*/  HMMA.16816.F32.BF16 R92, R20, R30, RZ ;  /* 0x0000001e145c723c */ /* 0x000ff000000418ff */
[----:B------:R-:W-:Y:S01]  /*d8c0*/  HMMA.16816.F32.BF16 R88, R16, R26, RZ ;  /* 0x0000001a1058723c */ /* 0x000fe200000418ff */
[----:B------:R-:W-:Y:S07]  /*d8d0*/  LDSM.16.M88.4 R16, [R219+0x9100] ;  /* 0x00910000db10783b */ /* 0x000fee0000000200 */
[C---:B------:R-:W-:Y:S08]  /*d8e0*/  HMMA.16816.F32.BF16 R28, R20.reuse, R24, RZ ;  /* 0x00000018141c723c */ /* 0x040ff000000418ff */
[----:B------:R-:W-:Y:S01]  /*d8f0*/  HMMA.16816.F32.BF16 R24, R20, R26, RZ ;  /* 0x0000001a1418723c */ /* 0x000fe200000418ff */
[----:B------:R-:W-:Y:S07]  /*d900*/  LDSM.16.M88.4 R20, [R139+0x4d00] ;  /* 0x004d00008b14783b */ /* 0x000fee0000000200 */
[C---:B-1----:R-:W-:Y:S01]  /*d910*/  HMMA.16816.F32.BF16 R148, R8.reuse, R60, R44 ;  /* 0x0000003c0894723c */ /* 0x042fe2000004182c */
[----:B------:R-:W1:Y:S07]  /*d920*/  LDSM.16.M88.4 R44, [R139+0x4100] ;  /* 0x004100008b2c783b */ /* 0x000e6e0000000200 */
[C---:B------:R-:W-:Y:S01]  /*d930*/  HMMA.16816.F32.BF16 R144, R8.reuse, R64, R40 ;  /* 0x000000400890723c */ /* 0x040fe20000041828 */
[----:B------:R-:W2:Y:S07]  /*d940*/  LDSM.16.M88.4 R40, [R139+0x4500] ;  /* 0x004500008b28783b */ /* 0x000eae0000000200 */
[C---:B------:R-:W-:Y:S08]  /*d950*/  HMMA.16816.F32.BF16 R108, R8.reuse, R56, R72 ;  /* 0x00000038086c723c */ /* 0x040ff00000041848 */
[C---:B------:R-:W-:Y:S08]  /*d960*/  HMMA.16816.F32.BF16 R112, R8.reuse, R52, R68 ;  /* 0x000000340870723c */ /* 0x040ff00000041844 */
[----:B------:R-:W-:Y:S08]  /*d970*/  HMMA.16816.F32.BF16 R104, R8, R54, R104 ;  /* 0x000000360868723c */ /* 0x000ff00000041868 */
[C---:B------:R-:W-:Y:S01]  /*d980*/  HMMA.16816.F32.BF16 R120, R12.reuse, R52, R36 ;  /* 0x000000340c78723c */ /* 0x040fe20000041824 */
[----:B------:R-:W3:Y:S07]  /*d990*/  LDSM.16.M88.4 R36, [R139+0x4900] ;  /* 0x004900008b24783b */ /* 0x000eee0000000200 */
[C---:B------:R-:W-:Y:S08]  /*d9a0*/  HMMA.16816.F32.BF16 R116, R12.reuse, R56, R84 ;  /* 0x000000380c74723c */ /* 0x040ff00000041854 */
        /* <DEDUP_REMOVED lines=8> */
[----:B------:R-:W4:Y:S04]  /*da30*/  LDSM.16.M88.4 R12, [R219+0x8100] ;  /* 0x00810000db0c783b */ /* 0x000f280000000200 */
[----:B------:R-:W-:Y:S03]  /*da40*/  LDSM.16.M88.4 R24, [R220+0x8100] ;  /* 0x00810000dc18783b */ /* 0x000fe60000000200 */
[C---:B------:R-:W-:Y:S08]  /*da50*/  HMMA.16816.F32.BF16 R140, R8.reuse, R62, R100 ;  /* 0x0000003e088c723c */ /* 0x040ff00000041864 */
[C---:B------:R-:W-:Y:S01]  /*da60*/  HMMA.16816.F32.BF16 R96, R8.reuse, R58, R96 ;  /* 0x0000003a0860723c */ /* 0x040fe20000041860 */
[----:B------:R-:W-:Y:S07]  /*da70*/  LDSM.16.M88.4 R56, [R218+0x1c00] ;  /* 0x001c0000da38783b */ /* 0x000fee0000000200 */
[----:B------:R-:W-:Y:S01]  /*da80*/  HMMA.16816.F32.BF16 R100, R8, R66, R88 ;  /* 0x000000420864723c */ /* 0x000fe20000041858 */
[----:B------:R-:W5:Y:S07]  /*da90*/  LDSM.16.M88.4 R8, [R220+0x9100] ;  /* 0x00910000dc08783b */ /* 0x000f6e0000000200 */
[C---:B-1----:R-:W-:Y:S08]  /*daa0*/  HMMA.16816.F32.BF16 R88, R16.reuse, R44, R108 ;  /* 0x0000002c1058723c */ /* 0x042ff0000004186c */
[C---:B--2---:R-:W-:Y:S08]  /*dab0*/  HMMA.16816.F32.BF16 R80, R16.reuse, R40, R112 ;  /* 0x000000281050723c */ /* 0x044ff00000041870 */
[C---:B------:R-:W-:Y:S08]  /*dac0*/  HMMA.16816.F32.BF16 R76, R16.reuse, R42, R104 ;  /* 0x0000002a104c723c */ /* 0x040ff00000041868 */
[C---:B------:R-:W-:Y:S08]  /*dad0*/  HMMA.16816.F32.BF16 R84, R16.reuse, R46, R96 ;  /* 0x0000002e1054723c */ /* 0x040ff00000041860 */
[C---:B---3--:R-:W-:Y:S08]  /*dae0*/  HMMA.16816.F32.BF16 R104, R16.reuse, R36, R148 ;  /* 0x000000241068723c */ /* 0x048ff00000041894 */
[C---:B------:R-:W-:Y:S08]  /*daf0*/  HMMA.16816.F32.BF16 R108, R16.reuse, R20, R144 ;  /* 0x00000014106c723c */ /* 0x040ff00000041890 */
[C---:B------:R-:W-:Y:S08]  /*db00*/  HMMA.16816.F32.BF16 R112, R16.reuse, R38, R140 ;  /* 0x000000261070723c */ /* 0x040ff0000004188c */
[----:B------:R-:W-:Y:S08]  /*db10*/  HMMA.16816.F32.BF16 R100, R16, R22, R100 ;  /* 0x000000161064723c */ /* 0x000ff00000041864 */
[C---:B----4-:R-:W-:Y:S08]  /*db20*/  HMMA.16816.F32.BF16 R96, R12.reuse, R44, R116 ;  /* 0x0000002c0c60723c */ /* 0x050ff00000041874 */
        /* <DEDUP_REMOVED lines=11> */
[C---:B-----5:R-:W-:Y:S08]  /*dbe0*/  HMMA.16816.F32.BF16 R92, R8.reuse, R28, R80 ;  /* 0x0000001c085c723c */ /* 0x060ff00000041850 */
[----:B------:R-:W-:Y:S08]  /*dbf0*/  HMMA.16816.F32.BF16 R80, R8, R50, R112 ;  /* 0x000000320850723c */ /* 0x000ff00000041870 */
[C---:B------:R-:W-:Y:S01]  /*dc00*/  HMMA.16816.F32.BF16 R112, R24.reuse, R48, R16 ;  /* 0x000000301870723c */ /* 0x040fe20000041810 */
[----:B------:R-:W2:Y:S07]  /*dc10*/  LDSM.16.M88.4 R16, [R219+0xa100] ;  /* 0x00a10000db10783b */ /* 0x000eae0000000200 */
[C---:B------:R-:W-:Y:S01]  /*dc20*/  HMMA.16816.F32.BF16 R120, R24.reuse, R28, R44 ;  /* 0x0000001c1878723c */ /* 0x040fe2000004182c */
[----:B------:R-:W3:Y:S07]  /*dc30*/  LDSM.16.M88.4 R44, [R139+0x5500] ;  /* 0x005500008b2c783b */ /* 0x000eee0000000200 */
[----:B------:R-:W-:Y:S01]  /*dc40*/  HMMA.16816.F32.BF16 R116, R24, R30, R40 ;  /* 0x0000001e1874723c */ /* 0x000fe20000041828 */
[----:B------:R-:W4:Y:S07]  /*dc50*/  LDSM.16.M88.4 R40, [R139+0x5900] ;  /* 0x005900008b28783b */ /* 0x000f2e0000000200 */
[C---:B------:R-:W-:Y:S08]  /*dc60*/  HMMA.16816.F32.BF16 R88, R8.reuse, R32, R88 ;  /* 0x000000200858723c */ /* 0x040ff00000041858 */
[----:B------:R-:W-:Y:S08]  /*dc70*/  HMMA.16816.F32.BF16 R144, R8, R34, R84 ;  /* 0x000000220890723c */ /* 0x000ff00000041854 */
[C---:B------:R-:W-:Y:S08]  /*dc80*/  HMMA.16816.F32.BF16 R124, R24.reuse, R32, R96 ;  /* 0x00000020187c723c */ /* 0x040ff00000041860 */
[----:B------:R-:W-:Y:S01]  /*dc90*/  HMMA.16816.F32.BF16 R60, R24, R34, R60 ;  /* 0x00000022183c723c */ /* 0x000fe2000004183c */
[----:B------:R-:W-:Y:S07]  /*dca0*/  LDSM.16.M88.4 R32, [R218+0x2400] ;  /* 0x00240000da20783b */ /* 0x000fee0000000200 */
[C---:B------:R-:W-:Y:S01]  /*dcb0*/  HMMA.16816.F32.BF16 R140, R8.reuse, R30, R76 ;  /* 0x0000001e088c723c */ /* 0x040fe2000004184c */
[----:B------:R-:W-:Y:S07]  /*dcc0*/  LDSM.16.M88.4 R28, [R218+0x2800] ;  /* 0x00280000da1c783b */ /* 0x000fee0000000200 */
[C---:B------:R-:W-:Y:S08]  /*dcd0*/  HMMA.16816.F32.BF16 R84, R8.reuse, R48, R104 ;  /* 0x000000300854723c */ /* 0x040ff00000041868 */
[C---:B------:R-:W-:Y:S08]  /*dce0*/  HMMA.16816.F32.BF16 R76, R8.reuse, R56, R108 ;  /* 0x00000038084c723c */ /* 0x040ff0000004186c */
[----:B------:R-:W-:Y:S01]  /*dcf0*/  HMMA.16816.F32.BF16 R128, R8, R58, R100 ;  /* 0x0000003a0880723c */ /* 0x000fe20000041864 */
[----:B------:R-:W-:Y:S07]  /*dd00*/  LDSM.16.M88.4 R8, [R220+0xb100] ;  /* 0x00b10000dc08783b */ /* 0x000fee0000000200 */
[C---:B------:R-:W-:Y:S01]  /*dd10*/  HMMA.16816.F32.BF16 R108, R24.reuse, R50, R64 ;  /* 0x00000032186c723c */ /* 0x040fe20000041840 */
[----:B------:R-:W5:Y:S07]  /*dd20*/  LDSM.16.M88.4 R48, [R218+0x2000] ;  /* 0x00200000da30783b */ /* 0x000f6e0000000200 */
        /* <DEDUP_REMOVED lines=12> */
[C---:B----4-:R-:W-:Y:S08]  /*ddf0*/  HMMA.16816.F32.BF16 R84, R20.reuse, R40, R84 ;  /* 0x000000281454723c */ /* 0x050ff00000041854 */
[C---:B------:R-:W-:Y:S08]  /*de00*/  HMMA.16816.F32.BF16 R80, R20.reuse, R42, R80 ;  /* 0x0000002a1450723c */ /* 0x040ff00000041850 */
[C---:B------:R-:W-:Y:S08]  /*de10*/  HMMA.16816.F32.BF16 R76, R20.reuse, R36, R76 ;  /* 0x00000024144c723c */ /* 0x040ff0000004184c */
[----:B------:R-:W-:Y:S08]  /*de20*/  HMMA.16816.F32.BF16 R68, R20, R38, R128 ;  /* 0x000000261444723c */ /* 0x000ff00000041880 */
[C---:B------:R-:W-:Y:S08]  /*de30*/  HMMA.16816.F32.BF16 R44, R16.reuse, R40, R112 ;  /* 0x00000028102c723c */ /* 0x040ff00000041870 */
[C---:B------:R-:W-:Y:S08]  /*de40*/  HMMA.16816.F32.BF16 R40, R16.reuse, R42, R108 ;  /* 0x0000002a1028723c */ /* 0x040ff0000004186c */
[C---:B------:R-:W-:Y:S08]  /*de50*/  HMMA.16816.F32.BF16 R20, R16.reuse, R36, R104 ;  /* 0x000000241014723c */ /* 0x040ff00000041868 */
[----:B------:R-:W-:Y:S08]  /*de60*/  HMMA.16816.F32.BF16 R16, R16, R38, R72 ;  /* 0x000000261010723c */ /* 0x000ff00000041848 */
[C---:B-----5:R-:W-:Y:S08]  /*de70*/  HMMA.16816.F32.BF16 R100, R8.reuse, R48, R100 ;  /* 0x000000300864723c */ /* 0x060ff00000041864 */
[C---:B------:R-:W-:Y:S08]  /*de80*/  HMMA.16816.F32.BF16 R96, R8.reuse, R50, R96 ;  /* 0x000000320860723c */ /* 0x040ff00000041860 */
[----:B------:R-:W-:Y:S08]  /*de90*/  HMMA.16816.F32.BF16 R108, R8, R26, R68 ;  /* 0x0000001a086c723c */ /* 0x000ff00000041844 */
[C---:B------:R-:W-:Y:S08]  /*dea0*/  HMMA.16816.F32.BF16 R64, R12.reuse, R48, R64 ;  /* 0x000000300c40723c */ /* 0x040ff00000041840 */
[----:B------:R-:W-:Y:S08]  /*deb0*/  HMMA.16816.F32.BF16 R72, R12, R50, R60 ;  /* 0x000000320c48723c */ /* 0x000ff0000004183c */
[----:B------:R-:W-:Y:S08]  /*dec0*/  HMMA.16816.F32.BF16 R76, R8, R24, R76 ;  /* 0x00000018084c723c */ /* 0x000ff0000004184c */
[C---:B------:R-:W-:Y:S08]  /*ded0*/  HMMA.16816.F32.BF16 R68, R12.reuse, R32, R56 ;  /* 0x000000200c44723c */ /* 0x040ff00000041838 */
        /* <DEDUP_REMOVED lines=12> */
[----:B------:R-:W-:Y:S01]  /*dfa0*/  IMAD.MOV.U32 R229, RZ, RZ, RZ ;  /* 0x000000ffffe57224 */ /* 0x000fe200078e00ff */
[----:B------:R-:W-:-:S04]  /*dfb0*/  IADD3 R2, R250, R172, R158 ;  /* 0x000000acfa027210 */ /* 0x000fc80007ffe09e */
[----:B------:R-:W-:-:S05]  /*dfc0*/  IADD3 R2, R2, -0x80, RZ ;  /* 0xffffff8002027810 */ /* 0x000fca0007ffe0ff */
[----:B------:R-:W-:Y:S02]  /*dfd0*/  IMAD.MOV.U32 R0, RZ, RZ, R2 ;  /* 0x000000ffff007224 */ /* 0x000fe400078e0002 */
[----:B------:R-:W-:-:S05]  /*dfe0*/  @P1 IMAD.HI.U32 R3, R2, c[0x0][0x2bc], RZ ;  /* 0x0000af0002031a27 */ /* 0x000fca00078e00ff */
[----:B------:R-:W-:-:S04]  /*dff0*/  @P1 SHF.R.U32.HI R0, RZ, c[0x0][0x2c0], R3 ;  /* 0x0000b000ff001a19 */ /* 0x000fc80000011603 */
[----:B------:R-:W-:-:S04]  /*e000*/  @!P3 IADD3 R3, P0, R0, R156, RZ ;  /* 0x0000009c0003b210 */ /* 0x000fc80007f1e0ff */
[----:B------:R-:W-:Y:S02]  /*e010*/  @!P3 LEA.HI.X.SX32 R7, R0, R154, 0x1, P0 ;  /* 0x0000009a0007b211 */ /* 0x000fe400000f0eff */
[----:B------:R-:W-:-:S04]  /*e020*/  @!P3 LEA R6, P0, R3, c[0x0][0x2a0], 0x2 ;  /* 0x0000a8000306ba11 */ /* 0x000fc800078010ff */
[----:B------:R-:W-:-:S05]  /*e030*/  @!P3 LEA.HI.X R7, R3, c[0x0][0x2a4], R7, 0x2, P0 ;  /* 0x0000a9000307ba11 */ /* 0x000fca00000f1407 */
[----:B------:R-:W2:Y:S01]  /*e040*/  @!P3 LDG.E R229, [R6.64] ;  /* 0x0000000606e5b981 */ /* 0x000ea2000c1e1900 */
[----:B------:R-:W-:Y:S01]  /*e050*/  IMAD.MOV R0, RZ, RZ, -R0 ;  /* 0x000000ffff007224 */ /* 0x000fe200078e0a00 */
[----:B------:R-:W-:Y:S01]  /*e060*/  SEL R21, RZ, 0x10, P6 ;  /* 0x00000010ff157807 */ /* 0x000fe20003000000 */
[----:B------:R-:W-:Y:S01]  /*e070*/  IMAD.SHL.U32 R11, R132, 0x2, RZ ;  /* 0x00000002840b7824 */ /* 0x000fe200078e00ff */
[----:B------:R-:W-:Y:S01]  /*e080*/  SEL R20, RZ, 0x10, P5 ;  /* 0x00000010ff147807 */ /* 0x000fe20002800000 */
[----:B------:R-:W-:Y:S01]  /*e090*/  IMAD R230, R0, c[0x0][0x2b8], R2 ;  /* 0x0000ae0000e67a24 */ /* 0x000fe200078e0202 */
[----:B------:R-:W-:Y:S01]  /*e0a0*/  SHF.L.U64.HI R9, R132, 0x1, R138 ;  /* 0x0000000184097819 */ /* 0x000fe2000001028a */
[----:B------:R-:W-:Y:S01]  /*e0b0*/  IMAD.SHL.U32 R8, R225, 0x2, RZ ;  /* 0x00000002e1087824 */ /* 0x000fe200078e00ff */
[----:B------:R-:W-:Y:S01]  /*e0c0*/  IADD3 R10, -R134, 0x10, RZ ;  /* 0x00000010860a7810 */ /* 0x000fe20007ffe1ff */
[----:B------:R-:W-:Y:S01]  /*e0d0*/  IMAD.WIDE.U32 R2, R230, c[0x0][0x1e0], RZ ;  /* 0x00007800e6027a25 */ /* 0x000fe200078e00ff */
[----:B------:R-:W-:-:S02]  /*e0e0*/  SHF.R.S32.HI R0, RZ, 0x1f, R230 ;  /* 0x0000001fff007819 */ /* 0x000fc400000114e6 */
[----:B------:R-:W-:Y:S02]  /*e0f0*/  SHF.L.U64.HI R18, R225, 0x1, R137 ;  /* 0x00000001e1127819 */ /* 0x000fe40000010289 */
[----:B------:R-:W-:Y:S01]  /*e100*/  LOP3.LUT R10, R10, 0xf, RZ, 0xc0, !PT ;  /* 0x0000000f0a0a7812 */ /* 0x000fe200078ec0ff */
[----:B------:R-:W-:Y:S01]  /*e110*/  IMAD R0, R0, c[0x0][0x1e0], RZ ;  /* 0x0000780000007a24 */ /* 0x000fe200078e02ff */
[----:B------:R-:W-:-:S03]  /*e120*/  SHF.L.U64.HI R19, R223, 0x1, R136 ;  /* 0x00000001df137819 */ /* 0x000fc60000010288 */
[----:B------:R-:W-:-:S04]  /*e130*/  IMAD R0, R230, c[0x0][0x1e4], R0 ;  /* 0x00007900e6007a24 */ /* 0x000fc800078e0200 */
[----:B------:R-:W-:Y:S01]  /*e140*/  IMAD.IADD R3, R3, 0x1, R0 ;  /* 0x0000000103037824 */ /* 0x000fe200078e0200 */
[----:B--2---:R-:W-:-:S03]  /*e150*/  SHF.R.S32.HI R0, RZ, 0x1f, R229 ;  /* 0x0000001fff007819 */ /* 0x004fc600000114e5 */
[----:B------:R-:W-:-:S04]  /*e160*/  IMAD.WIDE.U32 R2, R229, c[0x0][0x1f0], R2 ;  /* 0x00007c00e5027a25 */ /* 0x000fc800078e0002 */
[----:B------:R-:W-:-:S04]  /*e170*/  IMAD R0, R0, c[0x0][0x1f0], RZ ;  /* 0x00007c0000007a24 */ /* 0x000fc800078e02ff */
[----:B------:R-:W-:Y:S01]  /*e180*/  IMAD R6, R229, c[0x0][0x1f4], R0 ;  /* 0x00007d00e5067a24 */ /* 0x000fe200078e0200 */
[----:B------:R-:W-:-:S04]  /*e190*/  IADD3 R0, P0, R152, R2, RZ ;  /* 0x0000000298007210 */ /* 0x000fc80007f1e0ff */
[----:B------:R-:W-:Y:S02]  /*e1a0*/  IADD3.X R3, R252, R3, R6, P0, !PT ;  /* 0x00000003fc037210 */ /* 0x000fe400007fe406 */
[C---:B------:R-:W-:Y:S02]  /*e1b0*/  LEA R7, P0, R0.reuse, c[0x0][0x1c8], 0x1 ;  /* 0x0000720000077a11 */ /* 0x040fe400078008ff */
[----:B------:R-:W-:Y:S02]  /*e1c0*/  IADD3 R6, -R21, 0x10, RZ ;  /* 0x0000001015067810 */ /* 0x000fe40007ffe1ff */
[----:B------:R-:W-:Y:S02]  /*e1d0*/  LEA.HI.X R3, R0, c[0x0][0x1cc], R3, 0x1, P0 ;  /* 0x0000730000037a11 */ /* 0x000fe400000f0c03 */
[----:B------:R-:W1:Y:S01]  /*e1e0*/  SHFL.IDX PT, R0, R7, 0x1, 0x1c1f ;  /* 0x003c1f0007007f89 */ /* 0x000e6200000e0000 */
[----:B------:R-:W-:-:S03]  /*e1f0*/  LOP3.LUT R6, R6, 0xf, RZ, 0xc0, !PT ;  /* 0x0000000f06067812 */ /* 0x000fc600078ec0ff */
[----:B------:R-:W2:Y:S01]  /*e200*/  SHFL.IDX PT, R2, R3, 0x1, 0x1c1f ;  /* 0x003c1f0003027f89 */ /* 0x000ea200000e0000 */
[----:B-1----:R-:W-:Y:S02]  /*e210*/  IADD3 R16, P1, P0, R6, R0, R11 ;  /* 0x0000000006107210 */ /* 0x002fe4000783e00b */
[----:B------:R-:W-:Y:S02]  /*e220*/  IADD3 R6, -R20, 0x10, RZ ;  /* 0x0000001014067810 */ /* 0x000fe40007ffe1ff */
[----:B--2---:R-:W-:Y:S02]  /*e230*/  IADD3.X R17, RZ, R2, R9, P1, P0 ;  /* 0x00000002ff117210 */ /* 0x004fe40000fe0409 */
[----:B------:R-:W-:-:S04]  /*e240*/  LOP3.LUT R6, R6, 0xf, RZ, 0xc0, !PT ;  /* 0x0000000f06067812 */ /* 0x000fc800078ec0ff */
[----:B------:R-:W-:Y:S01]  /*e250*/  IADD3 R14, P1, P0, R6, R0, R8 ;  /* 0x00000000060e7210 */ /* 0x000fe2000783e008 */
[----:B------:R-:W-:-:S03]  /*e260*/  IMAD.SHL.U32 R6, R223, 0x2, RZ ;  /* 0x00000002df067824 */ /* 0x000fc600078e00ff */
[----:B------:R-:W-:Y:S02]  /*e270*/  IADD3.X R15, RZ, R2, R18, P1, P0 ;  /* 0x00000002ff0f7210 */ /* 0x000fe40000fe0412 */
        /* <DEDUP_REMOVED lines=19> */
.L_x_138:
[----:B------:R-:W-:Y:S01]  /*e3b0*/  LOP3.LUT R0, R135, 0xffffffe0, RZ, 0xc0, !PT ;  /* 0xffffffe087007812 */ /* 0x000fe200078ec0ff */
        /* <DEDUP_REMOVED lines=11> */
[----:B-1----:R-:W-:Y:S02]  /*e470*/  FSEL R14, R102, -INF , P0 ;  /* 0xff800000660e7808 */ /* 0x002fe40000000000 */
        /* <DEDUP_REMOVED lines=84> */
[----:B------:R-:W-:Y:S02]  /*e9c0*/  FMNMX.FTZ R3, R116, R3, !PT ;  /* 0x0000000374037209 */ /* 0x000fe40007810000 */
        /* <DEDUP_REMOVED lines=38> */
[----:B------:R-:W-:Y:S02]  /*ec30*/  FMNMX.FTZ R2, R128, R2, !PT ;  /* 0x0000000280027209 */ /* 0x000fe40007810000 */
[----:B-1----:R-:W-:Y:S02]  /*ec40*/  FMNMX.FTZ R6, R6, R7, !PT ;  /* 0x0000000706067209 */ /* 0x002fe40007810000 */
[----:B------:R-:W-:-:S02]  /*ec50*/  FMNMX.FTZ R0, R226, R0, !PT ;  /* 0x00000000e2007209 */ /* 0x000fc40007810000 */
[----:B------:R-:W-:Y:S01]  /*ec60*/  FMNMX.FTZ R2, R127, R2, !PT ;  /* 0x000000027f027209 */ /* 0x000fe20007810000 */
[----:B------:R-:W1:Y:S01]  /*ec70*/  SHFL.BFLY PT, R135, R6, 0x1, 0x1f ;  /* 0x0c201f0006877f89 */ /* 0x000e6200000e0000 */
        /* <DEDUP_REMOVED lines=9> */
[----:B------:R-:W-:Y:S02]  /*ed10*/  FSEL R222, R27, -INF , P0 ;  /* 0xff8000001bde7808 */ /* 0x000fe40000000000 */
[----:B------:R-:W-:Y:S01]  /*ed20*/  FMNMX.FTZ R0, R182, R0, !PT ;  /* 0x00000000b6007209 */ /* 0x000fe20007810000 */
[----:B------:R-:W3:Y:S03]  /*ed30*/  SHFL.BFLY PT, R2, R9, 0x1, 0x1f ;  /* 0x0c201f0009027f89 */ /* 0x000ee600000e0000 */
[----:B------:R-:W-:Y:S01]  /*ed40*/  FMNMX.FTZ R0, R181, R0, !PT ;  /* 0x00000000b5007209 */ /* 0x000fe20007810000 */
[----:B------:R-:W-:Y:S01]  /*ed50*/  LDSM.16.MT88.4 R24, [R216+0x100] ;  /* 0x00010000d818783b */ /* 0x000fe20000004200 */
[----:B-1----:R-:W-:-:S02]  /*ed60*/  FMNMX.FTZ R135, R6, R135, !PT ;  /* 0x0000008706877209 */ /* 0x002fc40007810000 */
[----:B------:R-:W-:Y:S02]  /*ed70*/  FMNMX.FTZ R0, R183, R0, !PT ;  /* 0x00000000b7007209 */ /* 0x000fe40007810000 */
[C---:B------:R-:W-:Y:S01]  /*ed80*/  FSETP.NEU.FTZ.AND P0, PT, R135.reuse, -INF , PT ;  /* 0xff8000008700780b */ /* 0x040fe20003f1d000 */
[----:B------:R-:W-:Y:S01]  /*ed90*/  FMUL.FTZ R3, R135, c[0x0][0x2d0] ;  /* 0x0000b40087037a20 */ /* 0x000fe20000410000 */
[----:B------:R-:W-:-:S04]  /*eda0*/  FMNMX.FTZ R6, R245, R0, !PT ;  /* 0x00000000f5067209 */ /* 0x000fc80007810000 */
[----:B------:R-:W-:Y:S02]  /*edb0*/  FMNMX.FTZ R6, R244, R6, !PT ;  /* 0x00000006f4067209 */ /* 0x000fe40007810000 */
[----:B------:R-:W-:Y:S02]  /*edc0*/  FSEL R3, R3, RZ, P0 ;  /* 0x000000ff03037208 */ /* 0x000fe40000000000 */
[----:B------:R-:W-:Y:S02]  /*edd0*/  FMNMX.FTZ R6, R222, R6, !PT ;  /* 0x00000006de067209 */ /* 0x000fe40007810000 */
[----:B--2---:R-:W-:Y:S01]  /*ede0*/  FMNMX.FTZ R8, R7, R8, !PT ;  /* 0x0000000807087209 */ /* 0x004fe20007810000 */
[--C-:B------:R-:W-:Y:S01]  /*edf0*/  FFMA.FTZ R0, R10, c[0x0][0x2d0], -R3.reuse ;  /* 0x0000b4000a007a23 */ /* 0x100fe20000010803 */
[----:B---3--:R-:W-:Y:S01]  /*ee00*/  FMNMX.FTZ R2, R2, R9, !PT ;  /* 0x0000000902027209 */ /* 0x008fe20007810000 */
[----:B------:R-:W-:Y:S01]  /*ee10*/  FFMA.FTZ R7, R12, c[0x0][0x2d0], -R3 ;  /* 0x0000b4000c077a23 */ /* 0x000fe20000010803 */
[----:B------:R-:W1:Y:S01]  /*ee20*/  SHFL.BFLY PT, R9, R6, 0x2, 0x1f ;  /* 0x0c401f0006097f89 */ /* 0x000e6200000e0000 */
[----:B------:R2:W-:Y:S01]  /*ee30*/  MUFU.EX2 R17, R0 ;  /* 0x0000000000117308 */ /* 0x0005e20000000800 */
[----:B------:R-:W-:-:S02]  /*ee40*/  FSETP.NEU.FTZ.AND P0, PT, R2, -INF , PT ;  /* 0xff8000000200780b */ /* 0x000fc40003f1d000 */
[----:B------:R-:W3:Y:S05]  /*ee50*/  SHFL.BFLY PT, R10, R8, 0x1, 0x1f ;  /* 0x0c201f00080a7f89 */ /* 0x000eea00000e0000 */
[----:B------:R4:W-:Y:S01]  /*ee60*/  MUFU.EX2 R150, R7 ;  /* 0x0000000700967308 */ /* 0x0009e20000000800 */
[----:B--2---:R-:W-:-:S07]  /*ee70*/  FFMA.FTZ R0, R11, c[0x0][0x2d0], -R3 ;  /* 0x0000b4000b007a23 */ /* 0x004fce0000010803 */
[----:B------:R2:W5:Y:S01]  /*ee80*/  MUFU.EX2 R18, R0 ;  /* 0x0000000000127308 */ /* 0x0005620000000800 */
[----:B-1----:R-:W-:Y:S01]  /*ee90*/  FMNMX.FTZ R6, R6, R9, !PT ;  /* 0x0000000906067209 */ /* 0x002fe20007810000 */
[----:B----4-:R-:W-:Y:S01]  /*eea0*/  FFMA.FTZ R7, R13, c[0x0][0x2d0], -R3 ;  /* 0x0000b4000d077a23 */ /* 0x010fe20000010803 */
[----:B---3--:R-:W-:-:S05]  /*eeb0*/  FMNMX.FTZ R137, R8, R10, !PT ;  /* 0x0000000a08897209 */ /* 0x008fca0007810000 */
[----:B------:R1:W3:Y:S01]  /*eec0*/  MUFU.EX2 R148, R7 ;  /* 0x0000000700947308 */ /* 0x0002e20000000800 */
[----:B--2---:R-:W-:-:S05]  /*eed0*/  FMUL.FTZ R0, R2, c[0x0][0x2d0] ;  /* 0x0000b40002007a20 */ /* 0x004fca0000410000 */
[----:B------:R-:W-:Y:S02]  /*eee0*/  FSEL R0, R0, RZ, P0 ;  /* 0x000000ff00007208 */ /* 0x000fe40000000000 */
[----:B------:R-:W-:-:S03]  /*eef0*/  FSETP.NEU.FTZ.AND P0, PT, R137, -INF , PT ;  /* 0xff8000008900780b */ /* 0x000fc60003f1d000 */
[--C-:B-1----:R-:W-:Y:S02]  /*ef00*/  FFMA.FTZ R7, R14, c[0x0][0x2d0], -R0.reuse ;  /* 0x0000b4000e077a23 */ /* 0x102fe40000010800 */
[--C-:B------:R-:W-:Y:S02]  /*ef10*/  FFMA.FTZ R4, R16, c[0x0][0x2d0], -R0.reuse ;  /* 0x0000b40010047a23 */ /* 0x100fe40000010800 */
[----:B------:R1:W-:Y:S01]  /*ef20*/  MUFU.EX2 R151, R7 ;  /* 0x0000000700977308 */ /* 0x0003e20000000800 */
[----:B------:R-:W-:Y:S02]  /*ef30*/  FFMA.FTZ R5, R15, c[0x0][0x2d0], -R0 ;  /* 0x0000b4000f057a23 */ /* 0x000fe40000010800 */
[----:B-----5:R-:W-:Y:S02]  /*ef40*/  IMAD.MOV.U32 R14, RZ, RZ, R18 ;  /* 0x000000ffff0e7224 */ /* 0x020fe400078e0012 */
[----:B------:R-:W-:Y:S02]  /*ef50*/  IMAD.MOV.U32 R15, RZ, RZ, R17 ;  /* 0x000000ffff0f7224 */ /* 0x000fe400078e0011 */
[----:B------:R-:W-:Y:S01]  /*ef60*/  LDSM.16.MT88.4 R16, [R217+0x100] ;  /* 0x00010000d910783b */ /* 0x000fe20000004200 */
[----:B------:R2:W-:Y:S03]  /*ef70*/  MUFU.EX2 R184, R4 ;  /* 0x0000000400b87308 */ /* 0x0005e60000000800 */
[----:B-1----:R-:W1:Y:S05]  /*ef80*/  SHFL.BFLY PT, R7, R6, 0x1, 0x1f ;  /* 0x0c201f0006077f89 */ /* 0x002e6a00000e0000 */
[----:B------:R4:W5:Y:S01]  /*ef90*/  MUFU.EX2 R168, R5 ;  /* 0x0000000500a87308 */ /* 0x0009620000000800 */
[----:B--2---:R-:W-:-:S05]  /*efa0*/  FMUL.FTZ R4, R137, c[0x0][0x2d0] ;  /* 0x0000b40089047a20 */ /* 0x004fca0000410000 */
[----:B------:R-:W-:Y:S01]  /*efb0*/  FSEL R12, R4, RZ, P0 ;  /* 0x000000ff040c7208 */ /* 0x000fe20000000000 */
[----:B----4-:R-:W-:-:S04]  /*efc0*/  FFMA.FTZ R5, R28, c[0x0][0x2d0], -R0 ;  /* 0x0000b4001c057a23 */ /* 0x010fc80000010800 */
[--C-:B------:R-:W-:Y:S01]  /*efd0*/  FFMA.FTZ R4, R32, c[0x0][0x2d0], -R12.reuse ;  /* 0x0000b40020047a23 */ /* 0x100fe2000001080c */
[----:B------:R-:W2:Y:S01]  /*efe0*/  LDSM.16.MT88.4 R28, [R217+0x1100] ;  /* 0x00110000d91c783b */ /* 0x000ea20000004200 */
[----:B------:R5:W4:Y:S01]  /*eff0*/  MUFU.EX2 R149, R5 ;  /* 0x0000000500957308 */ /* 0x000b220000000800 */
[--C-:B------:R-:W-:Y:S01]  /*f000*/  FFMA.FTZ R9, R40, c[0x0][0x2d0], -R12.reuse ;  /* 0x0000b40028097a23 */ /* 0x100fe2000001080c */
[----:B-1----:R-:W-:Y:S01]  /*f010*/  FMNMX.FTZ R136, R6, R7, !PT ;  /* 0x0000000706887209 */ /* 0x002fe20007810000 */
[----:B------:R-:W1:Y:S01]  /*f020*/  LDSM.16.MT88.4 R32, [R216+0x2100] ;  /* 0x00210000d820783b */ /* 0x000e620000004200 */
[----:B---3--:R-:W-:Y:S02]  /*f030*/  F2FP.BF16.PACK_AB R6, R148, R150 ;  /* 0x000000969406723e */ /* 0x008fe400000010ff */
[C---:B------:R-:W-:Y:S01]  /*f040*/  FSETP.NEU.FTZ.AND P0, PT, R136.reuse, -INF , PT ;  /* 0xff8000008800780b */ /* 0x040fe20003f1d000 */
[----:B------:R-:W-:Y:S01]  /*f050*/  FMUL.FTZ R8, R136, c[0x0][0x2d0] ;  /* 0x0000b40088087a20 */ /* 0x000fe20000410000 */
[----:B------:R3:W-:Y:S04]  /*f060*/  MUFU.EX2 R241, R4 ;  /* 0x0000000400f17308 */ /* 0x0007e80000000800 */
[----:B------:R-:W-:Y:S01]  /*f070*/  FSEL R13, R8, RZ, P0 ;  /* 0x000000ff080d7208 */ /* 0x000fe20000000000 */
[----:B------:R-:W-:Y:S01]  /*f080*/  FFMA.FTZ R8, R41, c[0x0][0x2d0], -R12 ;  /* 0x0000b40029087a23 */ /* 0x000fe2000001080c */
[----:B-----5:R-:W-:-:S02]  /*f090*/  F2FP.BF16.PACK_AB R5, R168, R151 ;  /* 0x00000097a805723e */ /* 0x020fc400000010ff */
[----:B------:R-:W-:Y:S01]  /*f0a0*/  MUFU.EX2 R242, R9 ;  /* 0x0000000900f27308 */ /* 0x000fe20000000800 */
[----:B----4-:R-:W-:Y:S01]  /*f0b0*/  F2FP.BF16.PACK_AB R7, R149, R184 ;  /* 0x000000b89507723e */ /* 0x010fe200000010ff */
[----:B---3--:R-:W-:-:S06]  /*f0c0*/  FFMA.FTZ R4, R36, c[0x0][0x2d0], -R12 ;  /* 0x0000b40024047a23 */ /* 0x008fcc000001080c */
[----:B------:R3:W4:Y:S01]  /*f0d0*/  MUFU.EX2 R243, R8 ;  /* 0x0000000800f37308 */ /* 0x0007220000000800 */
[----:B------:R-:W5:Y:S07]  /*f0e0*/  LDSM.16.MT88.4 R36, [R217+0x2100] ;  /* 0x00210000d924783b */ /* 0x000f6e0000004200 */
[----:B------:R1:W-:Y:S01]  /*f0f0*/  MUFU.EX2 R237, R4 ;  /* 0x0000000400ed7308 */ /* 0x0003e20000000800 */
[----:B---3--:R-:W-:Y:S01]  /*f100*/  FFMA.FTZ R8, R42, c[0x0][0x2d0], -R13 ;  /* 0x0000b4002a087a23 */ /* 0x008fe2000001080d */
[----:B----4-:R-:W-:-:S06]  /*f110*/  F2FP.BF16.PACK_AB R10, R243, R242 ;  /* 0x000000f2f30a723e */ /* 0x010fcc00000010ff */
[----:B------:R3:W-:Y:S01]  /*f120*/  MUFU.EX2 R234, R8 ;  /* 0x0000000800ea7308 */ /* 0x0007e20000000800 */
[----:B-1----:R-:W-:-:S07]  /*f130*/  F2FP.BF16.PACK_AB R4, R14, R15 ;  /* 0x0000000f0e04723e */ /* 0x002fce00000010ff */
[C---:B------:R-:W-:Y:S01]  /*f140*/  HMMA.16816.F32.BF16 R120, R4.reuse, R24, RZ ;  /* 0x000000180478723c */ /* 0x040fe200000418ff */
[--C-:B---3--:R-:W-:Y:S02]  /*f150*/  FFMA.FTZ R8, R43, c[0x0][0x2d0], -R13.reuse ;  /* 0x0000b4002b087a23 */ /* 0x108fe4000001080d */
[----:B------:R-:W-:Y:S05]  /*f160*/  LDSM.16.MT88.4 R40, [R217+0x2500] ;  /* 0x00250000d928783b */ /* 0x000fea0000004200 */
[C---:B------:R-:W-:Y:S01]  /*f170*/  HMMA.16816.F32.BF16 R112, R4.reuse, R16, RZ ;  /* 0x000000100470723c */ /* 0x040fe200000418ff */
[----:B------:R1:W3:Y:S07]  /*f180*/  MUFU.EX2 R233, R8 ;  /* 0x0000000800e97308 */ /* 0x0002ee0000000800 */
[C---:B------:R-:W-:Y:S08]  /*f190*/  HMMA.16816.F32.BF16 R108, R4.reuse, R20, RZ ;  /* 0x00000014046c723c */ /* 0x040ff000000418ff */
[----:B--2---:R-:W-:Y:S01]  /*f1a0*/  HMMA.16816.F32.BF16 R104, R4, R28, RZ ;  /* 0x0000001c0468723c */ /* 0x004fe200000418ff */
[----:B-1----:R-:W-:Y:S01]  /*f1b0*/  FFMA.FTZ R8, R44, c[0x0][0x2d0], -R13 ;  /* 0x0000b4002c087a23 */ /* 0x002fe2000001080d */
[----:B---3--:R-:W-:-:S03]  /*f1c0*/  F2FP.BF16.PACK_AB R9, R233, R234 ;  /* 0x000000eae909723e */ /* 0x008fc600000010ff */
[----:B------:R1:W-:Y:S03]  /*f1d0*/  MUFU.EX2 R236, R8 ;  /* 0x0000000800ec7308 */ /* 0x0003e60000000800 */
[C---:B------:R-:W-:Y:S08]  /*f1e0*/  HMMA.16816.F32.BF16 R100, R4.reuse, R32, RZ ;  /* 0x000000200464723c */ /* 0x040ff000000418ff */
[----:B-----5:R-:W-:Y:S01]  /*f1f0*/  HMMA.16816.F32.BF16 R96, R4, R36, RZ ;  /* 0x000000240460723c */ /* 0x020fe200000418ff */
        /* <DEDUP_REMOVED lines=27> */
[----:B------:R-:W4:Y:S01]  /*f3b0*/  LDSM.16.MT88.4 R28, [R217+0x1500] ;  /* 0x00150000d91c783b */ /* 0x000f220000004200 */
[----:B---3--:R-:W-:-:S04]  /*f3c0*/  FFMA.FTZ R4, R85, c[0x0][0x2d0], -R3 ;  /* 0x0000b40055047a23 */ /* 0x008fc80000010803 */
[----:B------:R3:W5:Y:S02]  /*f3d0*/  MUFU.EX2 R238, R4 ;  /* 0x0000000400ee7308 */ /* 0x0007640000000800 */
[C---:B------:R-:W-:Y:S08]  /*f3e0*/  HMMA.16816.F32.BF16 R48, R8.reuse, R32, RZ ;  /* 0x000000200830723c */ /* 0x040ff000000418ff */
[----:B------:R-:W-:Y:S01]  /*f3f0*/  HMMA.16816.F32.BF16 R160, R8, R34, RZ ;  /* 0x0000002208a0723c */ /* 0x000fe200000418ff */
[----:B------:R-:W1:Y:S01]  /*f400*/  LDSM.16.MT88.4 R32, [R216+0x2500] ;  /* 0x00250000d820783b */ /* 0x000e620000004200 */
[----:B---3--:R-:W-:-:S06]  /*f410*/  FFMA.FTZ R4, R86, c[0x0][0x2d0], -R0 ;  /* 0x0000b40056047a23 */ /* 0x008fcc0000010800 */
[C---:B------:R-:W-:Y:S01]  /*f420*/  HMMA.16816.F32.BF16 R44, R8.reuse, R36, RZ ;  /* 0x00000024082c723c */ /* 0x040fe200000418ff */
[----:B-----5:R-:W-:Y:S01]  /*f430*/  F2FP.BF16.PACK_AB R6, R238, R239 ;  /* 0x000000efee06723e */ /* 0x020fe200000010ff */
[----:B------:R3:W-:Y:S06]  /*f440*/  MUFU.EX2 R227, R4 ;  /* 0x0000000400e37308 */ /* 0x0007ec0000000800 */
[----:B------:R-:W-:Y:S01]  /*f450*/  HMMA.16816.F32.BF16 R164, R8, R38, RZ ;  /* 0x0000002608a4723c */ /* 0x000fe200000418ff */
[----:B------:R-:W-:Y:S06]  /*f460*/  LDSM.16.MT88.4 R36, [R217+0x2900] ;  /* 0x00290000d924783b */ /* 0x000fec0000004200 */
[----:B------:R-:W-:-:S02]  /*f470*/  FFMA.FTZ R8, R125, c[0x0][0x2d0], -R12 ;  /* 0x0000b4007d087a23 */ /* 0x000fc4000001080c */
[----:B------:R-:W-:Y:S02]  /*f480*/  IMAD.MOV.U32 R9, RZ, RZ, R168 ;  /* 0x000000ffff097224 */ /* 0x000fe400078e00a8 */
[----:B------:R5:W-:Y:S01]  /*f490*/  MUFU.EX2 R214, R8 ;  /* 0x0000000800d67308 */ /* 0x000be20000000800 */
[----:B---3--:R-:W-:Y:S02]  /*f4a0*/  FFMA.FTZ R4, R87, c[0x0][0x2d0], -R0 ;  /* 0x0000b40057047a23 */ /* 0x008fe40000010800 */
[----:B------:R-:W-:Y:S02]  /*f4b0*/  IMAD.MOV.U32 R11, RZ, RZ, R151 ;  /* 0x000000ffff0b7224 */ /* 0x000fe400078e0097 */
[----:B------:R-:W-:-:S03]  /*f4c0*/  IMAD.MOV.U32 R10, RZ, RZ, R150 ;  /* 0x000000ffff0a7224 */ /* 0x000fc600078e0096 */
[----:B------:R3:W1:Y:S01]  /*f4d0*/  MUFU.EX2 R249, R4 ;  /* 0x0000000400f97308 */ /* 0x0006620000000800 */
[----:B-----5:R-:W-:-:S07]  /*f4e0*/  FFMA.FTZ R8, R124, c[0x0][0x2d0], -R12 ;  /* 0x0000b4007c087a23 */ /* 0x020fce000001080c */
[----:B------:R5:W-:Y:S01]  /*f4f0*/  MUFU.EX2 R213, R8 ;  /* 0x0000000800d57308 */ /* 0x000be20000000800 */
[----:B---3--:R-:W-:Y:S01]  /*f500*/  FFMA.FTZ R4, R116, c[0x0][0x2d0], -R0 ;  /* 0x0000b40074047a23 */ /* 0x008fe20000010800 */
[----:B-1----:R-:W-:-:S06]  /*f510*/  F2FP.BF16.PACK_AB R5, R249, R227 ;  /* 0x000000e3f905723e */ /* 0x002fcc00000010ff */
[----:B------:R1:W-:Y:S01]  /*f520*/  MUFU.EX2 R231, R4 ;  /* 0x0000000400e77308 */ /* 0x0003e20000000800 */
[----:B-----5:R-:W-:Y:S02]  /*f530*/  FFMA.FTZ R8, R129, c[0x0][0x2d0], -R13 ;  /* 0x0000b40081087a23 */ /* 0x020fe4000001080d */
[----:B------:R-:W-:-:S05]  /*f540*/  IMAD.MOV.U32 R129, RZ, RZ, R149 ;  /* 0x000000ffff817224 */ /* 0x000fca00078e0095 */
[----:B------:R3:W-:Y:S01]  /*f550*/  MUFU.EX2 R208, R8 ;  /* 0x0000000800d07308 */ /* 0x0007e20000000800 */
[----:B-1----:R-:W-:-:S07]  /*f560*/  FFMA.FTZ R4, R117, c[0x0][0x2d0], -R0 ;  /* 0x0000b40075047a23 */ /* 0x002fce0000010800 */
[----:B------:R1:W5:Y:S01]  /*f570*/  MUFU.EX2 R228, R4 ;  /* 0x0000000400e47308 */ /* 0x0003620000000800 */
[----:B---3--:R-:W-:Y:S02]  /*f580*/  FFMA.FTZ R8, R128, c[0x0][0x2d0], -R13 ;  /* 0x0000b40080087a23 */ /* 0x008fe4000001080d */
[----:B------:R-:W-:-:S05]  /*f590*/  IMAD.MOV.U32 R128, RZ, RZ, R148 ;  /* 0x000000ffff807224 */ /* 0x000fca00078e0094 */
        /* <DEDUP_REMOVED lines=21> */
[----:B-1----:R-:W-:-:S02]  /*f6f0*/  FFMA.FTZ R8, R131, c[0x0][0x2d0], -R3 ;  /* 0x0000b40083087a23 */ /* 0x002fc40000010803 */
[----:B------:R-:W-:-:S05]  /*f700*/  IMAD.MOV.U32 R131, RZ, RZ, R184 ;  /* 0x000000ffff837224 */ /* 0x000fca00078e00b8 */
        /* <DEDUP_REMOVED lines=16> */
[C---:B------:R-:W-:Y:S01]  /*f810*/  HMMA.16816.F32.BF16 R80, R4.reuse, R24, R68 ;  /* 0x000000180450723c */ /* 0x040fe20000041844 */
[----:B------:R1:W3:Y:S07]  /*f820*/  MUFU.EX2 R187, R8 ;  /* 0x0000000800bb7308 */ /* 0x0002ee0000000800 */
[C---:B------:R-:W-:Y:S08]  /*f830*/  HMMA.16816.F32.BF16 R76, R4.reuse, R20, R60 ;  /* 0x00000014044c723c */ /* 0x040ff0000004183c */
[----:B------:R-:W-:Y:S01]  /*f840*/  HMMA.16816.F32.BF16 R72, R4, R16, R56 ;  /* 0x000000100448723c */ /* 0x000fe20000041838 */
[----:B-1----:R-:W-:-:S04]  /*f850*/  FFMA.FTZ R8, R173, c[0x0][0x2d0], -R0 ;  /* 0x0000b400ad087a23 */ /* 0x002fc80000010800 */
[----:B------:R1:W-:Y:S03]  /*f860*/  MUFU.EX2 R185, R8 ;  /* 0x0000000800b97308 */ /* 0x0003e60000000800 */
[C---:B------:R-:W-:Y:S08]  /*f870*/  HMMA.16816.F32.BF16 R68, R4.reuse, R28, R52 ;  /* 0x0000001c0444723c */ /* 0x040ff00000041834 */
[----:B------:R-:W-:Y:S01]  /*f880*/  HMMA.16816.F32.BF16 R64, R4, R32, R48 ;  /* 0x000000200440723c */ /* 0x000fe20000041830 */
[----:B-1----:R-:W-:-:S07]  /*f890*/  FFMA.FTZ R8, R174, c[0x0][0x2d0], -R0 ;  /* 0x0000b400ae087a23 */ /* 0x002fce0000010800 */
[C---:B------:R-:W-:Y:S01]  /*f8a0*/  HMMA.16816.F32.BF16 R196, R4.reuse, R40, R44 ;  /* 0x0000002804c4723c */ /* 0x040fe2000004182c */
[----:B------:R1:W4:Y:S07]  /*f8b0*/  MUFU.EX2 R186, R8 ;  /* 0x0000000800ba7308 */ /* 0x00032e0000000800 */
[C---:B------:R-:W-:Y:S01]  /*f8c0*/  HMMA.16816.F32.BF16 R60, R4.reuse, R26, R152 ;  /* 0x0000001a043c723c */ /* 0x040fe20000041898 */
[----:B------:R-:W5:Y:S04]  /*f8d0*/  LDSM.16.MT88.4 R24, [R216+0x900] ;  /* 0x00090000d818783b */ /* 0x000f680000004200 */
[----:B------:R-:W-:Y:S03]  /*f8e0*/  LDSM.16.MT88.4 R152, [R216+0xd00] ;  /* 0x000d0000d898783b */ /* 0x000fe60000004200 */
[C---:B------:R-:W-:Y:S01]  /*f8f0*/  HMMA.16816.F32.BF16 R52, R4.reuse, R22, R144 ;  /* 0x000000160434723c */ /* 0x040fe20000041890 */
[--C-:B-1----:R-:W-:Y:S01]  /*f900*/  FFMA.FTZ R8, R175, c[0x0][0x2d0], -R12.reuse ;  /* 0x0000b400af087a23 */ /* 0x102fe2000001080c */
[----:B------:R-:W-:Y:S03]  /*f910*/  LDSM.16.MT88.4 R20, [R216+0x1900] ;  /* 0x00190000d814783b */ /* 0x000fe60000004200 */
[----:B------:R1:W-:Y:S03]  /*f920*/  MUFU.EX2 R184, R8 ;  /* 0x0000000800b87308 */ /* 0x0003e60000000800 */
[C---:B------:R-:W-:Y:S01]  /*f930*/  HMMA.16816.F32.BF16 R48, R4.reuse, R18, R140 ;  /* 0x000000120430723c */ /* 0x040fe2000004188c */
[----:B------:R-:W5:Y:S07]  /*f940*/  LDSM.16.MT88.4 R16, [R217+0x900] ;  /* 0x00090000d910783b */ /* 0x000f6e0000004200 */
[----:B------:R-:W-:Y:S01]  /*f950*/  HMMA.16816.F32.BF16 R44, R4, R30, R156 ;  /* 0x0000001e042c723c */ /* 0x000fe2000004189c */
[----:B------:R-:W5:Y:S01]  /*f960*/  LDSM.16.MT88.4 R28, [R217+0x1900] ;  /* 0x00190000d91c783b */ /* 0x000f620000004200 */
[----:B-1----:R-:W-:-:S06]  /*f970*/  FFMA.FTZ R8, R176, c[0x0][0x2d0], -R12 ;  /* 0x0000b400b0087a23 */ /* 0x002fcc000001080c */
[C---:B------:R-:W-:Y:S01]  /*f980*/  HMMA.16816.F32.BF16 R56, R4.reuse, R34, R160 ;  /* 0x000000220438723c */ /* 0x040fe200000418a0 */
[----:B------:R1:W1:Y:S01]  /*f990*/  MUFU.EX2 R173, R8 ;  /* 0x0000000800ad7308 */ /* 0x0002620000000800 */
[----:B------:R-:W5:Y:S06]  /*f9a0*/  LDSM.16.MT88.4 R32, [R216+0x2900] ;  /* 0x00290000d820783b */ /* 0x000f6c0000004200 */
[----:B------:R-:W-:Y:S07]  /*f9b0*/  HMMA.16816.F32.BF16 R40, R4, R42, R164 ;  /* 0x0000002a0428723c */ /* 0x000fee00000418a4 */
[----:B--2---:R-:W-:Y:S01]  /*f9c0*/  F2FP.BF16.PACK_AB R4, R191, R200 ;  /* 0x000000c8bf04723e */ /* 0x004fe200000010ff */
[----:B-1----:R-:W-:Y:S01]  /*f9d0*/  FFMA.FTZ R8, R178, c[0x0][0x2d0], -R12 ;  /* 0x0000b400b2087a23 */ /* 0x002fe2000001080c */
[----:B---3--:R-:W-:-:S02]  /*f9e0*/  F2FP.BF16.PACK_AB R5, R187, R188 ;  /* 0x000000bcbb05723e */ /* 0x008fc400000010ff */
[----:B------:R-:W-:Y:S01]  /*f9f0*/  F2FP.BF16.PACK_AB R6, R189, R190 ;  /* 0x000000bebd06723e */ /* 0x000fe200000010ff */
[----:B------:R1:W-:Y:S01]  /*fa00*/  MUFU.EX2 R174, R8 ;  /* 0x0000000800ae7308 */ /* 0x0003e20000000800 */
[----:B----4-:R-:W-:-:S07]  /*fa10*/  F2FP.BF16.PACK_AB R7, R186, R185 ;  /* 0x000000b9ba07723e */ /* 0x010fce00000010ff */
        /* <DEDUP_REMOVED lines=11> */
[----:B------:R-:W-:Y:S01]  /*fad0*/  LDSM.16.MT88.4 R104, [R217+0x1d00] ;  /* 0x001d0000d968783b */ /* 0x000fe20000004200 */
[----:B-1----:R-:W-:-:S06]  /*fae0*/  FFMA.FTZ R8, R180, c[0x0][0x2d0], -R13 ;  /* 0x0000b400b4087a23 */ /* 0x002fcc000001080d */
[C---:B------:R-:W-:Y:S01]  /*faf0*/  HMMA.16816.F32.BF16 R148, R4.reuse, R26, R148 ;  /* 0x0000001a0494723c */ /* 0x040fe20000041894 */
[----:B------:R1:W2:Y:S07]  /*fb00*/  MUFU.EX2 R138, R8 ;  /* 0x00000008008a7308 */ /* 0x0002ae0000000800 */
[C---:B------:R-:W-:Y:S08]  /*fb10*/  HMMA.16816.F32.BF16 R84, R4.reuse, R18, R84 ;  /* 0x000000120454723c */ /* 0x040ff00000041854 */
[----:B------:R-:W-:Y:S01]  /*fb20*/  HMMA.16816.F32.BF16 R100, R4, R22, R100 ;  /* 0x000000160464723c */ /* 0x000fe20000041864 */
[----:B-1----:R-:W-:-:S04]  /*fb30*/  FFMA.FTZ R8, R182, c[0x0][0x2d0], -R13 ;  /* 0x0000b400b6087a23 */ /* 0x002fc8000001080d */
[----:B------:R1:W-:Y:S03]  /*fb40*/  MUFU.EX2 R134, R8 ;  /* 0x0000000800867308 */ /* 0x0003e60000000800 */
[C---:B------:R-:W-:Y:S08]  /*fb50*/  HMMA.16816.F32.BF16 R160, R4.reuse, R30, R96 ;  /* 0x0000001e04a0723c */ /* 0x040ff00000041860 */
[----:B------:R-:W-:Y:S01]  /*fb60*/  HMMA.16816.F32.BF16 R164, R4, R34, R92 ;  /* 0x0000002204a4723c */ /* 0x000fe2000004185c */
[----:B------:R-:W-:Y:S01]  /*fb70*/  LDSM.16.MT88.4 R92, [R216+0x1d00] ;  /* 0x001d0000d85c783b */ /* 0x000fe20000004200 */
[----:B-1----:R-:W-:-:S06]  /*fb80*/  FFMA.FTZ R8, R181, c[0x0][0x2d0], -R13 ;  /* 0x0000b400b5087a23 */ /* 0x002fcc000001080d */
[----:B------:R-:W-:Y:S01]  /*fb90*/  HMMA.16816.F32.BF16 R144, R4, R38, R88 ;  /* 0x000000260490723c */ /* 0x000fe20000041858 */
[----:B------:R-:W1:Y:S06]  /*fba0*/  MUFU.EX2 R133, R8 ;  /* 0x0000000800857308 */ /* 0x000e6c0000000800 */
[----:B------:R-:W-:Y:S01]  /*fbb0*/  F2FP.BF16.PACK_AB R4, R173, R184 ;  /* 0x000000b8ad04723e */ /* 0x000fe200000010ff */
[----:B------:R-:W-:Y:S01]  /*fbc0*/  IMAD.MOV.U32 R88, RZ, RZ, R183 ;  /* 0x000000ffff587224 */ /* 0x000fe200078e00b7 */
[----:B--2---:R-:W-:Y:S01]  /*fbd0*/  F2FP.BF16.PACK_AB R5, R138, R172 ;  /* 0x000000ac8a05723e */ /* 0x004fe200000010ff */
[----:B------:R-:W-:Y:S01]  /*fbe0*/  IMAD.MOV.U32 R91, RZ, RZ, R131 ;  /* 0x000000ffff5b7224 */ /* 0x000fe200078e0083 */
[----:B------:R-:W-:Y:S01]  /*fbf0*/  F2FP.BF16.PACK_AB R6, R175, R174 ;  /* 0x000000aeaf06723e */ /* 0x000fe200000010ff */
[----:B------:R-:W-:-:S02]  /*fc00*/  IMAD.MOV.U32 R90, RZ, RZ, R128 ;  /* 0x000000ffff5a7224 */ /* 0x000fc400078e0080 */
[----:B------:R-:W-:Y:S01]  /*fc10*/  IMAD.MOV.U32 R89, RZ, RZ, R129 ;  /* 0x000000ffff597224 */ /* 0x000fe200078e0081 */
[----:B-1----:R-:W-:Y:S01]  /*fc20*/  F2FP.BF16.PACK_AB R7, R133, R134 ;  /* 0x000000868507723e */ /* 0x002fe200000010ff */
[----:B------:R-:W-:Y:S02]  /*fc30*/  FFMA.FTZ R8, R204, c[0x0][0x2d0], -R3 ;  /* 0x0000b400cc087a23 */ /* 0x000fe40000010803 */
[----:B------:R-:W-:-:S04]  /*fc40*/  IMAD.MOV.U32 R204, RZ, RZ, R89 ;  /* 0x000000ffffcc7224 */ /* 0x000fc800078e0059 */
[C---:B------:R-:W-:Y:S01]  /*fc50*/  HMMA.16816.F32.BF16 R176, R4.reuse, R26, R60 ;  /* 0x0000001a04b0723c */ /* 0x040fe2000004183c */
[----:B------:R1:W-:Y:S07]  /*fc60*/  MUFU.EX2 R27, R8 ;  /* 0x00000008001b7308 */ /* 0x0003ee0000000800 */
[C---:B------:R-:W-:Y:S01]  /*fc70*/  HMMA.16816.F32.BF16 R180, R4.reuse, R24, R80 ;  /* 0x0000001804b4723c */ /* 0x040fe20000041850 */
[----:B------:R-:W2:Y:S07]  /*fc80*/  LDSM.16.MT88.4 R80, [R217+0xd00] ;  /* 0x000d0000d950783b */ /* 0x000eae0000004200 */
[----:B------:R-:W-:Y:S01]  /*fc90*/  HMMA.16816.F32.BF16 R48, R4, R22, R48 ;  /* 0x000000160430723c */ /* 0x000fe20000041830 */
[----:B-1----:R-:W-:-:S02]  /*fca0*/  FFMA.FTZ R8, R203, c[0x0][0x2d0], -R3 ;  /* 0x0000b400cb087a23 */ /* 0x002fc40000010803 */
[----:B------:R-:W-:Y:S02]  /*fcb0*/  IMAD.MOV.U32 R203, RZ, RZ, R90 ;  /* 0x000000ffffcb7224 */ /* 0x000fe400078e005a */
[----:B------:R1:W3:Y:S03]  /*fcc0*/  MUFU.EX2 R26, R8 ;  /* 0x00000008001a7308 */ /* 0x0002e60000000800 */
[C---:B------:R-:W-:Y:S08]  /*fcd0*/  HMMA.16816.F32.BF16 R60, R4.reuse, R18, R52 ;  /* 0x00000012043c723c */ /* 0x040ff00000041834 */
[----:B------:R-:W-:Y:S01]  /*fce0*/  HMMA.16816.F32.BF16 R52, R4, R20, R72 ;  /* 0x000000140434723c */ /* 0x000fe20000041848 */
[--C-:B-1----:R-:W-:Y:S01]  /*fcf0*/  FFMA.FTZ R8, R202, c[0x0][0x2d0], -R3.reuse ;  /* 0x0000b400ca087a23 */ /* 0x102fe20000010803 */
[----:B---3--:R-:W-:Y:S01]  /*fd00*/  F2FP.BF16.PACK_AB R128, R26, R27 ;  /* 0x0000001b1a80723e */ /* 0x008fe200000010ff */
[----:B------:R-:W-:-:S05]  /*fd10*/  FFMA.FTZ R3, R201, c[0x0][0x2d0], -R3 ;  /* 0x0000b400c9037a23 */ /* 0x000fca0000010803 */
[----:B------:R-:W-:Y:S01]  /*fd20*/  HMMA.16816.F32.BF16 R108, R4, R16, R76 ;  /* 0x00000010046c723c */ /* 0x000fe2000004184c */
[----:B------:R1:W-:Y:S01]  /*fd30*/  MUFU.EX2 R25, R8 ;  /* 0x0000000800197308 */ /* 0x0003e20000000800 */
[----:B------:R-:W-:-:S06]  /*fd40*/  IMAD.MOV.U32 R202, RZ, RZ, R91 ;  /* 0x000000ffffca7224 */ /* 0x000fcc00078e005b */
[C---:B------:R-:W-:Y:S01]  /*fd50*/  HMMA.16816.F32.BF16 R96, R4.reuse, R28, R68 ;  /* 0x0000001c0460723c */ /* 0x040fe20000041844 */
[----:B------:R3:W4:Y:S06]  /*fd60*/  MUFU.EX2 R24, R3 ;  /* 0x0000000300187308 */ /* 0x00072c0000000800 */
[----:B------:R-:W-:Y:S01]  /*fd70*/  IMAD.MOV.U32 R28, RZ, RZ, R14 ;  /* 0x000000ffff1c7224 */ /* 0x000fe200078e000e */
[----:B------:R-:W-:Y:S01]  /*fd80*/  HMMA.16816.F32.BF16 R44, R4, R30, R44 ;  /* 0x0000001e042c723c */ /* 0x000fe2000004182c */
[----:B-1----:R-:W-:Y:S02]  /*fd90*/  IMAD.MOV.U32 R8, RZ, RZ, R15 ;  /* 0x000000ffff087224 */ /* 0x002fe400078e000f */
[----:B------:R-:W-:-:S02]  /*fda0*/  IMAD.MOV.U32 R29, RZ, RZ, R9 ;  /* 0x000000ffff1d7224 */ /* 0x000fc400078e0009 */
[----:B------:R-:W-:Y:S02]  /*fdb0*/  FADD.FTZ R9, R234, R233 ;  /* 0x000000e9ea097221 */ /* 0x000fe40000010000 */
[----:B------:R-:W-:Y:S01]  /*fdc0*/  FADD.FTZ R8, R8, R28 ;  /* 0x0000001c08087221 */ /* 0x000fe20000010000 */
[C---:B------:R-:W-:Y:S01]  /*fdd0*/  HMMA.16816.F32.BF16 R64, R4.reuse, R32, R64 ;  /* 0x000000200440723c */ /* 0x040fe20000041840 */
[----:B---3--:R-:W-:Y:S01]  /*fde0*/  FFMA.FTZ R3, R210, c[0x0][0x2d0], -R0 ;  /* 0x0000b400d2037a23 */ /* 0x008fe20000010800 */
[----:B----4-:R-:W-:Y:S01]  /*fdf0*/  F2FP.BF16.PACK_AB R130, R24, R25 ;  /* 0x000000191882723e */ /* 0x010fe200000010ff */
[----:B------:R-:W-:Y:S02]  /*fe00*/  FADD.FTZ R10, R10, R8 ;  /* 0x000000080a0a7221 */ /* 0x000fe40000010000 */
[----:B------:R1:W-:Y:S03]  /*fe10*/  MUFU.EX2 R23, R3 ;  /* 0x0000000300177308 */ /* 0x0003e60000000800 */
[C---:B------:R-:W-:Y:S08]  /*fe20*/  HMMA.16816.F32.BF16 R56, R4.reuse, R34, R56 ;  /* 0x000000220438723c */ /* 0x040ff00000041838 */
[----:B------:R-:W-:Y:S01]  /*fe30*/  HMMA.16816.F32.BF16 R120, R4, R36, R196 ;  /* 0x000000240478723c */ /* 0x000fe200000418c4 */
[----:B-1----:R-:W-:-:S07]  /*fe40*/  FFMA.FTZ R3, R212, c[0x0][0x2d0], -R0 ;  /* 0x0000b400d4037a23 */ /* 0x002fce0000010800 */
[----:B------:R-:W-:Y:S01]  /*fe50*/  HMMA.16816.F32.BF16 R40, R4, R38, R40 ;  /* 0x000000260428723c */ /* 0x000fe20000041828 */
[----:B------:R1:W3:Y:S01]  /*fe60*/  MUFU.EX2 R22, R3 ;  /* 0x0000000300167308 */ /* 0x0002e20000000800 */
[----:B------:R-:W4:Y:S01]  /*fe70*/  LDSM.16.MT88.4 R4, [R217+0x2d00] ;  /* 0x002d0000d904783b */ /* 0x000f220000004200 */
[--C-:B-1----:R-:W-:Y:S01]  /*fe80*/  FFMA.FTZ R3, R209, c[0x0][0x2d0], -R0.reuse ;  /* 0x0000b400d1037a23 */ /* 0x102fe20000010800 */
[----:B---3--:R-:W-:Y:S01]  /*fe90*/  F2FP.BF16.PACK_AB R129, R22, R23 ;  /* 0x000000171681723e */ /* 0x008fe200000010ff */
[----:B------:R-:W-:-:S04]  /*fea0*/  FFMA.FTZ R0, R205, c[0x0][0x2d0], -R0 ;  /* 0x0000b400cd007a23 */ /* 0x000fc80000010800 */
[----:B------:R1:W-:Y:S08]  /*feb0*/  MUFU.EX2 R20, R3 ;  /* 0x0000000300147308 */ /* 0x0003f00000000800 */
[----:B------:R3:W5:Y:S01]  /*fec0*/  MUFU.EX2 R21, R0 ;  /* 0x0000000000157308 */ /* 0x0007620000000800 */
[----:B-1----:R-:W-:Y:S02]  /*fed0*/  FADD.FTZ R3, R11, R29 ;  /* 0x0000001d0b037221 */ /* 0x002fe40000010000 */
[----:B------:R-:W-:-:S02]  /*fee0*/  FADD.FTZ R11, R236, R9 ;  /* 0x00000009ec0b7221 */ /* 0x000fc40000010000 */
[----:B------:R-:W-:Y:S02]  /*fef0*/  FADD.FTZ R9, R202, R3 ;  /* 0x00000003ca097221 */ /* 0x000fe40000010000 */
[----:B------:R-:W-:Y:S02]  /*ff00*/  FADD.FTZ R3, R203, R10 ;  /* 0x0000000acb037221 */ /* 0x000fe40000010000 */
[----:B---3--:R-:W-:Y:S01]  /*ff10*/  FFMA.FTZ R0, R226, c[0x0][0x2d0], -R12 ;  /* 0x0000b400e2007a23 */ /* 0x008fe2000001080c */
[----:B-----5:R-:W-:Y:S01]  /*ff20*/  F2FP.BF16.PACK_AB R131, R21, R20 ;  /* 0x000000141583723e */ /* 0x020fe200000010ff */
[----:B------:R-:W-:Y:S02]  /*ff30*/  FADD.FTZ R3, R235, R3 ;  /* 0x00000003eb037221 */ /* 0x000fe40000010000 */
[----:B------:R1:W-:Y:S02]  /*ff40*/  MUFU.EX2 R19, R0 ;  /* 0x0000000000137308 */ /* 0x0003e40000000800 */
[----:B------:R-:W-:-:S02]  /*ff50*/  FADD.FTZ R248, R248, R3 ;  /* 0x00000003f8f87221 */ /* 0x000fc40000010000 */
[----:B--2---:R-:W-:Y:S02]  /*ff60*/  HMMA.16816.F32.BF16 R72, R128, R80, R124 ;  /* 0x000000508048723c */ /* 0x004fe4000004187c */
[----:B------:R-:W-:-:S04]  /*ff70*/  FADD.FTZ R248, R239, R248 ;  /* 0x000000f8eff87221 */ /* 0x000fc80000010000 */
[----:B------:R-:W-:Y:S02]  /*ff80*/  FADD.FTZ R248, R238, R248 ;  /* 0x000000f8eef87221 */ /* 0x000fe40000010000 */
[C---:B----4-:R-:W-:Y:S02]  /*ff90*/  HMMA.16816.F32.BF16 R124, R128.reuse, R4, R192 ;  /* 0x00000004807c723c */ /* 0x050fe400000418c0 */
[----:B------:R-:W-:Y:S02]  /*ffa0*/  FADD.FTZ R248, R200, R248 ;  /* 0x000000f8c8f87221 */ /* 0x000fe40000010000 */
[----:B-1----:R-:W-:Y:S02]  /*ffb0*/  FFMA.FTZ R0, R224, c[0x0][0x2d0], -R12 ;  /* 0x0000b400e0007a23 */ /* 0x002fe4000001080c */
[----:B------:R-:W-:Y:S02]  /*ffc0*/  FADD.FTZ R248, R191, R248 ;  /* 0x000000f8bff87221 */ /* 0x000fe40000010000 */
[----:B------:R1:W2:Y:S01]  /*ffd0*/  MUFU.EX2 R18, R0 ;  /* 0x0000000000127308 */ /* 0x0002a20000000800 */
[----:B------:R-:W-:Y:S01]  /*ffe0*/  HMMA.16816.F32.BF16 R140, R128, R152, R140 ;  /* 0x00000098808c723c */ /* 0x000fe2000004188c */
[----:B------:R-:W-:-:S04]  /*fff0*/  FADD.FTZ R248, R190, R248 ;  /* 0x000000f8bef87221 */ /* 0x000fc80000010000 */
[----:B------:R-:W-:-:S03]  /*10000*/  FADD.FTZ R248, R189, R248 ;  /* 0x000000f8bdf87221 */ /* 0x000fc60000010000 */
[----:B------:R-:W-:Y:S01]  /*10010*/  HMMA.16816.F32.BF16 R148, R128, R154, R148 ;  /* 0x0000009a8094723c */ /* 0x000fe20000041894 */
[----:B------:R-:W-:-:S04]  /*10020*/  FADD.FTZ R248, R27, R248 ;  /* 0x000000f81bf87221 */ /* 0x000fc80000010000 */
[----:B------:R-:W-:Y:S02]  /*10030*/  FADD.FTZ R248, R26, R248 ;  /* 0x000000f81af87221 */ /* 0x000fe40000010000 */
[----:B-1----:R-:W-:Y:S01]  /*10040*/  FFMA.FTZ R0, R232, c[0x0][0x2d0], -R12 ;  /* 0x0000b400e8007a23 */ /* 0x002fe2000001080c */
[----:B------:R-:W-:Y:S01]  /*10050*/  HMMA.16816.F32.BF16 R76, R128, R82, R84 ;  /* 0x00000052804c723c */ /* 0x000fe20000041854 */
[----:B------:R-:W-:Y:S02]  /*10060*/  FADD.FTZ R248, R25, R248 ;  /* 0x000000f819f87221 */ /* 0x000fe40000010000 */
[----:B------:R1:W-:Y:S02]  /*10070*/  MUFU.EX2 R17, R0 ;  /* 0x0000000000117308 */ /* 0x0003e40000000800 */
[----:B------:R-:W-:-:S03]  /*10080*/  FADD.FTZ R248, R24, R248 ;  /* 0x000000f818f87221 */ /* 0x000fc60000010000 */
[C---:B------:R-:W-:Y:S08]  /*10090*/  HMMA.16816.F32.BF16 R160, R128.reuse, R106, R160 ;  /* 0x0000006a80a0723c */ /* 0x040ff000000418a0 */
[----:B------:R-:W-:Y:S01]  /*100a0*/  HMMA.16816.F32.BF16 R164, R128, R118, R164 ;  /* 0x0000007680a4723c */ /* 0x000fe200000418a4 */
[----:B-1----:R-:W-:-:S04]  /*100b0*/  FFMA.FTZ R0, R211, c[0x0][0x2d0], -R12 ;  /* 0x0000b400d3007a23 */ /* 0x002fc8000001080c */
[----:B------:R1:W3:Y:S02]  /*100c0*/  MUFU.EX2 R16, R0 ;  /* 0x0000000000107308 */ /* 0x0002e40000000800 */
[--C-:B-1----:R-:W-:Y:S02]  /*100d0*/  FFMA.FTZ R0, R88, c[0x0][0x2d0], -R13.reuse ;  /* 0x0000b40058007a23 */ /* 0x102fe4000001080d */
[C---:B------:R-:W-:Y:S04]  /*100e0*/  HMMA.16816.F32.BF16 R88, R128.reuse, R92, R156 ;  /* 0x0000005c8058723c */ /* 0x040fe8000004189c */
[----:B------:R1:W-:Y:S04]  /*100f0*/  MUFU.EX2 R12, R0 ;  /* 0x00000000000c7308 */ /* 0x0003e80000000800 */
[C---:B------:R-:W-:Y:S08]  /*10100*/  HMMA.16816.F32.BF16 R156, R128.reuse, R94, R100 ;  /* 0x0000005e809c723c */ /* 0x040ff00000041864 */
[----:B------:R-:W-:Y:S01]  /*10110*/  HMMA.16816.F32.BF16 R100, R128, R104, R112 ;  /* 0x000000688064723c */ /* 0x000fe20000041870 */
[----:B-1----:R-:W-:-:S04]  /*10120*/  FFMA.FTZ R0, R245, c[0x0][0x2d0], -R13 ;  /* 0x0000b400f5007a23 */ /* 0x002fc8000001080d */
[----:B------:R1:W4:Y:S03]  /*10130*/  MUFU.EX2 R14, R0 ;  /* 0x00000000000e7308 */ /* 0x0003260000000800 */
[C---:B------:R-:W-:Y:S07]  /*10140*/  HMMA.16816.F32.BF16 R112, R128.reuse, R116, R168 ;  /* 0x000000748070723c */ /* 0x040fee00000418a8 */
[----:B--2---:R-:W-:Y:S01]  /*10150*/  F2FP.BF16.PACK_AB R168, R18, R19 ;  /* 0x0000001312a8723e */ /* 0x004fe200000010ff */
[----:B------:R-:W-:Y:S01]  /*10160*/  HMMA.16816.F32.BF16 R128, R128, R6, R144 ;  /* 0x000000068080723c */ /* 0x000fe20000041890 */
[----:B---3--:R-:W-:Y:S01]  /*10170*/  F2FP.BF16.PACK_AB R170, R16, R17 ;  /* 0x0000001110aa723e */ /* 0x008fe200000010ff */
[----:B-1----:R-:W-:Y:S01]  /*10180*/  FFMA.FTZ R0, R244, c[0x0][0x2d0], -R13 ;  /* 0x0000b400f4007a23 */ /* 0x002fe2000001080d */
[----:B----4-:R-:W-:-:S03]  /*10190*/  F2FP.BF16.PACK_AB R169, R14, R12 ;  /* 0x0000000c0ea9723e */ /* 0x010fc600000010ff */
[----:B------:R1:W-:Y:S02]  /*101a0*/  MUFU.EX2 R15, R0 ;  /* 0x00000000000f7308 */ /* 0x0003e40000000800 */
[----:B-1----:R-:W-:-:S06]  /*101b0*/  FFMA.FTZ R0, R222, c[0x0][0x2d0], -R13 ;  /* 0x0000b400de007a23 */ /* 0x002fcc000001080d */
[----:B------:R1:W2:Y:S02]  /*101c0*/  MUFU.EX2 R13, R0 ;  /* 0x00000000000d7308 */ /* 0x0002a40000000800 */
[----:B-1----:R-:W-:Y:S01]  /*101d0*/  FADD.FTZ R0, R241, R237 ;  /* 0x000000edf1007221 */ /* 0x002fe20000010000 */
[----:B--2---:R-:W-:-:S03]  /*101e0*/  F2FP.BF16.PACK_AB R171, R13, R15 ;  /* 0x0000000f0dab723e */ /* 0x004fc600000010ff */
[----:B------:R-:W-:-:S04]  /*101f0*/  FADD.FTZ R0, R242, R0 ;  /* 0x00000000f2007221 */ /* 0x000fc80000010000 */
[----:B------:R-:W-:Y:S01]  /*10200*/  FADD.FTZ R8, R243, R0 ;  /* 0x00000000f3087221 */ /* 0x000fe20000010000 */
[----:B------:R-:W-:Y:S01]  /*10210*/  HMMA.16816.F32.BF16 R120, R168, R4, R120 ;  /* 0x00000004a878723c */ /* 0x000fe20000041878 */
[----:B------:R-:W-:-:S04]  /*10220*/  FADD.FTZ R0, R204, R9 ;  /* 0x00000009cc007221 */ /* 0x000fc80000010000 */
[----:B------:R-:W-:Y:S02]  /*10230*/  FADD.FTZ R0, R227, R0 ;  /* 0x00000000e3007221 */ /* 0x000fe40000010000 */
        /* <DEDUP_REMOVED lines=44> */
[----:B------:R-:W-:-:S03]  /*10500*/  FADD.FTZ R249, R21, R249 ;  /* 0x000000f915f97221 */ /* 0x000fc60000010000 */
[C---:B------:R-:W-:Y:S08]  /*10510*/  HMMA.16816.F32.BF16 R116, R168.reuse, R118, R56 ;  /* 0x00000076a874723c */ /* 0x040ff00000041838 */
[----:B------:R-:W-:Y:S01]  /*10520*/  HMMA.16816.F32.BF16 R168, R168, R6, R40 ;  /* 0x00000006a8a8723c */ /* 0x000fe20000041828 */
[----:B------:R-:W-:Y:S07]  /*10530*/  @!P2 BRA `(.L_x_139) ;  /* 0x000032100000a947 */ /* 0x000fee0003800000 */
[----:B------:R-:W2:Y:S01]  /*10540*/  LDL.LU R10, [R1+0x10] ;  /* 0x00001000010a7983 */ /* 0x000ea20000300800 */
[----:B------:R-:W-:Y:S01]  /*10550*/  SHF.R.S32.HI R204, RZ, 0x1f, R132 ;  /* 0x0000001fffcc7819 */ /* 0x000fe20000011484 */
[C---:B------:R-:W-:Y:S01]  /*10560*/  IMAD.SHL.U32 R227, R132.reuse, 0x2, RZ ;  /* 0x0000000284e37824 */ /* 0x040fe200078e00ff */
[----:B------:R-:W-:Y:S01]  /*10570*/  SHF.R.S32.HI R203, RZ, 0x1f, R225 ;  /* 0x0000001fffcb7819 */ /* 0x000fe200000114e1 */
[----:B------:R-:W-:Y:S01]  /*10580*/  IMAD.MOV.U32 R3, RZ, RZ, R136 ;  /* 0x000000ffff037224 */ /* 0x000fe200078e0088 */
[----:B------:R-:W-:Y:S01]  /*10590*/  SHF.L.U64.HI R228, R132, 0x1, R204 ;  /* 0x0000000184e47819 */ /* 0x000fe200000102cc */
[----:B------:R-:W-:Y:S01]  /*105a0*/  IMAD.MOV.U32 R0, RZ, RZ, R137 ;  /* 0x000000ffff007224 */ /* 0x000fe200078e0089 */
[----:B------:R-:W-:Y:S01]  /*105b0*/  SHF.R.S32.HI R204, RZ, 0x1f, R223 ;  /* 0x0000001fffcc7819 */ /* 0x000fe200000114df */
[----:B------:R-:W-:Y:S01]  /*105c0*/  IMAD.MOV.U32 R138, RZ, RZ, R2 ;  /* 0x000000ffff8a7224 */ /* 0x000fe200078e0002 */
[C---:B------:R-:W-:Y:S01]  /*105d0*/  SHF.L.U64.HI R226, R225.reuse, 0x1, R203 ;  /* 0x00000001e1e27819 */ /* 0x040fe200000102cb */
[----:B------:R-:W-:Y:S01]  /*105e0*/  IMAD.SHL.U32 R225, R225, 0x2, RZ ;  /* 0x00000002e1e17824 */ /* 0x000fe200078e00ff */
[C---:B------:R-:W-:Y:S01]  /*105f0*/  SHF.L.U64.HI R224, R223.reuse, 0x1, R204 ;  /* 0x00000001dfe07819 */ /* 0x040fe200000102cc */
[----:B------:R-:W-:-:S02]  /*10600*/  IMAD.SHL.U32 R223, R223, 0x2, RZ ;  /* 0x00000002dfdf7824 */ /* 0x000fc400078e00ff */
[----:B------:R-:W-:Y:S01]  /*10610*/  IMAD.MOV.U32 R132, RZ, RZ, R135 ;  /* 0x000000ffff847224 */ /* 0x000fe200078e0087 */
[----:B--2---:R-:W-:Y:S01]  /*10620*/  LEA.HI.SX32 R222, R10, 0xfffffffe, 0x1a ;  /* 0xfffffffe0ade7811 */ /* 0x004fe200078fd2ff */
[----:B------:R-:W-:Y:S05]  /*10630*/  BRA `(.L_x_140) ;  /* 0x0000038000007947 */ /* 0x000fea0003800000 */
.L_x_142:
[----:B------:R-:W2:Y:S01]  /*10640*/  LDL R234, [R1+0xc] ;  /* 0x00000c0001ea7983 */ /* 0x000ea20000100800 */
[----:B------:R-:W-:Y:S02]  /*10650*/  IMAD.MOV.U32 R229, RZ, RZ, RZ ;  /* 0x000000ffffe57224 */ /* 0x000fe400078e00ff */
[----:B------:R-:W-:Y:S01]  /*10660*/  IMAD.MOV.U32 R235, RZ, RZ, c[0x0][0x2b8] ;  /* 0x0000ae00ffeb7624 */ /* 0x000fe200078e00ff */
[----:B------:R-:W3:Y:S04]  /*10670*/  LDL.64 R232, [R1] ;  /* 0x0000000001e87983 */ /* 0x000ee80000100a00 */
[----:B------:R-:W4:Y:S01]  /*10680*/  LDL R231, [R1+0x8] ;  /* 0x0000080001e77983 */ /* 0x000f220000100800 */
[----:B------:R-:W-:Y:S01]  /*10690*/  ISETP.NE.AND P2, PT, R235, 0x1, PT ;  /* 0x00000001eb00780c */ /* 0x000fe20003f45270 */
[----:B--2---:R-:W-:Y:S05]  /*106a0*/  IMAD R133, R222, 0x40, R234 ;  /* 0x00000040de857824 */ /* 0x004fea00078e02ea */
[----:B------:R-:W-:Y:S07]  /*106b0*/  IADD3 R133, R133, -0x40, R250 ;  /* 0xffffffc085857810 */ /* 0x000fee0007ffe0fa */
[----:B------:R-:W-:Y:S04]  /*106c0*/  @P2 IMAD.HI.U32 R134, R133, c[0x0][0x2bc], RZ ;  /* 0x0000af0085862a27 */ /* 0x000fe800078e00ff */
[--C-:B------:R-:W-:Y:S01]  /*106d0*/  IMAD.MOV.U32 R2, RZ, RZ, R133.reuse ;  /* 0x000000ffff027224 */ /* 0x100fe200078e0085 */
[----:B------:R-:W-:Y:S04]  /*106e0*/  @P2 SHF.R.U32.HI R2, RZ, c[0x0][0x2c0], R134 ;  /* 0x0000b000ff022a19 */ /* 0x000fe80000011686 */
[C---:B---3--:R-:W-:Y:S04]  /*106f0*/  @!P3 IADD3 R135, P0, R2.reuse, R232, RZ ;  /* 0x000000e80287b210 */ /* 0x048fe80007f1e0ff */
[----:B----4-:R-:W-:Y:S01]  /*10700*/  @!P3 LEA.HI.X.SX32 R136, R2, R231, 0x1, P0 ;  /* 0x000000e70288b211 */ /* 0x010fe200000f0eff */
        /* <DEDUP_REMOVED lines=43> */
.L_x_140:
[----:B------:R-:W-:Y:S04]  /*109c0*/  DEPBAR.LE SB0, 0x0 ;  /* 0x000080000000791a */ /* 0x000fe80000000000 */
[----:B------:R-:W-:Y:S01]  /*109d0*/  BAR.SYNC.DEFER_BLOCKING 0x0 ;  /* 0x0000000000007b1d */ /* 0x000fe20000010000 */
[----:B------:R-:W-:Y:S01]  /*109e0*/  IMAD.WIDE.U32 R28, R230, c[0x0][0x208], RZ ;  /* 0x00008200e61c7a25 */ /* 0x000fe200078e00ff */
        /* <DEDUP_REMOVED lines=181> */
.L_x_141:
        /* <DEDUP_REMOVED lines=139> */
[----:B------:R-:W-:Y:S02]  /*11df0*/  FMUL.FTZ R85, R134, R85 ;  /* 0x0000005586557220 */ /* 0x000fe40000410000 */
[C---:B------:R-:W-:Y:S01]  /*11e00*/  FMUL.FTZ R86, R133.reuse, R86 ;  /* 0x0000005685567220 */ /* 0x040fe20000410000 */
        /* <DEDUP_REMOVED lines=14> */
[----:B----4-:R-:W-:Y:S01]  /*11ef0*/  FMUL.FTZ R6, R133, R146 ;  /* 0x0000009285067220 */ /* 0x010fe20000410000 */
[----:B------:R-:W-:Y:S01]  /*11f00*/  F2FP.BF16.PACK_AB R146, R245, R243 ;  /* 0x000000f3f592723e */ /* 0x000fe200000010ff */
[C---:B------:R-:W-:Y:S02]  /*11f10*/  FMUL.FTZ R98, R133.reuse, R98 ;  /* 0x0000006285627220 */ /* 0x040fe40000410000 */
[----:B------:R-:W-:Y:S01]  /*11f20*/  FMUL.FTZ R99, R133, R99 ;  /* 0x0000006385637220 */ /* 0x000fe20000410000 */
[----:B------:R-:W-:Y:S01]  /*11f30*/  MUFU.EX2 R237, R13 ;  /* 0x0000000d00ed7308 */ /* 0x000fe20000000800 */
[C---:B------:R-:W-:Y:S02]  /*11f40*/  FMUL.FTZ R100, R132.reuse, R100 ;  /* 0x0000006484647220 */ /* 0x040fe40000410000 */
[----:B------:R-:W-:Y:S01]  /*11f50*/  FMUL.FTZ R101, R132, R101 ;  /* 0x0000006584657220 */ /* 0x000fe20000410000 */
[----:B--2---:R-:W-:Y:S01]  /*11f60*/  F2FP.BF16.PACK_AB R145, R239, R238 ;  /* 0x000000eeef91723e */ /* 0x004fe200000010ff */
[C---:B------:R-:W-:Y:S01]  /*11f70*/  FMUL.FTZ R7, R133.reuse, R147 ;  /* 0x0000009385077220 */ /* 0x040fe20000410000 */
        /* <DEDUP_REMOVED lines=40> */
[----:B------:R-:W-:Y:S02]  /*12200*/  FMUL.FTZ R111, R133, R111 ;  /* 0x0000006f856f7220 */ /* 0x000fe40000410000 */
        /* <DEDUP_REMOVED lines=13> */
[----:B------:R-:W-:Y:S01]  /*122e0*/  FMUL.FTZ R119, R133, R119 ;  /* 0x0000007785777220 */ /* 0x000fe20000410000 */
        /* <DEDUP_REMOVED lines=89> */
[--C-:B------:R-:W-:Y:S02]  /*12880*/  FFMA.FTZ R62, R62, c[0x0][0x2d0], -R3.reuse ;  /* 0x0000b4003e3e7a23 */ /* 0x100fe40000010803 */
        /* <DEDUP_REMOVED lines=26> */
[C---:B-1----:R-:W-:Y:S02]  /*12a30*/  FMUL.FTZ R28, R134.reuse, R168 ;  /* 0x000000a8861c7220 */ /* 0x042fe40000410000 */
        /* <DEDUP_REMOVED lines=209> */
.L_x_139:
        /* <DEDUP_REMOVED lines=149> */
.L_x_91:
[----:B------:R-:W-:Y:S05]  /*140a0*/  @P4 BRA `(.L_x_143) ;  /* 0x0000175000004947 */ /* 0x000fea0003800000 */
[----:B------:R-:W1:Y:S01]  /*140b0*/  S2R R55, SR_TID.X ;  /* 0x0000000000377919 */ /* 0x000e620000002100 */
[----:B------:R-:W-:Y:S02]  /*140c0*/  F2FP.BF16.PACK_AB R45, R45, R144 ;  /* 0x000000902d2d723e */ /* 0x000fe400000010ff */
[----:B------:R-:W-:Y:S01]  /*140d0*/  F2FP.BF16.PACK_AB R44, R44, R146 ;  /* 0x000000922c2c723e */ /* 0x000fe200000010ff */
[----:B------:R-:W-:Y:S01]  /*140e0*/  BAR.SYNC.DEFER_BLOCKING 0x1, 0x80 ;  /* 0x0042000000007b1d */ /* 0x000fe20000010000 */
        /* <DEDUP_REMOVED lines=10> */
[----:B-1----:R-:W-:Y:S02]  /*14190*/  SHF.R.S32.HI R56, RZ, 0x1f, R55 ;  /* 0x0000001fff387819 */ /* 0x002fe40000011437 */
[----:B------:R-:W-:Y:S02]  /*141a0*/  F2FP.BF16.PACK_AB R39, R39, R72 ;  /* 0x000000482727723e */ /* 0x000fe400000010ff */
[----:B------:R-:W-:-:S02]  /*141b0*/  LEA.HI R3, R56, R55, RZ, 0x2 ;  /* 0x0000003738037211 */ /* 0x000fc400078f10ff */
[----:B------:R-:W-:Y:S02]  /*141c0*/  LEA.HI R48, R56, R55, RZ, 0x5 ;  /* 0x0000003738307211 */ /* 0x000fe400078f28ff */
[--C-:B------:R-:W-:Y:S02]  /*141d0*/  SHF.R.S32.HI R52, RZ, 0x2, R3.reuse ;  /* 0x00000002ff347819 */ /* 0x100fe40000011403 */
[----:B------:R-:W-:Y:S02]  /*141e0*/  SHF.R.S32.HI R0, RZ, 0x1f, R3 ;  /* 0x0000001fff007819 */ /* 0x000fe40000011403 */
[----:B------:R-:W-:Y:S02]  /*141f0*/  LOP3.LUT R3, R3, 0xfffffffc, RZ, 0xc0, !PT ;  /* 0xfffffffc03037812 */ /* 0x000fe400078ec0ff */
[----:B------:R-:W-:Y:S02]  /*14200*/  LEA.HI R0, R0, R52, RZ, 0x3 ;  /* 0x0000003400007211 */ /* 0x000fe400078f18ff */
[----:B------:R-:W-:Y:S01]  /*14210*/  SHF.R.S32.HI R49, RZ, 0x5, R48 ;  /* 0x00000005ff317819 */ /* 0x000fe20000011430 */
[----:B------:R-:W-:Y:S01]  /*14220*/  IMAD.IADD R29, R55, 0x1, -R3 ;  /* 0x00000001371d7824 */ /* 0x000fe200078e0a03 */
[----:B------:R-:W-:-:S02]  /*14230*/  LOP3.LUT R0, R0, 0xfffffff8, RZ, 0xc0, !PT ;  /* 0xfffffff800007812 */ /* 0x000fc400078ec0ff */
[----:B------:R-:W-:Y:S02]  /*14240*/  F2FP.BF16.PACK_AB R74, R75, R74 ;  /* 0x0000004a4b4a723e */ /* 0x000fe400000010ff */
[----:B------:R-:W-:Y:S01]  /*14250*/  F2FP.BF16.PACK_AB R36, R36, R76 ;  /* 0x0000004c2424723e */ /* 0x000fe200000010ff */
[----:B------:R-:W-:Y:S01]  /*14260*/  IMAD.IADD R2, R52, 0x1, -R0 ;  /* 0x0000000134027824 */ /* 0x000fe200078e0a00 */
[----:B------:R-:W-:Y:S02]  /*14270*/  F2FP.BF16.PACK_AB R78, R79, R78 ;  /* 0x0000004e4f4e723e */ /* 0x000fe400000010ff */
[----:B------:R-:W-:Y:S02]  /*14280*/  F2FP.BF16.PACK_AB R35, R35, R84 ;  /* 0x000000542323723e */ /* 0x000fe400000010ff */
[----:B------:R-:W-:Y:S02]  /*14290*/  LEA.HI R0, R2, R2, RZ, 0x1 ;  /* 0x0000000202007211 */ /* 0x000fe400078f08ff */
[----:B------:R-:W-:-:S02]  /*142a0*/  F2FP.BF16.PACK_AB R34, R34, R86 ;  /* 0x000000562222723e */ /* 0x000fc400000010ff */
        /* <DEDUP_REMOVED lines=19> */
[----:B------:R-:W-:-:S02]  /*143e0*/  F2FP.BF16.PACK_AB R30, R30, R156 ;  /* 0x0000009c1e1e723e */ /* 0x000fc400000010ff */
[----:B------:R-:W-:Y:S02]  /*143f0*/  F2FP.BF16.PACK_AB R158, R159, R158 ;  /* 0x0000009e9f9e723e */ /* 0x000fe400000010ff */
[C---:B------:R-:W-:Y:S01]  /*14400*/  IADD3 R3, R0.reuse, 0x80, RZ ;  /* 0x0000008000037810 */ /* 0x040fe20007ffe0ff */
[----:B------:R-:W-:Y:S01]  /*14410*/  STS [R0+0x80], R45 ;  /* 0x0000802d00007388 */ /* 0x000fe20000000800 */
[C---:B------:R-:W-:Y:S02]  /*14420*/  IADD3 R2, R0.reuse, 0x70, RZ ;  /* 0x0000007000027810 */ /* 0x040fe40007ffe0ff */
[----:B------:R-:W-:Y:S01]  /*14430*/  @P1 IADD3 R2, R3, 0x10, RZ ;  /* 0x0000001003021810 */ /* 0x000fe20007ffe0ff */
[----:B------:R-:W-:Y:S01]  /*14440*/  IMAD.IADD R3, R0, 0x1, R4 ;  /* 0x0000000100037824 */ /* 0x000fe200078e0204 */
[----:B------:R-:W-:Y:S01]  /*14450*/  STS [R0+0x280], R44 ;  /* 0x0002802c00007388 */ /* 0x000fe20000000800 */
[----:B------:R-:W-:Y:S02]  /*14460*/  F2FP.BF16.PACK_AB R28, R28, R96 ;  /* 0x000000601c1c723e */ /* 0x000fe400000010ff */
[----:B------:R-:W-:Y:S01]  /*14470*/  IMAD.IADD R4, R4, 0x1, R2 ;  /* 0x0000000104047824 */ /* 0x000fe200078e0202 */
[----:B------:R-:W-:Y:S01]  /*14480*/  STS [R2], R43 ;  /* 0x0000002b02007388 */ /* 0x000fe20000000800 */
        /* <DEDUP_REMOVED lines=23> */
[----:B------:R-:W-:Y:S01]  /*14600*/  STS [R4], R38 ;  /* 0x0000002604007388 */ /* 0x000fe20000000800 */
        /* <DEDUP_REMOVED lines=10> */
[----:B------:R-:W-:Y:S01]  /*146b0*/  ISETP.NE.U32.AND P0, PT, RZ, c[0x0][0x500], PT ;  /* 0x00014000ff007a0c */ /* 0x000fe20003f05070 */
[----:B------:R-:W-:Y:S03]  /*146c0*/  STS [R4+0x1000], R36 ;  /* 0x0010002404007388 */ /* 0x000fe60000000800 */
[----:B------:R-:W-:Y:S01]  /*146d0*/  ISETP.NE.AND.EX P1, PT, RZ, c[0x0][0x504], PT, P0 ;  /* 0x00014100ff007a0c */ /* 0x000fe20003f25300 */
[----:B------:R-:W-:Y:S01]  /*146e0*/  STS [R4+0x1200], R78 ;  /* 0x0012004e04007388 */ /* 0x000fe20000000800 */
[----:B------:R-:W-:-:S03]  /*146f0*/  ISETP.NE.U32.AND P0, PT, RZ, c[0x0][0x508], PT ;  /* 0x00014200ff007a0c */ /* 0x000fc60003f05070 */
[----:B------:R-:W-:Y:S01]  /*14700*/  STS [R0+0x2080], R35 ;  /* 0x0020802300007388 */ /* 0x000fe20000000800 */
        /* <DEDUP_REMOVED lines=47> */
.L_x_144:
        /* <DEDUP_REMOVED lines=151> */
.L_x_146:
[----:B---3--:R-:W-:Y:S05]  /*15370*/  BSYNC B0 ;  /* 0x0000000000007941 */ /* 0x008fea0003800000 */
.L_x_145:
        /* <DEDUP_REMOVED lines=23> */
.L_x_148:
[----:B------:R-:W-:Y:S05]  /*154f0*/  BSYNC B0 ;  /* 0x0000000000007941 */ /* 0x000fea0003800000 */
.L_x_147:
        /* <DEDUP_REMOVED lines=23> */
.L_x_150:
[----:B------:R-:W-:Y:S05]  /*15670*/  BSYNC B0 ;  /* 0x0000000000007941 */ /* 0x000fea0003800000 */
.L_x_149:
        /* <DEDUP_REMOVED lines=24> */
.L_x_143:
[----:B------:R-:W-:Y:S01]  /*15800*/  ISETP.NE.U32.AND P1, PT, RZ, c[0x0][0x508], PT ;  /* 0x00014200ff007a0c */ /* 0x000fe20003f25070 */
[----:B------:R-:W-:Y:S01]  /*15810*/  IMAD.MOV.U32 R2, RZ, RZ, 0x4 ;  /* 0x00000004ff027424 */ /* 0x000fe200078e00ff */
[----:B------:R-:W-:Y:S02]  /*15820*/  ISETP.NE.U32.AND P0, PT, RZ, c[0x0][0x500], PT ;  /* 0x00014000ff007a0c */ /* 0x000fe40003f05070 */
[----:B------:R-:W-:Y:S01]  /*15830*/  ISETP.NE.AND.EX P1, PT, RZ, c[0x0][0x50c], PT, P1 ;  /* 0x00014300ff007a0c */ /* 0x000fe20003f25310 */
[----:B------:R-:W-:Y:S01]  /*15840*/  IMAD.WIDE R6, R251, R2, c[0x0][0x500] ;  /* 0x00014000fb067625 */ /* 0x000fe200078e0202 */
[----:B------:R-:W-:-:S03]  /*15850*/  ISETP.NE.AND.EX P0, PT, RZ, c[0x0][0x504], PT, P0 ;  /* 0x00014100ff007a0c */ /* 0x000fc60003f05300 */
[----:B------:R-:W-:-:S08]  /*15860*/  IMAD.MOV.U32 R13, RZ, RZ, c[0x0][0x388] ;  /* 0x0000e200ff0d7624 */ /* 0x000fd000078e00ff */
        /* <DEDUP_REMOVED lines=11> */
.L_x_151:
        /* <DEDUP_REMOVED lines=43> */
.L_x_153:
[----:B---3--:R-:W-:Y:S05]  /*15bd0*/  BSYNC B0 ;  /* 0x0000000000007941 */ /* 0x008fea0003800000 */
.L_x_152:
        /* <DEDUP_REMOVED lines=64> */
.L_x_155:
[----:B------:R-:W-:Y:S05]  /*15fe0*/  BSYNC B0 ;  /* 0x0000000000007941 */ /* 0x000fea0003800000 */
.L_x_154:
        /* <DEDUP_REMOVED lines=21> */
.L_x_157:
[----:B------:R-:W-:Y:S05]  /*16140*/  BSYNC B0 ;  /* 0x0000000000007941 */ /* 0x000fea0003800000 */
.L_x_156:
        /* <DEDUP_REMOVED lines=21> */
.L_x_159:
[----:B------:R-:W-:Y:S05]  /*162a0*/  BSYNC B0 ;  /* 0x0000000000007941 */ /* 0x000fea0003800000 */
.L_x_158:
        /* <DEDUP_REMOVED lines=22> */
.L_x_160:
        /* <DEDUP_REMOVED lines=15> */
.L_x_857:


//--------------------- .text._ZN7cutlass13device_kernelIN5flash19enable_sm80_to_sm89INS1_16FlashAttnFwdSm80INS1_25CollectiveMainloopFwdSm80ILi4ELi1ELb0EN4cute5tupleIJNS5_1CILi128EEENS7_ILi48EEENS7_ILi96EEEEEELi96ENS_10bfloat16_tEfNS_4arch4Sm80ELb0ELb1ELb0ELb0ELb1ELb0ELb1ELb0EEENS1_21CollectiveEpilogueFwdINS6_IJS8_SA_S9_EEENS6_IJNS7_ILi1EEESI_SI_EEESC_SE_Li128ELb0ELb1ELb0ELb0EEENS1_19SingleTileSchedulerILb0ELb0ELb1ELi128EEEEEEEEEvNT_6ParamsE --------------------------
	.section	.text._ZN7cutlass13device_kernelIN5flash19enable_sm80_to_sm89INS1_16FlashAttnFwdSm80INS1_25CollectiveMainloopFwdSm80ILi4ELi1ELb0EN4cute5tupleIJNS5_1CILi128EEENS7_ILi48EEENS7_ILi96EEEEEELi96ENS_10bfloat16_tEfNS_4arch4Sm80ELb0ELb1ELb0ELb0ELb1ELb0ELb1ELb0EEENS1_21CollectiveEpilogueFwdINS6_IJS8_SA_S9_EEENS6_IJNS7_ILi1EEESI_SI_EEESC_SE_Li128ELb0ELb1ELb0ELb0EEENS1_19SingleTileSchedulerILb0ELb0ELb1ELi128EEEEEEEEEvNT_6ParamsE,"ax",@progbits
	.sectioninfo	@"SHI_REGISTERS=255"
	.align	128
.text._ZN7cutlass13device_kernelIN5flash19enable_sm80_to_sm89INS1_16FlashAttnFwdSm80INS1_25CollectiveMainloopFwdSm80ILi4ELi1ELb0EN4cute5tupleIJNS5_1CILi128EEENS7_ILi48EEENS7_ILi96EEEEEELi96ENS_10bfloat16_tEfNS_4arch4Sm80ELb0ELb1ELb0ELb0ELb1ELb0ELb1ELb0EEENS1_21CollectiveEpilogueFwdINS6_IJS8_SA_S9_EEENS6_IJNS7_ILi1EEESI_SI_EEESC_SE_Li128ELb0ELb1ELb0ELb0EEENS1_19SingleTileSchedulerILb0ELb0ELb1ELi128EEEEEEEEEvNT_6ParamsE:
        .type           _ZN7cutlass13device_kernelIN5flash19enable_sm80_to_sm89INS1_16FlashAttnFwdSm80INS1_25CollectiveMainloopFwdSm80ILi4ELi1ELb0EN4cute5tupleIJNS5_1CILi128EEENS7_ILi48EEENS7_ILi96EEEEEELi96ENS_10bfloat16_tEfNS_4arch4Sm80ELb0ELb1ELb0ELb0ELb1ELb0ELb1ELb0EEENS1_21CollectiveEpilogueFwdINS6_IJS8_SA_S9_EEENS6_IJNS7_ILi1EEESI_SI_EEESC_SE_Li128ELb0ELb1ELb0ELb0EEENS1_19SingleTileSchedulerILb0ELb0ELb1ELi128EEEEEEEEEvNT_6ParamsE,@function
        .size           _ZN7cutlass13device_kernelIN5flash19enable_sm80_to_sm89INS1_16FlashAttnFwdSm80INS1_25CollectiveMainloopFwdSm80ILi4ELi1ELb0EN4cute5tupleIJNS5_1CILi128EEENS7_ILi48EEENS7_ILi96EEEEEELi96ENS_10bfloat16_tEfNS_4arch4Sm80ELb0ELb1ELb0ELb0ELb1ELb0ELb1ELb0EEENS1_21CollectiveEpilogueFwdINS6_IJS8_SA_S9_EEENS6_IJNS7_ILi1EEESI_SI_EEESC_SE_Li128ELb0ELb1ELb0ELb0EEENS1_19SingleTileSchedulerILb0ELb0ELb1ELi128EEEEEEEEEvNT_6ParamsE,(.L_x_858 - _ZN7cutlass13device_kernelIN5flash19enable_sm80_to_sm89INS1_16FlashAttnFwdSm80INS1_25CollectiveMainloopFwdSm80ILi4ELi1ELb0EN4cute5tupleIJNS5_1CILi128EEENS7_ILi48EEENS7_ILi96EEEEEELi96ENS_10bfloat16_tEfNS_4arch4Sm80ELb0ELb1ELb0ELb0ELb1ELb0ELb1ELb0EEENS1_21CollectiveEpilogueFwdINS6_IJS8_SA_S9_EEENS6_IJNS7_ILi1EEESI_SI_EEESC_SE_Li128ELb0ELb1ELb0ELb0EEENS1_19SingleTileSchedulerILb0ELb0ELb1ELi128EEEEEEEEEvNT_6ParamsE)
        .other          _ZN7cutlass13device_kernelIN5flash19enable_sm80_to_sm89INS1_16FlashAttnFwdSm80INS1_25CollectiveMainloopFwdSm80ILi4ELi1ELb0EN4cute5tupleIJNS5_1CILi128EEENS7_ILi48EEENS7_ILi96EEEEEELi96ENS_10bfloat16_tEfNS_4arch4Sm80ELb0ELb1ELb0ELb0ELb1ELb0ELb1ELb0EEENS1_21CollectiveEpilogueFwdINS6_IJS8_SA_S9_EEENS6_IJNS7_ILi1EEESI_SI_EEESC_SE_Li128ELb0ELb1ELb0ELb0EEENS1_19SingleTileSchedulerILb0ELb0ELb1ELi128EEEEEEEEEvNT_6ParamsE,@"STO_CUDA_ENTRY STV_DEFAULT"
_ZN7cutlass13device_kernelIN5flash19enable_sm80_to_sm89INS1_16FlashAttnFwdSm80INS1_25CollectiveMainloopFwdSm80ILi4ELi1ELb0EN4cute5tupleIJNS5_1CILi128EEENS7_ILi48EEENS7_ILi96EEEEEELi96ENS_10bfloat16_tEfNS_4arch4Sm80ELb0ELb1ELb0ELb0ELb1ELb0ELb1ELb0EEENS1_21CollectiveEpilogueFwdINS6_IJS8_SA_S9_EEENS6_IJNS7_ILi1EEESI_SI_EEESC_SE_Li128ELb0ELb1ELb0ELb0EEENS1_19SingleTileSchedulerILb0ELb0ELb1ELi128EEEEEEEEEvNT_6ParamsE:
[----:B------:R-:W-:-:S03]  /*0000*/  MOV R1, c[0x0][0x28] ;  /* 0x00000a0000017a02 */ /* 0x000fc60000000f00 */
[----:B------:R-:W1:Y:S01]  /*0010*/  S2UR UR10, SR_CTAID.Z ;  /* 0x00000000000a79c3 */ /* 0x000e620000002700 */
[----:B------:R-:W-:Y:S02]  /*0020*/  IADD3 R1, R1, -0x30, RZ ;  /* 0xffffffd001017810 */ /* 0x000fe40007ffe0ff */
[----:B-1----:R-:W-:-:S13]  /*0030*/  ISETP.LE.AND P0, PT, RZ, UR10, PT ;  /* 0x0000000aff007c0c */ /* 0x002fda000bf03270 */
[----:B------:R-:W-:Y:S05]  /*0040*/  @!P0 EXIT ;  /* 0x000000000000894d */ /* 0x000fea0003800000 */
[----:B------:R-:W-:Y:S01]  /*0050*/  ULDC.64 UR4, c[0x0][0x370] ;  /* 0x0000dc0000047ab9 */ /* 0x000fe20000000a00 */
[----:B------:R-:W-:Y:S01]  /*0060*/  IMAD.MOV.U32 R21, RZ, RZ, RZ ;  /* 0x000000ffff157224 */ /* 0x000fe200078e00ff */
[----:B------:R-:W-:Y:S02]  /*0070*/  UISETP.NE.U32.AND UP0, UPT, URZ, UR4, UPT ;  /* 0x000000043f00728c */ /* 0x000fe4000bf05070 */
[----:B------:R-:W-:Y:S02]  /*0080*/  ULDC.64 UR6, c[0x0][0x370] ;  /* 0x0000dc0000067ab9 */ /* 0x000fe40000000a00 */
[----:B------:R-:W-:Y:S02]  /*0090*/  UISETP.NE.AND.EX UP0, UPT, URZ, UR5, UPT, UP0 ;  /* 0x000000053f00728c */ /* 0x000fe4000bf05300 */
[----:B------:R-:W-:-:S04]  /*00a0*/  ULDC.64 UR8, c[0x0][0x118] ;  /* 0x0000460000087ab9 */ /* 0x000fc80000000a00 */
[----:B------:R-:W-:-:S05]  /*00b0*/  PLOP3.LUT P0, PT, PT, PT, UP0, 0x80, 0x0 ;  /* 0x000000000000781c */ /* 0x000fca0003f0f008 */
[----:B------:R-:W-:Y:S02]  /*00c0*/  @UP0 UMOV UR4, 0x4 ;  /* 0x0000000400040882 */ /* 0x000fe40000000000 */
[----:B------:R-:W-:-:S06]  /*00d0*/  @UP0 UIMAD.WIDE UR4, UR10, UR4, UR6 ;  /* 0x000000040a0402a5 */ /* 0x000fcc000f8e0206 */
[----:B------:R-:W-:Y:S02]  /*00e0*/  IMAD.U32 R2, RZ, RZ, UR4 ;  /* 0x00000004ff027e24 */ /* 0x000fe4000f8e00ff */
[----:B------:R-:W-:-:S05]  /*00f0*/  IMAD.U32 R3, RZ, RZ, UR5 ;  /* 0x00000005ff037e24 */ /* 0x000fca000f8e00ff */
[----:B------:R1:W2:Y:S01]  /*0100*/  @P0 LDG.E R21, [R2.64] ;  /* 0x0000000802150981 */ /* 0x0002a2000c1e1900 */
[----:B------:R-:W-:Y:S01]  /*0110*/  IMAD.MOV.U32 R7, RZ, RZ, c[0x0][0x2c4] ;  /* 0x0000b100ff077624 */ /* 0x000fe200078e00ff */
[----:B------:R-:W3:Y:S01]  /*0120*/  S2UR UR7, SR_CTAID.Y ;  /* 0x00000000000779c3 */ /* 0x000ee20000002600 */
[----:B------:R-:W-:Y:S01]  /*0130*/  IMAD.MOV.U32 R4, RZ, RZ, 0x1 ;  /* 0x00000001ff047424 */ /* 0x000fe200078e00ff */
[----:B------:R-:W4:Y:S01]  /*0140*/  S2R R0, SR_CTAID.X ;  /* 0x0000000000007919 */ /* 0x000f220000002500 */
[----:B------:R-:W-:Y:S02]  /*0150*/  LOP3.LUT R24, R24, 0xffffefff, RZ, 0xc0, !PT ;  /* 0xffffefff18187812 */ /* 0x000fe400078ec0ff */
[----:B------:R-:W-:Y:S01]  /*0160*/  ISETP.NE.AND P1, PT, R7, 0x1, PT ;  /* 0x000000010700780c */ /* 0x000fe20003f25270 */
[----:B------:R-:W2:Y:S01]  /*0170*/  S2R R44, SR_TID.X ;  /* 0x00000000002c7919 */ /* 0x000ea20000002100 */
[----:B------:R-:W-:-:S11]  /*0180*/  ISETP.LE.AND P2, PT, R4, c[0x0][0x32c], PT ;  /* 0x0000cb0004007a0c */ /* 0x000fd60003f43270 */
[----:B------:R-:W-:-:S04]  /*0190*/  @P1 LOP3.LUT R24, R24, 0x1000, RZ, 0xfc, !PT ;  /* 0x0000100018181812 */ /* 0x000fc800078efcff */
[----:B------:R-:W-:Y:S01]  /*01a0*/  LOP3.LUT R24, R24, 0xfffffbff, RZ, 0xc0, !PT ;  /* 0xfffffbff18187812 */ /* 0x000fe200078ec0ff */
[----:B-1----:R-:W-:Y:S01]  /*01b0*/  IMAD.MOV.U32 R2, RZ, RZ, c[0x0][0x2ac] ;  /* 0x0000ab00ff027624 */ /* 0x002fe200078e00ff */
[----:B---3--:R-:W-:Y:S01]  /*01c0*/  USHF.R.S32.HI UR6, URZ, 0x1f, UR7 ;  /* 0x0000001f3f067899 */ /* 0x008fe20008011407 */
[----:B----4-:R-:W-:Y:S01]  /*01d0*/  IMAD.SHL.U32 R129, R0, 0x80, RZ ;  /* 0x0000008000817824 */ /* 0x010fe200078e00ff */
[----:B------:R-:W-:Y:S01]  /*01e0*/  @P2 LOP3.LUT R24, R24, 0x400, RZ, 0xfc, !PT ;  /* 0x0000040018182812 */ /* 0x000fe200078efcff */
[----:B------:R-:W-:-:S03]  /*01f0*/  IMAD R20, R2, c[0x0][0x1d0], RZ ;  /* 0x0000740002147a24 */ /* 0x000fc600078e02ff */
[C---:B------:R-:W-:Y:S02]  /*0200*/  @P1 IADD3 R0, R129.reuse, 0x7f, RZ ;  /* 0x0000007f81001810 */ /* 0x040fe40007ffe0ff */
[----:B------:R-:W-:-:S03]  /*0210*/  IADD3 R2, R129, 0x7f, RZ ;  /* 0x0000007f81027810 */ /* 0x000fc60007ffe0ff */
[----:B------:R-:W-:-:S05]  /*0220*/  @P1 IMAD.HI.U32 R0, R0, c[0x0][0x2c8], RZ ;  /* 0x0000b20000001a27 */ /* 0x000fca00078e00ff */
[----:B------:R-:W-:Y:S02]  /*0230*/  @P1 SHF.R.U32.HI R2, RZ, c[0x0][0x2cc], R0 ;  /* 0x0000b300ff021a19 */ /* 0x000fe40000011600 */
[----:B------:R-:W-:-:S05]  /*0240*/  IADD3 R0, R20, -c[0x0][0x168], R4 ;  /* 0x80005a0014007a10 */ /* 0x000fca0007ffe004 */
[----:B------:R-:W-:-:S05]  /*0250*/  IMAD.IADD R0, R0, 0x1, R2 ;  /* 0x0000000100007824 */ /* 0x000fca00078e0202 */
[----:B------:R-:W-:Y:S01]  /*0260*/  IADD3 R3, R0, c[0x0][0x328], RZ ;  /* 0x0000ca0000037a10 */ /* 0x000fe20007ffe0ff */
[----:B--2---:R1:W-:Y:S01]  /*0270*/  STL [R1+0x20], R21 ;  /* 0x0000201501007387 */ /* 0x0043e20000100800 */
[----:B------:R-:W-:Y:S05]  /*0280*/  @!P2 BRA `(.L_x_161) ;  /* 0x000000f00000a947 */ /* 0x000fea0003800000 */
[C---:B------:R-:W-:Y:S02]  /*0290*/  ISETP.GT.AND P0, PT, R0.reuse, RZ, PT ;  /* 0x000000ff0000720c */ /* 0x040fe40003f04270 */
[----:B------:R-:W-:-:S11]  /*02a0*/  IADD3 R2, R0, -0x1, RZ ;  /* 0xffffffff00027810 */ /* 0x000fd60007ffe0ff */
[----:B------:R-:W-:Y:S05]  /*02b0*/  @P0 BRA `(.L_x_162) ;  /* 0x0000006000000947 */ /* 0x000fea0003800000 */
[----:B------:R-:W-:Y:S01]  /*02c0*/  ISETP.NE.AND P0, PT, R4, c[0x0][0x32c], PT ;  /* 0x0000cb0004007a0c */ /* 0x000fe20003f05270 */
[----:B------:R-:W-:-:S12]  /*02d0*/  IMAD.MOV R0, RZ, RZ, -R0 ;  /* 0x000000ffff007224 */ /* 0x000fd800078e0a00 */
[----:B------:R-:W-:-:S05]  /*02e0*/  @P0 IMAD.HI.U32 R2, R0, c[0x0][0x330], RZ ;  /* 0x0000cc0000020a27 */ /* 0x000fca00078e00ff */
[----:B------:R-:W-:-:S04]  /*02f0*/  @P0 SHF.R.U32.HI R0, RZ, c[0x0][0x334], R2 ;  /* 0x0000cd00ff000a19 */ /* 0x000fc80000011602 */
[----:B------:R-:W-:Y:S01]  /*0300*/  LOP3.LUT R2, RZ, R0, RZ, 0x33, !PT ;  /* 0x00000000ff027212 */ /* 0x000fe200078e33ff */
[----:B------:R-:W-:Y:S05]  /*0310*/  BRA `(.L_x_163) ;  /* 0x0000003000007947 */ /* 0x000fea0003800000 */
.L_x_162:
[----:B------:R-:W-:-:S13]  /*0320*/  ISETP.NE.AND P0, PT, R4, c[0x0][0x32c], PT ;  /* 0x0000cb0004007a0c */ /* 0x000fda0003f05270 */
[----:B------:R-:W-:-:S05]  /*0330*/  @P0 IMAD.HI.U32 R0, R2, c[0x0][0x330], RZ ;  /* 0x0000cc0002000a27 */ /* 0x000fca00078e00ff */
[----:B------:R-:W-:Y:S02]  /*0340*/  @P0 SHF.R.U32.HI R2, RZ, c[0x0][0x334], R0 ;  /* 0x0000cd00ff020a19 */ /* 0x000fe40000011600 */
.L_x_163:
[----:B------:R-:W-:-:S05]  /*0350*/  MOV R0, c[0x0][0x32c] ;  /* 0x0000cb0000007a02 */ /* 0x000fca0000000f00 */
[----:B------:R-:W-:-:S05]  /*0360*/  IMAD R2, R2, R0, c[0x0][0x32c] ;  /* 0x0000cb0002027624 */ /* 0x000fca00078e0200 */
[----:B------:R-:W-:-:S04]  /*0370*/  IMNMX R3, R3, R2, PT ;  /* 0x0000000203037217 */ /* 0x000fc80003800200 */
.L_x_161:
[----:B------:R-:W-:Y:S01]  /*0380*/  IADD3 R2, R3, 0x2f, RZ ;  /* 0x0000002f03027810 */ /* 0x000fe20007ffe0ff */
[----:B------:R-:W-:Y:S01]  /*0390*/  @P1 IMAD.HI.U32 R3, R129, c[0x0][0x2c8], RZ ;  /* 0x0000b20081031a27 */ /* 0x000fe200078e00ff */
[C---:B------:R-:W-:Y:S02]  /*03a0*/  IADD3 R4, R20.reuse, 0x2f, RZ ;  /* 0x0000002f14047810 */ /* 0x040fe40007ffe0ff */
[----:B------:R-:W-:Y:S01]  /*03b0*/  IADD3 R244, R20, -c[0x0][0x168], RZ ;  /* 0x80005a0014f47a10 */ /* 0x000fe20007ffe0ff */
[----:B------:R-:W-:-:S04]  /*03c0*/  IMAD.HI R5, R2, 0x2aaaaaab, RZ ;  /* 0x2aaaaaab02057827 */ /* 0x000fc800078e02ff */
[----:B------:R-:W-:Y:S01]  /*03d0*/  IMAD.HI R2, R4, 0x2aaaaaab, RZ ;  /* 0x2aaaaaab04027827 */ /* 0x000fe200078e02ff */
[----:B------:R-:W-:-:S03]  /*03e0*/  SHF.R.U32.HI R4, RZ, 0x1f, R5 ;  /* 0x0000001fff047819 */ /* 0x000fc60000011605 */
[----:B------:R-:W-:Y:S01]  /*03f0*/  IMAD.MOV.U32 R0, RZ, RZ, R129 ;  /* 0x000000ffff007224 */ /* 0x000fe200078e0081 */
[----:B------:R-:W-:Y:S02]  /*0400*/  @P1 SHF.R.U32.HI R0, RZ, c[0x0][0x2cc], R3 ;  /* 0x0000b300ff001a19 */ /* 0x000fe40000011603 */
[----:B------:R-:W-:Y:S02]  /*0410*/  SHF.R.U32.HI R3, RZ, 0x1f, R2 ;  /* 0x0000001fff037819 */ /* 0x000fe40000011602 */
[----:B------:R-:W-:Y:S01]  /*0420*/  LEA.HI.SX32 R4, R5, R4, 0x1d ;  /* 0x0000000405047211 */ /* 0x000fe200078feaff */
[----:B------:R-:W-:Y:S01]  /*0430*/  IMAD.IADD R0, R244, 0x1, R0 ;  /* 0x00000001f4007824 */ /* 0x000fe200078e0200 */
[----:B------:R-:W-:-:S04]  /*0440*/  LEA.HI.SX32 R2, R2, R3, 0x1d ;  /* 0x0000000302027211 */ /* 0x000fc800078feaff */
[----:B------:R-:W-:Y:S02]  /*0450*/  IADD3 R3, R0, -c[0x0][0x324], RZ ;  /* 0x8000c90000037a10 */ /* 0x000fe40007ffe0ff */
[----:B------:R-:W-:Y:S01]  /*0460*/  IMNMX R207, R2, R4, PT ;  /* 0x0000000402cf7217 */ /* 0x000fe20003800200 */
[----:B------:R-:W-:Y:S05]  /*0470*/  @!P2 BRA `(.L_x_164) ;  /* 0x000000f00000a947 */ /* 0x000fea0003800000 */
[----:B------:R-:W-:-:S13]  /*0480*/  ISETP.GT.AND P0, PT, R0, -0x1, PT ;  /* 0xffffffff0000780c */ /* 0x000fda0003f04270 */
[----:B------:R-:W-:Y:S05]  /*0490*/  @P0 BRA `(.L_x_165) ;  /* 0x0000007000000947 */ /* 0x000fea0003800000 */
[----:B------:R-:W-:Y:S01]  /*04a0*/  IMAD.MOV.U32 R2, RZ, RZ, c[0x0][0x32c] ;  /* 0x0000cb00ff027624 */ /* 0x000fe200078e00ff */
[----:B------:R-:W-:-:S04]  /*04b0*/  LOP3.LUT R0, RZ, R0, RZ, 0x33, !PT ;  /* 0x00000000ff007212 */ /* 0x000fc800078e33ff */
[----:B------:R-:W-:-:S13]  /*04c0*/  ISETP.NE.AND P0, PT, R2, 0x1, PT ;  /* 0x000000010200780c */ /* 0x000fda0003f05270 */
[----:B------:R-:W-:-:S05]  /*04d0*/  @P0 IMAD.HI.U32 R2, R0, c[0x0][0x330], RZ ;  /* 0x0000cc0000020a27 */ /* 0x000fca00078e00ff */
[----:B------:R-:W-:-:S04]  /*04e0*/  @P0 SHF.R.U32.HI R0, RZ, c[0x0][0x334], R2 ;  /* 0x0000cd00ff000a19 */ /* 0x000fc80000011602 */
[----:B------:R-:W-:Y:S01]  /*04f0*/  LOP3.LUT R0, RZ, R0, RZ, 0x33, !PT ;  /* 0x00000000ff007212 */ /* 0x000fe200078e33ff */
[----:B------:R-:W-:Y:S05]  /*0500*/  BRA `(.L_x_166) ;  /* 0x0000004000007947 */ /* 0x000fea0003800000 */
.L_x_165:
[----:B------:R-:W-:-:S04]  /*0510*/  MOV R2, c[0x0][0x32c] ;  /* 0x0000cb0000027a02 */ /* 0x000fc80000000f00 */
[----:B------:R-:W-:-:S13]  /*0520*/  ISETP.NE.AND P0, PT, R2, 0x1, PT ;  /* 0x000000010200780c */ /* 0x000fda0003f05270 */
[----:B------:R-:W-:-:S05]  /*0530*/  @P0 IMAD.HI.U32 R2, R0, c[0x0][0x330], RZ ;  /* 0x0000cc0000020a27 */ /* 0x000fca00078e00ff */
[----:B------:R-:W-:-:S05]  /*0540*/  @P0 SHF.R.U32.HI R0, RZ, c[0x0][0x334], R2 ;  /* 0x0000cd00ff000a19 */ /* 0x000fca0000011602 */
.L_x_166:
[----:B------:R-:W-:-:S05]  /*0550*/  IMAD R0, R0, c[0x0][0x32c], RZ ;  /* 0x0000cb0000007a24 */ /* 0x000fca00078e02ff */
[----:B------:R-:W-:-:S05]  /*0560*/  IMNMX R3, R3, R0, !PT ;  /* 0x0000000003037217 */ /* 0x000fca0007800200 */
.L_x_164:
[----:B------:R-:W-:Y:S01]  /*0570*/  IMAD.HI R0, R3, 0x2aaaaaab, RZ ;  /* 0x2aaaaaab03007827 */ /* 0x000fe200078e02ff */
[----:B------:R-:W-:Y:S01]  /*0580*/  PLOP3.LUT P4, PT, PT, PT, PT, 0x80, 0x0 ;  /* 0x000000000000781c */ /* 0x000fe20003f8f070 */
[----:B------:R-:W-:Y:S01]  /*0590*/  CS2R R94, SRZ ;  /* 0x00000000005e7805 */ /* 0x000fe2000001ff00 */
[----:B------:R-:W-:Y:S01]  /*05a0*/  CS2R R92, SRZ ;  /* 0x00000000005c7805 */ /* 0x000fe2000001ff00 */
[----:B------:R-:W-:Y:S01]  /*05b0*/  CS2R R22, SRZ ;  /* 0x0000000000167805 */ /* 0x000fe2000001ff00 */
[----:B------:R-:W-:Y:S01]  /*05c0*/  SHF.R.U32.HI R2, RZ, 0x1f, R0 ;  /* 0x0000001fff027819 */ /* 0x000fe20000011600 */
[----:B------:R-:W-:Y:S01]  /*05d0*/  IMAD.MOV.U32 R98, RZ, RZ, RZ ;  /* 0x000000ffff627224 */ /* 0x000fe200078e00ff */
[----:B------:R-:W-:Y:S01]  /*05e0*/  CS2R R90, SRZ ;  /* 0x00000000005a7805 */ /* 0x000fe2000001ff00 */
[----:B------:R-:W-:Y:S01]  /*05f0*/  IMAD.MOV.U32 R96, RZ, RZ, RZ ;  /* 0x000000ffff607224 */ /* 0x000fe200078e00ff */
[----:B------:R-:W-:Y:S01]  /*0600*/  LEA.HI.SX32 R0, R0, R2, 0x1d ;  /* 0x0000000200007211 */ /* 0x000fe200078feaff */
[----:B------:R-:W-:Y:S01]  /*0610*/  CS2R R88, SRZ ;  /* 0x0000000000587805 */ /* 0x000fe2000001ff00 */
[----:B------:R-:W-:Y:S01]  /*0620*/  CS2R R86, SRZ ;  /* 0x0000000000567805 */ /* 0x000fe2000001ff00 */
[----:B------:R-:W-:Y:S01]  /*0630*/  MOV R25, RZ ;  /* 0x000000ff00197202 */ /* 0x000fe20000000f00 */
[----:B------:R-:W-:Y:S01]  /*0640*/  IMAD.MOV.U32 R84, RZ, RZ, RZ ;  /* 0x000000ffff547224 */ /* 0x000fe200078e00ff */
[----:B------:R-:W-:Y:S01]  /*0650*/  IMNMX R4, RZ, R0, !PT ;  /* 0x00000000ff047217 */ /* 0x000fe20007800200 */
[----:B------:R-:W-:Y:S01]  /*0660*/  CS2R R78, SRZ ;  /* 0x00000000004e7805 */ /* 0x000fe2000001ff00 */
[----:B------:R-:W-:Y:S01]  /*0670*/  CS2R R76, SRZ ;  /* 0x00000000004c7805 */ /* 0x000fe2000001ff00 */
[----:B------:R-:W-:Y:S01]  /*0680*/  CS2R R82, SRZ ;  /* 0x0000000000527805 */ /* 0x000fe2000001ff00 */
[----:B------:R-:W-:Y:S01]  /*0690*/  ISETP.GT.AND P0, PT, R207, R4, PT ;  /* 0x00000004cf00720c */ /* 0x000fe20003f04270 */
[----:B------:R2:W-:Y:S01]  /*06a0*/  STL [R1+0x10], R4 ;  /* 0x0000100401007387 */ /* 0x0005e20000100800 */
[----:B------:R-:W-:Y:S01]  /*06b0*/  CS2R R26, SRZ ;  /* 0x00000000001a7805 */ /* 0x000fe2000001ff00 */
[----:B------:R-:W-:Y:S01]  /*06c0*/  IMAD.MOV.U32 R80, RZ, RZ, RZ ;  /* 0x000000ffff507224 */ /* 0x000fe200078e00ff */
[----:B------:R-:W-:Y:S01]  /*06d0*/  CS2R R74, SRZ ;  /* 0x00000000004a7805 */ /* 0x000fe2000001ff00 */
[----:B------:R-:W-:Y:S01]  /*06e0*/  CS2R R72, SRZ ;  /* 0x0000000000487805 */ /* 0x000fe2000001ff00 */
[----:B------:R-:W-:Y:S01]  /*06f0*/  CS2R R70, SRZ ;  /* 0x0000000000467805 */ /* 0x000fe2000001ff00 */
[----:B------:R-:W-:Y:S01]  /*0700*/  MOV R68, RZ ;  /* 0x000000ff00447202 */ /* 0x000fe20000000f00 */
[----:B------:R-:W-:Y:S01]  /*0710*/  CS2R R62, SRZ ;  /* 0x00000000003e7805 */ /* 0x000fe2000001ff00 */
[----:B------:R-:W-:Y:S01]  /*0720*/  CS2R R60, SRZ ;  /* 0x00000000003c7805 */ /* 0x000fe2000001ff00 */
[----:B------:R-:W-:Y:S01]  /*0730*/  CS2R R66, SRZ ;  /* 0x0000000000427805 */ /* 0x000fe2000001ff00 */
        /* <DEDUP_REMOVED lines=33> */
[----:B------:R-:W-:Y:S05]  /*0950*/  @!P0 BRA `(.L_x_167) ;  /* 0x0001061000008947 */ /* 0x000fea0003800000 */
[----:B--2---:R-:W-:Y:S02]  /*0960*/  ULDC.64 UR4, c[0x0][0x340] ;  /* 0x0000d00000047ab9 */ /* 0x004fe40000000a00 */
[----:B------:R-:W-:-:S02]  /*0970*/  UISETP.NE.U32.AND UP0, UPT, URZ, UR4, UPT ;  /* 0x000000043f00728c */ /* 0x000fc4000bf05070 */
[----:B------:R-:W-:Y:S02]  /*0980*/  ULDC.64 UR12, c[0x0][0x340] ;  /* 0x0000d000000c7ab9 */ /* 0x000fe40000000a00 */
[----:B------:R-:W-:-:S06]  /*0990*/  UISETP.NE.AND.EX UP0, UPT, URZ, UR5, UPT, UP0 ;  /* 0x000000053f00728c */ /* 0x000fcc000bf05300 */
[----:B------:R-:W-:-:S05]  /*09a0*/  PLOP3.LUT P2, PT, PT, PT, UP0, 0x80, 0x0 ;  /* 0x000000000000781c */ /* 0x000fca0003f4f008 */
[----:B------:R-:W-:Y:S02]  /*09b0*/  @UP0 UMOV UR4, 0x4 ;  /* 0x0000000400040882 */ /* 0x000fe40000000000 */
[----:B------:R-:W-:-:S06]  /*09c0*/  @UP0 UIMAD.WIDE UR4, UR10, UR4, UR12 ;  /* 0x000000040a0402a5 */ /* 0x000fcc000f8e020c */
[----:B------:R-:W-:Y:S02]  /*09d0*/  IMAD.U32 R2, RZ, RZ, UR4 ;  /* 0x00000004ff027e24 */ /* 0x000fe4000f8e00ff */
[----:B------:R-:W-:Y:S01]  /*09e0*/  IMAD.U32 R3, RZ, RZ, UR5 ;  /* 0x00000005ff037e24 */ /* 0x000fe2000f8e00ff */
[----:B------:R-:W-:Y:S01]  /*09f0*/  SHF.R.S32.HI R18, RZ, 0x1f, R44 ;  /* 0x0000001fff127819 */ /* 0x000fe2000001142c */
[----:B------:R-:W-:Y:S02]  /*0a00*/  ULDC.64 UR4, c[0x0][0x1b8] ;  /* 0x00006e0000047ab9 */ /* 0x000fe40000000a00 */
[----:B------:R-:W-:Y:S01]  /*0a10*/  UIMAD UR11, UR6, UR4, URZ ;  /* 0x00000004060b72a4 */ /* 0x000fe2000f8e023f */
[----:B------:R2:W3:Y:S01]  /*0a20*/  @P2 LDG.E R8, [R2.64] ;  /* 0x0000000802082981 */ /* 0x0004e2000c1e1900 */
[----:B------:R-:W-:Y:S01]  /*0a30*/  UIMAD.WIDE.U32 UR14, UR7, UR4, URZ ;  /* 0x00000004070e72a5 */ /* 0x000fe2000f8e003f */
[CC--:B------:R-:W-:Y:S01]  /*0a40*/  LEA.HI R16, R18.reuse, R44.reuse, RZ, 0x3 ;  /* 0x0000002c12107211 */ /* 0x0c0fe200078f18ff */
[----:B------:R-:W-:Y:S01]  /*0a50*/  UIMAD UR11, UR7, UR5, UR11 ;  /* 0x00000005070b72a4 */ /* 0x000fe2000f8e020b */
[----:B------:R-:W-:Y:S01]  /*0a60*/  IMAD R15, R7, c[0x0][0x168], RZ ;  /* 0x00005a00070f7a24 */ /* 0x000fe200078e02ff */
[----:B------:R-:W-:Y:S01]  /*0a70*/  USHF.R.S32.HI UR12, URZ, 0x1f, UR10 ;  /* 0x0000001f3f0c7899 */ /* 0x000fe2000801140a */
[----:B------:R-:W-:Y:S01]  /*0a80*/  SHF.R.S32.HI R17, RZ, 0x3, R16 ;  /* 0x00000003ff117819 */ /* 0x000fe20000011410 */
[----:B------:R-:W-:Y:S01]  /*0a90*/  ULDC.64 UR4, c[0x0][0x1c0] ;  /* 0x0000700000047ab9 */ /* 0x000fe20000000a00 */
[----:B------:R-:W-:Y:S01]  /*0aa0*/  LEA.HI R130, R18, R44, RZ, 0x5 ;  /* 0x0000002c12827211 */ /* 0x000fe200078f28ff */
[----:B------:R-:W-:Y:S01]  /*0ab0*/  UIADD3 UR15, UR15, UR11, URZ ;  /* 0x0000000b0f0f7290 */ /* 0x000fe2000fffe03f */
[----:B------:R-:W-:Y:S01]  /*0ac0*/  IMAD.MOV.U32 R48, RZ, RZ, 0x30 ;  /* 0x00000030ff307424 */ /* 0x000fe200078e00ff */
[----:B------:R-:W-:Y:S01]  /*0ad0*/  UIMAD UR12, UR12, UR4, URZ ;  /* 0x000000040c0c72a4 */ /* 0x000fe2000f8e023f */
[----:B------:R-:W-:Y:S01]  /*0ae0*/  SHF.R.S32.HI R127, RZ, 0x5, R130 ;  /* 0x00000005ff7f7819 */ /* 0x000fe20000011482 */
[----:B------:R-:W-:Y:S01]  /*0af0*/  UIMAD.WIDE.U32 UR14, UR10, UR4, UR14 ;  /* 0x000000040a0e72a5 */ /* 0x000fe2000f8e000e */
[----:B------:R-:W-:Y:S01]  /*0b00*/  IMAD.MOV.U32 R22, RZ, RZ, c[0x0][0x2b8] ;  /* 0x0000ae00ff167624 */ /* 0x000fe200078e00ff */
[----:B------:R-:W-:Y:S01]  /*0b10*/  UIMAD UR5, UR10, UR5, UR12 ;  /* 0x000000050a0572a4 */ /* 0x000fe2000f8e020c */
[----:B------:R-:W-:-:S02]  /*0b20*/  IMAD R126, R207, R48, -0x30 ;  /* 0xffffffd0cf7e7424 */ /* 0x000fc400078e0230 */
[----:B------:R-:W-:Y:S01]  /*0b30*/  IMAD.MOV.U32 R222, RZ, RZ, RZ ;  /* 0x000000ffffde7224 */ /* 0x000fe200078e00ff */
[----:B------:R-:W-:Y:S01]  /*0b40*/  UIADD3 UR5, UR15, UR5, URZ ;  /* 0x000000050f057290 */ /* 0x000fe2000fffe03f */
[----:B------:R-:W-:Y:S02]  /*0b50*/  ISETP.NE.AND P5, PT, R22, 0x1, PT ;  /* 0x000000011600780c */ /* 0x000fe40003fa5270 */
[----:B--2---:R-:W-:Y:S01]  /*0b60*/  LEA.HI R2, R18, R44, RZ, 0x2 ;  /* 0x0000002c12027211 */ /* 0x004fe200078f10ff */
[----:B------:R-:W-:Y:S02]  /*0b70*/  IMAD.U32 R3, RZ, RZ, UR15 ;  /* 0x0000000fff037e24 */ /* 0x000fe4000f8e00ff */
[----:B------:R-:W-:Y:S01]  /*0b80*/  IMAD.U32 R3, RZ, RZ, UR5 ;  /* 0x00000005ff037e24 */ /* 0x000fe2000f8e00ff */
[----:B------:R-:W-:Y:S01]  /*0b90*/  LOP3.LUT R0, R2, 0xfffffffc, RZ, 0xc0, !PT ;  /* 0xfffffffc02007812 */ /* 0x000fe200078ec0ff */
[----:B------:R-:W-:Y:S01]  /*0ba0*/  ULDC.64 UR4, c[0x0][0x2b0] ;  /* 0x0000ac0000047ab9 */ /* 0x000fe20000000a00 */
[----:B------:R-:W-:Y:S01]  /*0bb0*/  SHF.R.S32.HI R19, RZ, 0x2, R2 ;  /* 0x00000002ff137819 */ /* 0x000fe20000011402 */
[----:B------:R-:W-:-:S02]  /*0bc0*/  IMAD.U32 R2, RZ, RZ, UR14 ;  /* 0x0000000eff027e24 */ /* 0x000fc4000f8e00ff */
[----:B------:R-:W-:Y:S02]  /*0bd0*/  IMAD.IADD R49, R44, 0x1, -R0 ;  /* 0x000000012c317824 */ /* 0x000fe400078e0a00 */
[--C-:B------:R-:W-:Y:S02]  /*0be0*/  IMAD.IADD R14, R129, 0x1, R19.reuse ;  /* 0x00000001810e7824 */ /* 0x100fe400078e0213 */
[C---:B------:R-:W-:Y:S02]  /*0bf0*/  IMAD R27, R49.reuse, 0x20, R19 ;  /* 0x00000020311b7824 */ /* 0x040fe400078e0213 */
[----:B------:R-:W-:Y:S02]  /*0c00*/  IMAD.SHL.U32 R226, R49, 0x8, RZ ;  /* 0x0000000831e27824 */ /* 0x000fe400078e00ff */
[----:B------:R-:W-:Y:S01]  /*0c10*/  IMAD.IADD R5, R129, 0x1, R27 ;  /* 0x0000000181057824 */ /* 0x000fe200078e021b */
[----:B------:R-:W-:Y:S02]  /*0c20*/  STL [R1+0x14], R27 ;  /* 0x0000141b01007387 */ /* 0x000fe40000100800 */
[C---:B------:R-:W-:Y:S01]  /*0c30*/  IADD3 R31, R226.reuse, 0x20, RZ ;  /* 0x00000020e21f7810 */ /* 0x040fe20007ffe0ff */
[----:B------:R-:W-:Y:S01]  /*0c40*/  @P1 IMAD.HI.U32 R0, R5, c[0x0][0x2c8], RZ ;  /* 0x0000b20005001a27 */ /* 0x000fe200078e00ff */
[----:B------:R-:W-:-:S02]  /*0c50*/  IADD3 R30, R226, 0x40, RZ ;  /* 0x00000040e21e7810 */ /* 0x000fc40007ffe0ff */
[----:B------:R-:W-:Y:S01]  /*0c60*/  ISETP.GE.AND P3, PT, R31, c[0x0][0x198], PT ;  /* 0x000066001f007a0c */ /* 0x000fe20003f66270 */
[----:B------:R-:W-:Y:S01]  /*0c70*/  IMAD.MOV.U32 R4, RZ, RZ, R5 ;  /* 0x000000ffff047224 */ /* 0x000fe200078e0005 */
[----:B------:R-:W-:Y:S02]  /*0c80*/  @P1 SHF.R.U32.HI R4, RZ, c[0x0][0x2cc], R0 ;  /* 0x0000b300ff041a19 */ /* 0x000fe40000011600 */
[----:B------:R-:W-:Y:S02]  /*0c90*/  ISETP.GE.AND P4, PT, R30, c[0x0][0x198], PT ;  /* 0x000066001e007a0c */ /* 0x000fe40003f86270 */
[--C-:B------:R-:W-:Y:S01]  /*0ca0*/  SHF.R.S32.HI R6, RZ, 0x1f, R4.reuse ;  /* 0x0000001fff067819 */ /* 0x100fe20000011404 */
[----:B------:R-:W-:Y:S02]  /*0cb0*/  IMAD.MOV R0, RZ, RZ, -R4 ;  /* 0x000000ffff007224 */ /* 0x000fe400078e0a04 */
[----:B------:R-:W-:-:S04]  /*0cc0*/  IMAD.WIDE.U32 R2, R4, c[0x0][0x1b0], R2 ;  /* 0x00006c0004027a25 */ /* 0x000fc800078e0002 */
[----:B------:R-:W-:Y:S02]  /*0cd0*/  IMAD R0, R0, c[0x0][0x2c4], R5 ;  /* 0x0000b10000007a24 */ /* 0x000fe400078e0205 */
[----:B------:R-:W-:-:S03]  /*0ce0*/  IMAD R6, R6, c[0x0][0x1b0], RZ ;  /* 0x00006c0006067a24 */ /* 0x000fc600078e02ff */
[----:B------:R-:W-:Y:S01]  /*0cf0*/  SHF.R.S32.HI R5, RZ, 0x1f, R0 ;  /* 0x0000001fff057819 */ /* 0x000fe20000011400 */
[----:B------:R-:W-:-:S04]  /*0d00*/  IMAD R4, R4, c[0x0][0x1b4], R6 ;  /* 0x00006d0004047a24 */ /* 0x000fc800078e0206 */
[----:B------:R-:W-:Y:S02]  /*0d10*/  IMAD.IADD R3, R3, 0x1, R4 ;  /* 0x0000000103037824 */ /* 0x000fe400078e0204 */
[----:B------:R-:W-:Y:S02]  /*0d20*/  IMAD R4, R5, c[0x0][0x1a8], RZ ;  /* 0x00006a0005047a24 */ /* 0x000fe400078e02ff */
[----:B------:R-:W-:Y:S02]  /*0d30*/  IMAD.SHL.U32 R5, R17, 0x40, RZ ;  /* 0x0000004011057824 */ /* 0x000fe400078e00ff */
[C---:B------:R-:W-:Y:S02]  /*0d40*/  IMAD R6, R0.reuse, c[0x0][0x1ac], R4 ;  /* 0x00006b0000067a24 */ /* 0x040fe400078e0204 */
[----:B------:R-:W-:Y:S01]  /*0d50*/  IMAD.WIDE.U32 R2, R0, c[0x0][0x1a8], R2 ;  /* 0x00006a0000027a25 */ /* 0x000fe200078e0002 */
[----:B------:R-:W-:-:S04]  /*0d60*/  LOP3.LUT R0, R5, 0xc0, RZ, 0xc0, !PT ;  /* 0x000000c005007812 */ /* 0x000fc800078ec0ff */
[----:B------:R-:W-:Y:S02]  /*0d70*/  SHF.R.U32.HI R5, RZ, 0x3, R0 ;  /* 0x00000003ff057819 */ /* 0x000fe40000011600 */
[----:B------:R-:W-:Y:S01]  /*0d80*/  LOP3.LUT R4, R0, 0x18, R226, 0xf8, !PT ;  /* 0x0000001800047812 */ /* 0x000fe200078ef8e2 */
[----:B------:R-:W-:Y:S01]  /*0d90*/  IMAD.IADD R0, R3, 0x1, R6 ;  /* 0x0000000103007824 */ /* 0x000fe200078e0206 */
[C---:B------:R-:W-:Y:S02]  /*0da0*/  LEA R13, P0, R2.reuse, c[0x0][0x160], 0x1 ;  /* 0x00005800020d7a11 */ /* 0x040fe400078008ff */
[----:B------:R-:W-:Y:S02]  /*0db0*/  LEA.HI R6, R19, R19, RZ, 0x1 ;  /* 0x0000001313067211 */ /* 0x000fe400078f08ff */
[----:B------:R-:W-:Y:S02]  /*0dc0*/  LEA.HI.X R12, R2, c[0x0][0x164], R0, 0x1, P0 ;  /* 0x00005900020c7a11 */ /* 0x000fe400000f0c00 */
[----:B------:R-:W-:-:S02]  /*0dd0*/  LOP3.LUT R0, R6, 0x7fffffe, RZ, 0xc0, !PT ;  /* 0x07fffffe06007812 */ /* 0x000fc400078ec0ff */
[----:B------:R-:W-:Y:S01]  /*0de0*/  SHFL.IDX PT, R6, R13, RZ, 0x1c1f ;  /* 0x001c1fff0d067589 */ /* 0x000fe200000e0000 */
[----:B------:R-:W-:Y:S02]  /*0df0*/  IADD3 R2, R14, 0x20, RZ ;  /* 0x000000200e027810 */ /* 0x000fe40007ffe0ff */
[----:B------:R-:W-:Y:S01]  /*0e00*/  IMAD.IADD R0, R19, 0x1, -R0 ;  /* 0x0000000113007824 */ /* 0x000fe200078e0a00 */
[----:B------:R-:W2:Y:S01]  /*0e10*/  SHFL.IDX PT, R7, R12, RZ, 0x1c1f ;  /* 0x001c1fff0c077589 */ /* 0x000ea200000e0000 */
[----:B------:R-:W-:Y:S02]  /*0e20*/  LOP3.LUT R3, R4, R5, RZ, 0x3c, !PT ;  /* 0x0000000504037212 */ /* 0x000fe400078e3cff */
[----:B------:R-:W-:Y:S01]  /*0e30*/  IMAD R0, R127, 0x8, R0 ;  /* 0x000000087f007824 */ /* 0x000fe200078e0200 */
[----:B------:R-:W-:Y:S01]  /*0e40*/  SHFL.IDX PT, R4, R13, 0x1, 0x1c1f ;  /* 0x003c1f000d047f89 */ /* 0x000fe200000e0000 */
[-C--:B------:R-:W-:Y:S02]  /*0e50*/  ISETP.GE.AND P1, PT, R2, R15.reuse, PT ;  /* 0x0000000f0200720c */ /* 0x080fe40003f26270 */
[----:B------:R-:W-:Y:S01]  /*0e60*/  ISETP.GE.AND P0, PT, R14, R15, PT ;  /* 0x0000000f0e00720c */ /* 0x000fe20003f06270 */
[----:B------:R-:W4:Y:S01]  /*0e70*/  SHFL.IDX PT, R5, R12, 0x1, 0x1c1f ;  /* 0x003c1f000c057f89 */ /* 0x000f2200000e0000 */
[----:B------:R-:W-:Y:S01]  /*0e80*/  SHF.R.S32.HI R2, RZ, 0x1f, R31 ;  /* 0x0000001fff027819 */ /* 0x000fe2000001141f */
[----:B------:R-:W-:Y:S01]  /*0e90*/  IMAD.U32 R3, R0, 0x20, R3 ;  /* 0x0000002000037824 */ /* 0x000fe200078e0003 */
[----:B------:R-:W-:-:S02]  /*0ea0*/  SHF.R.S32.HI R0, RZ, 0x1f, R30 ;  /* 0x0000001fff007819 */ /* 0x000fc4000001141e */
[----:B------:R-:W-:Y:S01]  /*0eb0*/  LEA.HI R2, R2, R31, RZ, 0x3 ;  /* 0x0000001f02027211 */ /* 0x000fe200078f18ff */
[----:B------:R-:W-:Y:S01]  /*0ec0*/  IMAD.SHL.U32 R223, R3, 0x2, RZ ;  /* 0x0000000203df7824 */ /* 0x000fe200078e00ff */
[----:B------:R-:W-:Y:S01]  /*0ed0*/  LEA.HI R0, R0, R30, RZ, 0x3 ;  /* 0x0000001e00007211 */ /* 0x000fe200078f18ff */
[----:B------:R-:W-:Y:S01]  /*0ee0*/  SHFL.IDX PT, R3, R12, 0x2, 0x1c1f ;  /* 0x005c1f000c037f89 */ /* 0x000fe200000e0000 */
[----:B------:R-:W-:Y:S02]  /*0ef0*/  LOP3.LUT R29, R2, 0xfffffff8, RZ, 0xc0, !PT ;  /* 0xfffffff8021d7812 */ /* 0x000fe400078ec0ff */
[----:B------:R-:W-:Y:S01]  /*0f00*/  LOP3.LUT R28, R0, 0xfffffff8, RZ, 0xc0, !PT ;  /* 0xfffffff8001c7812 */ /* 0x000fe200078ec0ff */
[----:B------:R-:W5:Y:S01]  /*0f10*/  SHFL.IDX PT, R2, R13, 0x2, 0x1c1f ;  /* 0x005c1f000d027f89 */ /* 0x000f6200000e0000 */
[----:B------:R-:W-:Y:S01]  /*0f20*/  IADD3 R0, R14, 0x40, RZ ;  /* 0x000000400e007810 */ /* 0x000fe20007ffe0ff */
[C---:B--2---:R-:W-:Y:S01]  /*0f30*/  @!P0 IMAD.WIDE R10, R226.reuse, 0x2, R6 ;  /* 0x00000002e20a8825 */ /* 0x044fe200078e0206 */
[----:B---3--:R2:W3:Y:S01]  /*0f40*/  @P2 R2UR UR11, R8 ;  /* 0x00000000080b23c2 */ /* 0x0084e200000e0000 */
[----:B------:R-:W-:Y:S01]  /*0f50*/  ISETP.GE.AND P2, PT, R226, c[0x0][0x198], PT ;  /* 0x00006600e2007a0c */ /* 0x000fe20003f46270 */
[----:B---3--:R-:W-:-:S02]  /*0f60*/  @!UP0 UMOV UR11, UR10 ;  /* 0x0000000a000b8c82 */ /* 0x008fc40008000000 */
[----:B------:R-:W-:Y:S02]  /*0f70*/  USHF.R.S32.HI UR10, URZ, 0x1f, UR11 ;  /* 0x0000001f3f0a7899 */ /* 0x000fe4000801140b */
[----:B------:R-:W-:Y:S02]  /*0f80*/  UIMAD.WIDE.U32 UR12, UR11, UR4, URZ ;  /* 0x000000040b0c72a5 */ /* 0x000fe4000f8e003f */
[----:B------:R-:W-:-:S04]  /*0f90*/  UIMAD UR10, UR10, UR4, URZ ;  /* 0x000000040a0a72a4 */ /* 0x000fc8000f8e023f */
[----:B------:R-:W-:Y:S02]  /*0fa0*/  UIMAD UR10, UR11, UR5, UR10 ;  /* 0x000000050b0a72a4 */ /* 0x000fe4000f8e020a */
[----:B------:R3:W-:Y:S01]  /*0fb0*/  @!P0 LDGSTS.E.BYPASS.LTC128B.128 [R223+0x6080], [R10.64], !P2 ;  /* 0x060800000adf8fae */ /* 0x0007e2000d101d48 */
[----:B------:R-:W-:Y:S02]  /*0fc0*/  ULDC.64 UR4, c[0x0][0x1e8] ;  /* 0x00007a0000047ab9 */ /* 0x000fe40000000a00 */
[----:B------:R-:W-:Y:S01]  /*0fd0*/  UIADD3 UR10, UR13, UR10, URZ ;  /* 0x0000000a0d0a7290 */ /* 0x000fe2000fffe03f */
[----:B--2---:R-:W-:-:S04]  /*0fe0*/  @!P0 IMAD.WIDE R8, R29, 0x2, R6 ;  /* 0x000000021d088825 */ /* 0x004fc800078e0206 */
[----:B------:R-:W-:Y:S01]  /*0ff0*/  @!P0 IMAD.WIDE R6, R28, 0x2, R6 ;  /* 0x000000021c068825 */ /* 0x000fe200078e0206 */
[----:B------:R4:W-:Y:S04]  /*1000*/  @!P0 LDGSTS.E.BYPASS.LTC128B.128 [R223+0x8080], [R8.64], !P3 ;  /* 0x0808000008df8fae */ /* 0x0009e8000d901d48 */
[----:B------:R2:W-:Y:S01]  /*1010*/  @!P0 LDGSTS.E.BYPASS.LTC128B.128 [R223+0xa080], [R6.64], !P4 ;  /* 0x0a08000006df8fae */ /* 0x0005e2000e101d48 */
[----:B------:R-:W-:Y:S02]  /*1020*/  ISETP.GE.AND P0, PT, R0, R15, PT ;  /* 0x0000000f0000720c */ /* 0x000fe40003f06270 */
[----:B------:R-:W-:Y:S01]  /*1030*/  IADD3 R0, R14, 0x60, RZ ;  /* 0x000000600e007810 */ /* 0x000fe20007ffe0ff */
[----:B---3--:R-:W-:Y:S04]  /*1040*/  SHFL.IDX PT, R10, R13, 0x3, 0x1c1f ;  /* 0x007c1f000d0a7f89 */ /* 0x008fe800000e0000 */
[----:B------:R-:W3:Y:S01]  /*1050*/  SHFL.IDX PT, R11, R12, 0x3, 0x1c1f ;  /* 0x007c1f000c0b7f89 */ /* 0x000ee200000e0000 */
[----:B----4-:R-:W-:-:S04]  /*1060*/  @!P1 IMAD.WIDE R8, R226, 0x2, R4 ;  /* 0x00000002e2089825 */ /* 0x010fc800078e0204 */
[--C-:B--2---:R-:W-:Y:S01]  /*1070*/  @!P1 IMAD.WIDE R6, R29, 0x2, R4.reuse ;  /* 0x000000021d069825 */ /* 0x104fe200078e0204 */
[----:B------:R2:W-:Y:S03]  /*1080*/  @!P1 LDGSTS.E.BYPASS.LTC128B.128 [R223+0x6880], [R8.64], !P2 ;  /* 0x0688000008df9fae */ /* 0x0005e6000d101d48 */
[----:B------:R-:W-:Y:S01]  /*1090*/  @!P1 IMAD.WIDE R4, R28, 0x2, R4 ;  /* 0x000000021c049825 */ /* 0x000fe200078e0204 */
[----:B------:R5:W-:Y:S04]  /*10a0*/  @!P1 LDGSTS.E.BYPASS.LTC128B.128 [R223+0x8880], [R6.64], !P3 ;  /* 0x0888000006df9fae */ /* 0x000be8000d901d48 */
[----:B------:R4:W-:Y:S01]  /*10b0*/  @!P1 LDGSTS.E.BYPASS.LTC128B.128 [R223+0xa880], [R4.64], !P4 ;  /* 0x0a88000004df9fae */ /* 0x0009e2000e101d48 */
[----:B------:R-:W-:Y:S01]  /*10c0*/  ISETP.GE.AND P1, PT, R0, R15, PT ;  /* 0x0000000f0000720c */ /* 0x000fe20003f26270 */
[----:B------:R-:W-:-:S02]  /*10d0*/  IMAD.IADD R0, R27, 0x1, R126 ;  /* 0x000000011b007824 */ /* 0x000fc400078e027e */
[----:B-----5:R-:W-:-:S04]  /*10e0*/  @!P0 IMAD.WIDE R6, R226, 0x2, R2 ;  /* 0x00000002e2068825 */ /* 0x020fc800078e0202 */
[--C-:B----4-:R-:W-:Y:S01]  /*10f0*/  @!P0 IMAD.WIDE R4, R29, 0x2, R2.reuse ;  /* 0x000000021d048825 */ /* 0x110fe200078e0202 */
[----:B------:R4:W-:Y:S03]  /*1100*/  @!P0 LDGSTS.E.BYPASS.LTC128B.128 [R223+0x7080], [R6.64], !P2 ;  /* 0x0708000006df8fae */ /* 0x0009e6000d101d48 */
[----:B------:R-:W-:Y:S01]  /*1110*/  @!P0 IMAD.WIDE R2, R28, 0x2, R2 ;  /* 0x000000021c028825 */ /* 0x000fe200078e0202 */
[----:B------:R3:W-:Y:S04]  /*1120*/  @!P0 LDGSTS.E.BYPASS.LTC128B.128 [R223+0x9080], [R4.64], !P3 ;  /* 0x0908000004df8fae */ /* 0x0007e8000d901d48 */
[----:B------:R5:W-:Y:S01]  /*1130*/  @!P0 LDGSTS.E.BYPASS.LTC128B.128 [R223+0xb080], [R2.64], !P4 ;  /* 0x0b08000002df8fae */ /* 0x000be2000e101d48 */
[----:B------:R-:W-:-:S04]  /*1140*/  ISETP.GE.AND P0, PT, R0, R20, PT ;  /* 0x000000140000720c */ /* 0x000fc80003f06270 */
[----:B------:R-:W-:Y:S01]  /*1150*/  ISETP.GT.OR P0, PT, R27, 0x2f, P0 ;  /* 0x0000002f1b00780c */ /* 0x000fe20000704670 */
[----:B----4-:R-:W-:Y:S02]  /*1160*/  IMAD.IADD R7, R0, 0x1, R21 ;  /* 0x0000000100077824 */ /* 0x010fe400078e0215 */
[----:B---3--:R-:W-:-:S04]  /*1170*/  @!P1 IMAD.WIDE R4, R28, 0x2, R10 ;  /* 0x000000021c049825 */ /* 0x008fc800078e020a */
[----:B-----5:R-:W-:-:S04]  /*1180*/  @!P1 IMAD.WIDE R2, R226, 0x2, R10 ;  /* 0x00000002e2029825 */ /* 0x020fc800078e020a */
[----:B------:R-:W-:Y:S01]  /*1190*/  @P5 IMAD.HI.U32 R0, R7, c[0x0][0x2bc], RZ ;  /* 0x0000af0007005a27 */ /* 0x000fe200078e00ff */
[----:B------:R3:W-:Y:S03]  /*11a0*/  @!P1 LDGSTS.E.BYPASS.LTC128B.128 [R223+0x7880], [R2.64], !P2 ;  /* 0x0788000002df9fae */ /* 0x0007e6000d101d48 */
[----:B------:R-:W-:Y:S01]  /*11b0*/  IMAD.MOV.U32 R6, RZ, RZ, R7 ;  /* 0x000000ffff067224 */ /* 0x000fe200078e0007 */
[----:B------:R-:W-:-:S04]  /*11c0*/  @P5 SHF.R.U32.HI R6, RZ, c[0x0][0x2c0], R0 ;  /* 0x0000b000ff065a19 */ /* 0x000fc80000011600 */
[----:B------:R-:W-:Y:S01]  /*11d0*/  @!P0 IADD3 R0, P2, R6, UR12, RZ ;  /* 0x0000000c06008c10 */ /* 0x000fe2000ff5e0ff */
[----:B---3--:R-:W-:-:S05]  /*11e0*/  @!P1 IMAD.WIDE R2, R29, 0x2, R10 ;  /* 0x000000021d029825 */ /* 0x008fca00078e020a */
[----:B------:R3:W-:Y:S04]  /*11f0*/  @!P1 LDGSTS.E.BYPASS.LTC128B.128 [R223+0x9880], [R2.64], !P3 ;  /* 0x0988000002df9fae */ /* 0x0007e8000d901d48 */
[----:B------:R4:W-:Y:S04]  /*1200*/  @!P1 LDGSTS.E.BYPASS.LTC128B.128 [R223+0xb880], [R4.64], !P4 ;  /* 0x0b88000004df9fae */ /* 0x0009e8000e101d48 */
[----:B------:R-:W0:Y:S01]  /*1210*/  LDGDEPBAR ;  /* 0x00000000000079af */ /* 0x000e220000000000 */
[----:B---3--:R-:W-:Y:S02]  /*1220*/  @!P0 LEA.HI.X.SX32 R3, R6, UR10, 0x1, P2 ;  /* 0x0000000a06038c11 */ /* 0x008fe400090f0eff */
[----:B------:R-:W-:-:S04]  /*1230*/  @!P0 LEA R2, P2, R0, c[0x0][0x2a0], 0x2 ;  /* 0x0000a80000028a11 */ /* 0x000fc800078410ff */
[----:B------:R-:W-:Y:S01]  /*1240*/  @!P0 LEA.HI.X R3, R0, c[0x0][0x2a4], R3, 0x2, P2 ;  /* 0x0000a90000038a11 */ /* 0x000fe200010f1403 */
[----:B------:R-:W-:Y:S06]  /*1250*/  BAR.SYNC.DEFER_BLOCKING 0x0 ;  /* 0x0000000000007b1d */ /* 0x000fec0000010000 */
[----:B------:R3:W5:Y:S01]  /*1260*/  @!P0 LDG.E R222, [R2.64] ;  /* 0x0000000802de8981 */ /* 0x000762000c1e1900 */
[----:B------:R-:W-:Y:S01]  /*1270*/  IMAD.MOV R0, RZ, RZ, -R6 ;  /* 0x000000ffff007224 */ /* 0x000fe200078e0a06 */
[----:B------:R-:W-:Y:S01]  /*1280*/  UIMAD UR11, UR6, UR4, URZ ;  /* 0x00000004060b72a4 */ /* 0x000fe2000f8e023f */
[----:B------:R-:W-:Y:S01]  /*1290*/  IMAD R48, R207, -0x30, R48 ;  /* 0xffffffd0cf307824 */ /* 0x000fe200078e0230 */
[----:B------:R-:W-:Y:S01]  /*12a0*/  UIMAD.WIDE.U32 UR16, UR7, UR4, URZ ;  /* 0x00000004071072a5 */ /* 0x000fe2000f8e003f */
[----:B------:R-:W-:Y:S01]  /*12b0*/  IMAD R224, R0, c[0x0][0x2b8], R7 ;  /* 0x0000ae0000e07a24 */ /* 0x000fe200078e0207 */
[----:B------:R-:W-:Y:S01]  /*12c0*/  UIMAD UR5, UR7, UR5, UR11 ;  /* 0x00000005070572a4 */ /* 0x000fe2000f8e020b */
[----:B------:R-:W-:Y:S01]  /*12d0*/  IMAD.IADD R50, R48, 0x1, R20 ;  /* 0x0000000130327824 */ /* 0x000fe200078e0214 */
[----:B------:R-:W-:Y:S01]  /*12e0*/  ISETP.GE.AND P3, PT, R226, c[0x0][0x1d4], PT ;  /* 0x00007500e2007a0c */ /* 0x000fe20003f66270 */
[----:B------:R-:W-:Y:S01]  /*12f0*/  BSSY B0, `(.L_x_168) ;  /* 0x00000b3000007945 */ /* 0x000fe20003800000 */
[----:B------:R-:W-:Y:S01]  /*1300*/  SHF.R.S32.HI R11, RZ, 0x1f, R224 ;  /* 0x0000001fff0b7819 */ /* 0x000fe200000114e0 */
[----:B------:R-:W-:Y:S01]  /*1310*/  UIADD3 UR14, UR17, UR5, URZ ;  /* 0x00000005110e7290 */ /* 0x000fe2000fffe03f */
[----:B------:R-:W-:-:S02]  /*1320*/  ISETP.GE.AND P6, PT, R31, c[0x0][0x1d4], PT ;  /* 0x000075001f007a0c */ /* 0x000fc40003fc6270 */
[----:B------:R-:W-:Y:S01]  /*1330*/  ISETP.GE.AND P5, PT, R30, c[0x0][0x1d4], PT ;  /* 0x000075001e007a0c */ /* 0x000fe20003fa6270 */
[----:B------:R-:W-:Y:S01]  /*1340*/  IMAD R0, R11, c[0x0][0x1e0], RZ ;  /* 0x000078000b007a24 */ /* 0x000fe200078e02ff */
[----:B------:R-:W-:Y:S01]  /*1350*/  LEA.HI R14, R18, R44, RZ, 0x4 ;  /* 0x0000002c120e7211 */ /* 0x000fe200078f20ff */
[----:B------:R-:W-:Y:S01]  /*1360*/  ULDC.64 UR4, c[0x0][0x210] ;  /* 0x0000840000047ab9 */ /* 0x000fe20000000a00 */
[----:B------:R-:W-:Y:S01]  /*1370*/  ISETP.GE.AND P2, PT, R31, c[0x0][0x1d4], PT ;  /* 0x000075001f007a0c */ /* 0x000fe20003f46270 */
[----:B------:R-:W-:Y:S01]  /*1380*/  IMAD R0, R224, c[0x0][0x1e4], R0 ;  /* 0x00007900e0007a24 */ /* 0x000fe200078e0200 */
[----:B------:R-:W-:Y:S01]  /*1390*/  UIMAD UR11, UR6, UR4, URZ ;  /* 0x00000004060b72a4 */ /* 0x000fe2000f8e023f */
[----:B------:R-:W-:Y:S01]  /*13a0*/  ISETP.GT.AND P4, PT, R44, 0x3f, PT ;  /* 0x0000003f2c00780c */ /* 0x000fe20003f84270 */
[----:B------:R-:W-:Y:S01]  /*13b0*/  UIMAD.WIDE.U32 UR18, UR7, UR4, URZ ;  /* 0x00000004071272a5 */ /* 0x000fe2000f8e003f */
[----:B------:R-:W-:Y:S01]  /*13c0*/  IADD3 R128, R207, -0x1, RZ ;  /* 0xffffffffcf807810 */ /* 0x000fe20007ffe0ff */
[----:B------:R-:W-:Y:S01]  /*13d0*/  UIMAD UR5, UR7, UR5, UR11 ;  /* 0x00000005070572a4 */ /* 0x000fe2000f8e020b */
[----:B---3--:R-:W-:-:S03]  /*13e0*/  IMAD.WIDE.U32 R2, R224, c[0x0][0x1e0], RZ ;  /* 0x00007800e0027a25 */ /* 0x008fc600078e00ff */
[----:B------:R-:W-:Y:S01]  /*13f0*/  UIADD3 UR5, UR19, UR5, URZ ;  /* 0x0000000513057290 */ /* 0x000fe2000fffe03f */
[----:B------:R-:W-:Y:S01]  /*1400*/  IMAD.IADD R3, R3, 0x1, R0 ;  /* 0x0000000103037824 */ /* 0x000fe200078e0200 */
[----:B-----5:R-:W-:-:S03]  /*1410*/  SHF.R.S32.HI R15, RZ, 0x1f, R222 ;  /* 0x0000001fff0f7819 */ /* 0x020fc600000114de */
[----:B------:R-:W-:-:S04]  /*1420*/  IMAD.WIDE.U32 R2, R222, c[0x0][0x1f0], R2 ;  /* 0x00007c00de027a25 */ /* 0x000fc800078e0002 */
[----:B------:R-:W-:Y:S01]  /*1430*/  IMAD R0, R15, c[0x0][0x1f0], RZ ;  /* 0x00007c000f007a24 */ /* 0x000fe200078e02ff */
[----:B----4-:R-:W-:-:S03]  /*1440*/  IADD3 R4, P1, R2, UR16, RZ ;  /* 0x0000001002047c10 */ /* 0x010fc6000ff3e0ff */
[----:B------:R-:W-:Y:S01]  /*1450*/  IMAD R2, R222, c[0x0][0x1f4], R0 ;  /* 0x00007d00de027a24 */ /* 0x000fe200078e0200 */
[----:B--2---:R-:W-:-:S04]  /*1460*/  LEA R8, P0, R4, c[0x0][0x1c8], 0x1 ;  /* 0x0000720004087a11 */ /* 0x004fc800078008ff */
[----:B------:R-:W-:Y:S02]  /*1470*/  IADD3.X R2, R3, UR14, R2, P1, !PT ;  /* 0x0000000e03027c10 */ /* 0x000fe40008ffe402 */
[----:B------:R-:W-:Y:S02]  /*1480*/  ISETP.GE.AND P1, PT, R30, c[0x0][0x1d4], PT ;  /* 0x000075001e007a0c */ /* 0x000fe40003f26270 */
[----:B------:R-:W-:Y:S02]  /*1490*/  LEA.HI.X R0, R4, c[0x0][0x1cc], R2, 0x1, P0 ;  /* 0x0000730004007a11 */ /* 0x000fe400000f0c02 */
[----:B------:R-:W-:Y:S01]  /*14a0*/  SHFL.IDX PT, R2, R8, RZ, 0x1c1f ;  /* 0x001c1fff08027589 */ /* 0x000fe200000e0000 */
[----:B------:R-:W-:-:S03]  /*14b0*/  IMNMX R4, R50, 0x30, PT ;  /* 0x0000003032047817 */ /* 0x000fc60003800200 */
[----:B------:R-:W2:Y:S02]  /*14c0*/  SHFL.IDX PT, R3, R0, RZ, 0x1c1f ;  /* 0x001c1fff00037589 */ /* 0x000ea400000e0000 */
[----:B------:R-:W-:Y:S02]  /*14d0*/  IMAD.IADD R10, R4, 0x1, -R19 ;  /* 0x00000001040a7824 */ /* 0x000fe400078e0a13 */
[----:B------:R-:W-:Y:S03]  /*14e0*/  SHFL.IDX PT, R8, R8, 0x1, 0x1c1f ;  /* 0x003c1f0008087f89 */ /* 0x000fe600000e0000 */
[----:B------:R-:W-:Y:S01]  /*14f0*/  ISETP.GE.AND P0, PT, R10, 0x1, PT ;  /* 0x000000010a00780c */ /* 0x000fe20003f06270 */
[----:B------:R3:W4:-:S12]  /*1500*/  SHFL.IDX PT, R9, R0, 0x1, 0x1c1f ;  /* 0x003c1f0000097f89 */ /* 0x00071800000e0000 */
[----:B--2---:R-:W-:-:S04]  /*1510*/  @P0 IMAD.WIDE R6, R226, 0x2, R2 ;  /* 0x00000002e2060825 */ /* 0x004fc800078e0202 */
[--C-:B------:R-:W-:Y:S01]  /*1520*/  @P0 IMAD.WIDE R4, R29, 0x2, R2.reuse ;  /* 0x000000021d040825 */ /* 0x100fe200078e0202 */
[----:B------:R2:W-:Y:S01]  /*1530*/  @P0 LDGSTS.E.BYPASS.LTC128B.128 [R223+0x3c80], [R6.64], !P3 ;  /* 0x03c8000006df0fae */ /* 0x0005e2000d901d48 */
[----:B---3--:R-:W-:Y:S02]  /*1540*/  LOP3.LUT R0, R16, 0xfffffff8, RZ, 0xc0, !PT ;  /* 0xfffffff810007812 */ /* 0x008fe400078ec0ff */
[----:B------:R-:W-:Y:S01]  /*1550*/  @P0 IMAD.WIDE R2, R28, 0x2, R2 ;  /* 0x000000021c020825 */ /* 0x000fe200078e0202 */
[----:B------:R3:W-:Y:S04]  /*1560*/  @P0 LDGSTS.E.BYPASS.LTC128B.128 [R223+0x4880], [R4.64], !P6 ;  /* 0x0488000004df0fae */ /* 0x0007e8000f101d48 */
[----:B------:R5:W-:Y:S01]  /*1570*/  @P0 LDGSTS.E.BYPASS.LTC128B.128 [R223+0x5480], [R2.64], !P5 ;  /* 0x0548000002df0fae */ /* 0x000be2000e901d48 */
[----:B------:R-:W-:-:S02]  /*1580*/  ISETP.GT.AND P0, PT, R10, 0x20, PT ;  /* 0x000000200a00780c */ /* 0x000fc40003f04270 */
[----:B--2---:R-:W-:-:S04]  /*1590*/  SHF.R.S32.HI R6, RZ, 0x4, R14 ;  /* 0x00000004ff067819 */ /* 0x004fc8000001140e */
[----:B---3--:R-:W-:Y:S01]  /*15a0*/  LEA.HI R5, R14, R6, RZ, 0x1 ;  /* 0x000000060e057211 */ /* 0x008fe200078f08ff */
[----:B------:R-:W-:Y:S02]  /*15b0*/  IMAD.IADD R4, R44, 0x1, -R0 ;  /* 0x000000012c047824 */ /* 0x000fe400078e0a00 */
[----:B------:R-:W-:Y:S01]  /*15c0*/  IMAD R0, R11, c[0x0][0x208], RZ ;  /* 0x000082000b007a24 */ /* 0x000fe200078e02ff */
[----:B------:R-:W-:Y:S01]  /*15d0*/  LOP3.LUT R5, R5, 0xfffffffe, RZ, 0xc0, !PT ;  /* 0xfffffffe05057812 */ /* 0x000fe200078ec0ff */
[----:B-----5:R-:W-:Y:S01]  /*15e0*/  IMAD.WIDE.U32 R2, R224, c[0x0][0x208], RZ ;  /* 0x00008200e0027a25 */ /* 0x020fe200078e00ff */
[----:B------:R-:W-:-:S03]  /*15f0*/  LEA.HI R12, R4, R4, RZ, 0x1 ;  /* 0x00000004040c7211 */ /* 0x000fc600078f08ff */
[----:B------:R-:W-:Y:S02]  /*1600*/  IMAD R0, R224, c[0x0][0x20c], R0 ;  /* 0x00008300e0007a24 */ /* 0x000fe400078e0200 */
[----:B------:R-:W-:Y:S01]  /*1610*/  IMAD.IADD R13, R6, 0x1, -R5 ;  /* 0x00000001060d7824 */ /* 0x000fe200078e0a05 */
[----:B------:R-:W-:Y:S01]  /*1620*/  LOP3.LUT R5, R12, 0x3fffffe, RZ, 0xc0, !PT ;  /* 0x03fffffe0c057812 */ /* 0x000fe200078ec0ff */
[----:B------:R-:W-:Y:S01]  /*1630*/  IMAD.IADD R3, R3, 0x1, R0 ;  /* 0x0000000103037824 */ /* 0x000fe200078e0200 */
[----:B------:R-:W-:Y:S01]  /*1640*/  LOP3.LUT R0, R14, 0xfffffff0, RZ, 0xc0, !PT ;  /* 0xfffffff00e007812 */ /* 0x000fe200078ec0ff */
[----:B----4-:R-:W-:Y:S01]  /*1650*/  @P0 IMAD.WIDE R6, R226, 0x2, R8 ;  /* 0x00000002e2060825 */ /* 0x010fe200078e0208 */
[----:B------:R-:W-:-:S03]  /*1660*/  SHF.R.S32.HI R12, RZ, 0x1, R12 ;  /* 0x00000001ff0c7819 */ /* 0x000fc6000001140c */
[----:B------:R-:W-:Y:S01]  /*1670*/  IMAD.IADD R16, R4, 0x1, -R5 ;  /* 0x0000000104107824 */ /* 0x000fe200078e0a05 */
[----:B------:R2:W-:Y:S01]  /*1680*/  @P0 LDGSTS.E.BYPASS.LTC128B.128 [R223+0x4480], [R6.64], !P3 ;  /* 0x0448000006df0fae */ /* 0x0005e2000d901d48 */
[----:B------:R-:W-:Y:S01]  /*1690*/  IMAD.IADD R10, R44, 0x1, -R0 ;  /* 0x000000012c0a7824 */ /* 0x000fe200078e0a00 */
[----:B------:R-:W-:Y:S01]  /*16a0*/  ISETP.GE.AND P3, PT, R226, c[0x0][0x1d4], PT ;  /* 0x00007500e2007a0c */ /* 0x000fe20003f66270 */
[----:B------:R-:W-:-:S03]  /*16b0*/  @P0 IMAD.WIDE R4, R29, 0x2, R8 ;  /* 0x000000021d040825 */ /* 0x000fc600078e0208 */
[----:B------:R-:W-:Y:S01]  /*16c0*/  LEA.HI R11, R10, R10, RZ, 0x1 ;  /* 0x0000000a0a0b7211 */ /* 0x000fe200078f08ff */
[----:B------:R-:W-:Y:S01]  /*16d0*/  IMAD.WIDE.U32 R2, R222, c[0x0][0x218], R2 ;  /* 0x00008600de027a25 */ /* 0x000fe200078e0002 */
[----:B------:R3:W-:Y:S02]  /*16e0*/  @P0 LDGSTS.E.BYPASS.LTC128B.128 [R223+0x5080], [R4.64], !P6 ;  /* 0x0508000004df0fae */ /* 0x0007e4000f101d48 */
[--C-:B------:R-:W-:Y:S02]  /*16f0*/  SHF.R.S32.HI R0, RZ, 0x1f, R11.reuse ;  /* 0x0000001fff007819 */ /* 0x100fe4000001140b */
[----:B--2---:R-:W-:Y:S01]  /*1700*/  SHF.R.S32.HI R7, RZ, 0x1, R11 ;  /* 0x00000001ff077819 */ /* 0x004fe2000001140b */
[----:B---3--:R-:W-:-:S04]  /*1710*/  @P0 IMAD.WIDE R4, R28, 0x2, R8 ;  /* 0x000000021c040825 */ /* 0x008fc800078e0208 */
[----:B------:R-:W-:Y:S01]  /*1720*/  IMAD.SHL.U32 R8, R17, 0x8, RZ ;  /* 0x0000000811087824 */ /* 0x000fe200078e00ff */
[----:B------:R2:W-:Y:S04]  /*1730*/  @P0 LDGSTS.E.BYPASS.LTC128B.128 [R223+0x5c80], [R4.64], !P5 ;  /* 0x05c8000004df0fae */ /* 0x0005e8000e901d48 */
[----:B------:R-:W0:Y:S01]  /*1740*/  LDGDEPBAR ;  /* 0x00000000000079af */ /* 0x000e220000000000 */
[----:B--2---:R-:W-:Y:S01]  /*1750*/  LEA.HI R5, R0, R7, RZ, 0x2 ;  /* 0x0000000700057211 */ /* 0x004fe200078f10ff */
[----:B------:R-:W-:Y:S01]  /*1760*/  IMAD.SHL.U32 R0, R12, 0x40, RZ ;  /* 0x000000400c007824 */ /* 0x000fe200078e00ff */
[----:B------:R-:W-:-:S04]  /*1770*/  DEPBAR.LE SB0, 0x1 ;  /* 0x000080400000791a */ /* 0x000fc80000000000 */
[----:B------:R-:W-:Y:S01]  /*1780*/  IMAD R4, R15, c[0x0][0x218], RZ ;  /* 0x000086000f047a24 */ /* 0x000fe200078e02ff */
[----:B------:R-:W-:Y:S01]  /*1790*/  LOP3.LUT R6, R5, 0xfffffffc, RZ, 0xc0, !PT ;  /* 0xfffffffc05067812 */ /* 0x000fe200078ec0ff */
[----:B------:R-:W-:-:S04]  /*17a0*/  DEPBAR.LE SB0, 0x0 ;  /* 0x000080000000791a */ /* 0x000fc80000000000 */
[----:B------:R-:W-:Y:S01]  /*17b0*/  IMAD R4, R222, c[0x0][0x21c], R4 ;  /* 0x00008700de047a24 */ /* 0x000fe200078e0204 */
[----:B------:R-:W-:Y:S01]  /*17c0*/  LOP3.LUT R0, R0, 0xc0, RZ, 0xc0, !PT ;  /* 0x000000c000007812 */ /* 0x000fe200078ec0ff */
[----:B------:R-:W-:Y:S01]  /*17d0*/  IMAD.IADD R9, R7, 0x1, -R6 ;  /* 0x0000000107097824 */ /* 0x000fe200078e0a06 */
[----:B------:R-:W-:Y:S01]  /*17e0*/  BAR.SYNC.DEFER_BLOCKING 0x0 ;  /* 0x0000000000007b1d */ /* 0x000fe20000010000 */
[----:B------:R-:W-:Y:S02]  /*17f0*/  IADD3 R5, P0, R2, UR18, RZ ;  /* 0x0000001202057c10 */ /* 0x000fe4000ff1e0ff */
[----:B------:R-:W-:Y:S02]  /*1800*/  LOP3.LUT R6, R0, 0x8, R8, 0xf8, !PT ;  /* 0x0000000800067812 */ /* 0x000fe400078ef808 */
[----:B------:R-:W-:Y:S02]  /*1810*/  IADD3.X R2, R3, UR5, R4, P0, !PT ;  /* 0x0000000503027c10 */ /* 0x000fe400087fe404 */
[----:B------:R-:W-:-:S02]  /*1820*/  SHF.R.U32.HI R0, RZ, 0x3, R0 ;  /* 0x00000003ff007819 */ /* 0x000fc40000011600 */
[----:B------:R-:W-:Y:S02]  /*1830*/  SHF.R.S32.HI R4, RZ, 0x1f, R10 ;  /* 0x0000001fff047819 */ /* 0x000fe4000001140a */
[----:B------:R-:W-:Y:S02]  /*1840*/  LEA R26, P0, R5, c[0x0][0x1f8], 0x1 ;  /* 0x00007e00051a7a11 */ /* 0x000fe400078008ff */
[----:B------:R-:W-:Y:S01]  /*1850*/  LOP3.LUT R3, R6, R0, RZ, 0x3c, !PT ;  /* 0x0000000006037212 */ /* 0x000fe200078e3cff */
[----:B------:R-:W-:Y:S01]  /*1860*/  IMAD R0, R13, 0x8, R16 ;  /* 0x000000080d007824 */ /* 0x000fe200078e0210 */
[----:B------:R-:W-:Y:S01]  /*1870*/  LEA.HI R4, R4, R10, RZ, 0x3 ;  /* 0x0000000a04047211 */ /* 0x000fe200078f18ff */
[----:B------:R-:W-:Y:S01]  /*1880*/  SHFL.IDX PT, R6, R26, RZ, 0x1c1f ;  /* 0x001c1fff1a067589 */ /* 0x000fe200000e0000 */
[----:B------:R-:W-:Y:S01]  /*1890*/  LEA.HI.X R25, R5, c[0x0][0x1fc], R2, 0x1, P0 ;  /* 0x00007f0005197a11 */ /* 0x000fe200000f0c02 */
[----:B------:R-:W-:Y:S01]  /*18a0*/  IMAD.U32 R0, R0, 0x20, R3 ;  /* 0x0000002000007824 */ /* 0x000fe200078e0003 */
[----:B------:R-:W-:Y:S01]  /*18b0*/  LOP3.LUT P0, RZ, R12, 0x2, RZ, 0xc0, !PT ;  /* 0x000000020cff7812 */ /* 0x000fe2000780c0ff */
[----:B------:R-:W-:Y:S01]  /*18c0*/  IMAD.SHL.U32 R2, R4, 0x20, RZ ;  /* 0x0000002004027824 */ /* 0x000fe200078e00ff */
[----:B------:R-:W-:Y:S01]  /*18d0*/  LOP3.LUT R4, R11, 0x7fffffe, RZ, 0xc0, !PT ;  /* 0x07fffffe0b047812 */ /* 0x000fe200078ec0ff */
[----:B------:R-:W-:Y:S01]  /*18e0*/  IMAD.SHL.U32 R3, R9, 0x40, RZ ;  /* 0x0000004009037824 */ /* 0x000fe200078e00ff */
[----:B------:R-:W2:Y:S01]  /*18f0*/  SHFL.IDX PT, R7, R25, RZ, 0x1c1f ;  /* 0x001c1fff19077589 */ /* 0x000ea200000e0000 */
[----:B------:R-:W-:Y:S01]  /*1900*/  IMAD.SHL.U32 R5, R13, 0x8, RZ ;  /* 0x000000080d057824 */ /* 0x000fe200078e00ff */
[----:B------:R-:W-:Y:S01]  /*1910*/  LOP3.LUT R125, R2, 0xffffff00, RZ, 0xc0, !PT ;  /* 0xffffff00027d7812 */ /* 0x000fe200078ec0ff */
[----:B------:R-:W-:Y:S01]  /*1920*/  IMAD.SHL.U32 R208, R0, 0x2, RZ ;  /* 0x0000000200d07824 */ /* 0x000fe200078e00ff */
[----:B------:R-:W-:Y:S01]  /*1930*/  LOP3.LUT R2, R3, 0xc0, RZ, 0xc0, !PT ;  /* 0x000000c003027812 */ /* 0x000fe200078ec0ff */
[----:B------:R-:W-:-:S02]  /*1940*/  IMAD.IADD R124, R10, 0x1, -R4 ;  /* 0x000000010a7c7824 */ /* 0x000fc400078e0a04 */
[----:B------:R-:W-:Y:S01]  /*1950*/  IMAD R4, R127, 0x200, R125 ;  /* 0x000002007f047824 */ /* 0x000fe200078e027d */
[----:B------:R-:W-:Y:S01]  /*1960*/  LOP3.LUT R0, R2, 0x8, R5, 0xf8, !PT ;  /* 0x0000000802007812 */ /* 0x000fe200078ef805 */
[----:B------:R3:W4:Y:S01]  /*1970*/  LDSM.16.M88.4 R40, [R208+0x3c80] ;  /* 0x003c8000d028783b */ /* 0x0007220000000200 */
[----:B------:R-:W-:Y:S02]  /*1980*/  SHF.R.U32.HI R2, RZ, 0x3, R2 ;  /* 0x00000003ff027819 */ /* 0x000fe40000011602 */
[----:B------:R-:W-:Y:S01]  /*1990*/  IADD3 R3, R208, 0x3c80, RZ ;  /* 0x00003c80d0037810 */ /* 0x000fe20007ffe0ff */
[----:B------:R3:W1:Y:S01]  /*19a0*/  LDSM.16.M88.4 R36, [R208+0x4080] ;  /* 0x00408000d024783b */ /* 0x0006620000000200 */
[----:B------:R-:W-:Y:S01]  /*19b0*/  LOP3.LUT R51, R0, R2, RZ, 0x3c, !PT ;  /* 0x0000000200337212 */ /* 0x000fe200078e3cff */
[----:B------:R-:W-:Y:S01]  /*19c0*/  IMAD R0, R124, 0x20, R4 ;  /* 0x000000207c007824 */ /* 0x000fe200078e0204 */
[----:B------:R-:W-:Y:S01]  /*19d0*/  IADD3 R213, R208, 0x3ca0, RZ ;  /* 0x00003ca0d0d57810 */ /* 0x000fe20007ffe0ff */
[----:B------:R-:W-:Y:S01]  /*19e0*/  IMAD.MOV.U32 R4, RZ, RZ, 0x10 ;  /* 0x00000010ff047424 */ /* 0x000fe200078e00ff */
[----:B------:R-:W-:Y:S01]  /*19f0*/  @P0 IADD3 R213, R3, -0x20, RZ ;  /* 0xffffffe003d50810 */ /* 0x000fe20007ffe0ff */
[----:B------:R-:W-:Y:S01]  /*1a00*/  IMAD.IADD R0, R51, 0x1, R0 ;  /* 0x0000000133007824 */ /* 0x000fe200078e0200 */
[----:B------:R-:W-:Y:S01]  /*1a10*/  LOP3.LUT P0, RZ, R9, 0x2, RZ, 0xc0, !PT ;  /* 0x0000000209ff7812 */ /* 0x000fe2000780c0ff */
[----:B------:R3:W1:Y:S01]  /*1a20*/  LDSM.16.M88.4 R32, [R208+0x4480] ;  /* 0x00448000d020783b */ /* 0x0006620000000200 */
[----:B------:R-:W-:Y:S01]  /*1a30*/  SHF.R.S32.HI R5, RZ, 0x1f, R226 ;  /* 0x0000001fff057819 */ /* 0x000fe200000114e2 */
[----:B------:R-:W-:Y:S01]  /*1a40*/  IMAD.SHL.U32 R211, R0, 0x2, RZ ;  /* 0x0000000200d37824 */ /* 0x000fe200078e00ff */
[----:B------:R-:W-:Y:S01]  /*1a50*/  SEL R4, R4, 0xfffffff0, !P0 ;  /* 0xfffffff004047807 */ /* 0x000fe20004000000 */
[----:B------:R-:W-:Y:S01]  /*1a60*/  IMAD.IADD R0, R50, 0x1, -R19 ;  /* 0x0000000132007824 */ /* 0x000fe200078e0a13 */
[----:B------:R3:W1:Y:S01]  /*1a70*/  LDSM.16.M88.4 R64, [R213] ;  /* 0x00000000d540783b */ /* 0x0006620000000200 */
[----:B--2---:R-:W-:Y:S01]  /*1a80*/  IMAD.WIDE R2, R226, 0x2, R6 ;  /* 0x00000002e2027825 */ /* 0x004fe200078e0206 */
[----:B------:R-:W-:-:S02]  /*1a90*/  IADD3 R221, R213, 0x400, RZ ;  /* 0x00000400d5dd7810 */ /* 0x000fc40007ffe0ff */
[----:B------:R-:W-:Y:S01]  /*1aa0*/  ISETP.LT.OR P0, PT, R0, 0x1, P3 ;  /* 0x000000010000780c */ /* 0x000fe20001f01670 */
[----:B------:R-:W-:Y:S01]  /*1ab0*/  IMAD R212, R4, 0x2, R211 ;  /* 0x0000000204d47824 */ /* 0x000fe200078e02d3 */
[----:B------:R3:W2:Y:S01]  /*1ac0*/  LDSM.16.M88.4 R16, [R211+0x6080] ;  /* 0x00608000d310783b */ /* 0x0006a20000000200 */
[----:B------:R-:W-:-:S03]  /*1ad0*/  IADD3 R220, R213, 0x800, RZ ;  /* 0x00000800d5dc7810 */ /* 0x000fc60007ffe0ff */
[----:B------:R3:W1:Y:S04]  /*1ae0*/  LDSM.16.M88.4 R12, [R211+0x7080] ;  /* 0x00708000d30c783b */ /* 0x0006680000000200 */
[----:B-1----:R3:W1:Y:S04]  /*1af0*/  LDSM.16.M88.4 R20, [R212+0x6080] ;  /* 0x00608000d414783b */ /* 0x0026680000000200 */
[----:B------:R3:W1:Y:S04]  /*1b00*/  LDSM.16.M88.4 R8, [R212+0x7080] ;  /* 0x00708000d408783b */ /* 0x0006680000000200 */
[----:B------:R3:W1:Y:S04]  /*1b10*/  LDSM.16.M88.4 R72, [R213+0x400] ;  /* 0x00040000d548783b */ /* 0x0006680000000200 */
[----:B------:R3:W1:Y:S04]  /*1b20*/  LDSM.16.M88.4 R80, [R213+0x800] ;  /* 0x00080000d550783b */ /* 0x0006680000000200 */
[----:B------:R-:W-:Y:S01]  /*1b30*/  @!PT LDS RZ, [RZ] ;  /* 0x00000000fffff984 */ /* 0x000fe20000000800 */
[----:B------:R-:W-:Y:S01]  /*1b40*/  @!PT LDS RZ, [RZ] ;  /* 0x00000000fffff984 */ /* 0x000fe20000000800 */
[----:B------:R-:W-:Y:S01]  /*1b50*/  @!PT LDS RZ, [RZ] ;  /* 0x00000000fffff984 */ /* 0x000fe20000000800 */
[----:B------:R5:W-:Y:S01]  /*1b60*/  LDGSTS.E.BYPASS.LTC128B.128 [R223+0x1880], [R2.64], !P0 ;  /* 0x0188000002df7fae */ /* 0x000be2000c101d48 */
[----:B------:R-:W-:Y:S01]  /*1b70*/  ISETP.LT.OR P0, PT, R0, 0x1, P2 ;  /* 0x000000010000780c */ /* 0x000fe20001701670 */
[----:B-----5:R-:W-:-:S12]  /*1b80*/  IMAD.WIDE R2, R29, 0x2, R6 ;  /* 0x000000021d027825 */ /* 0x020fd800078e0206 */
[----:B------:R5:W-:Y:S01]  /*1b90*/  LDGSTS.E.BYPASS.LTC128B.128 [R223+0x2480], [R2.64], !P0 ;  /* 0x0248000002df7fae */ /* 0x000be2000c101d48 */
[----:B------:R-:W-:Y:S01]  /*1ba0*/  ISETP.LT.OR P0, PT, R0, 0x1, P1 ;  /* 0x000000010000780c */ /* 0x000fe20000f01670 */
[----:B-----5:R-:W-:-:S12]  /*1bb0*/  IMAD.WIDE R2, R28, 0x2, R6 ;  /* 0x000000021c027825 */ /* 0x020fd800078e0206 */
[----:B------:R5:W-:Y:S01]  /*1bc0*/  LDGSTS.E.BYPASS.LTC128B.128 [R223+0x3080], [R2.64], !P0 ;  /* 0x0308000002df7fae */ /* 0x000be2000c101d48 */
[----:B------:R-:W-:Y:S02]  /*1bd0*/  ISETP.GT.AND P0, PT, R27, 0x2f, PT ;  /* 0x0000002f1b00780c */ /* 0x000fe40003f04270 */
[----:B-----5:R-:W-:Y:S02]  /*1be0*/  SHF.R.S32.HI R3, RZ, 0x1f, R29 ;  /* 0x0000001fff037819 */ /* 0x020fe4000001141d */
[----:B------:R-:W-:-:S03]  /*1bf0*/  SHF.R.S32.HI R2, RZ, 0x1f, R28 ;  /* 0x0000001fff027819 */ /* 0x000fc6000001141c */
[----:B------:R3:W-:Y:S04]  /*1c00*/  STL [R1+0x28], R3 ;  /* 0x0000280301007387 */ /* 0x0007e80000100800 */
[----:B------:R3:W-:Y:S01]  /*1c10*/  STL [R1+0x24], R2 ;  /* 0x0000240201007387 */ /* 0x0007e20000100800 */
[----:B------:R-:W-:Y:S05]  /*1c20*/  @P4 BRA `(.L_x_169) ;  /* 0x000001f000004947 */ /* 0x000fea0003800000 */
[----:B-12-4-:R-:W-:Y:S05]  /*1c30*/  BRA.DIV ~URZ, `(.L_x_170) ;  /* 0x000114727f007947 */ /* 0x016fea000b800000 */
[----:B------:R1:W2:Y:S04]  /*1c40*/  SHFL.IDX PT, R5, R25, 0x1, 0x1c1f ;  /* 0x003c1f0019057f89 */ /* 0x0002a800000e0000 */
[----:B---3--:R1:W3:Y:S02]  /*1c50*/  SHFL.IDX PT, R2, R26, 0x1, 0x1c1f ;  /* 0x003c1f001a027f89 */ /* 0x0082e400000e0000 */
.L_x_259:
[----:B------:R-:W4:Y:S04]  /*1c60*/  LDL R30, [R1+0x28] ;  /* 0x00002800011e7983 */ /* 0x000f280000100800 */
[----:B------:R-:W5:Y:S01]  /*1c70*/  LDL R28, [R1+0x24] ;  /* 0x00002400011c7983 */ /* 0x000f620000100800 */
[----:B------:R-:W-:-:S02]  /*1c80*/  IADD3 R3, R226, 0x20, RZ ;  /* 0x00000020e2037810 */ /* 0x000fc40007ffe0ff */
[C---:B------:R-:W-:Y:S02]  /*1c90*/  IADD3 R29, R226.reuse, 0x20, RZ ;  /* 0x00000020e21d7810 */ /* 0x040fe40007ffe0ff */
[----:B------:R-:W-:Y:S02]  /*1ca0*/  SHF.R.S32.HI R3, RZ, 0x1f, R3 ;  /* 0x0000001fff037819 */ /* 0x000fe40000011403 */
[C---:B-1----:R-:W-:Y:S02]  /*1cb0*/  IADD3 R26, R226.reuse, 0x40, RZ ;  /* 0x00000040e21a7810 */ /* 0x042fe40007ffe0ff */
[----:B------:R-:W-:Y:S02]  /*1cc0*/  LEA.HI R3, R3, R29, RZ, 0x3 ;  /* 0x0000001d03037211 */ /* 0x000fe400078f18ff */
[----:B------:R-:W-:Y:S02]  /*1cd0*/  IADD3 R27, R226, 0x40, RZ ;  /* 0x00000040e21b7810 */ /* 0x000fe40007ffe0ff */
[----:B------:R-:W-:-:S02]  /*1ce0*/  SHF.R.S32.HI R26, RZ, 0x1f, R26 ;  /* 0x0000001fff1a7819 */ /* 0x000fc4000001141a */
[-C--:B---3--:R-:W-:Y:S02]  /*1cf0*/  LEA R24, P0, R226, R2.reuse, 0x1 ;  /* 0x00000002e2187211 */ /* 0x088fe400078008ff */
[----:B------:R-:W-:Y:S02]  /*1d00*/  SHF.R.S32.HI R6, RZ, 0x1f, R226 ;  /* 0x0000001fff067819 */ /* 0x000fe400000114e2 */
[----:B------:R-:W-:Y:S02]  /*1d10*/  LOP3.LUT R3, R3, 0xfffffff8, RZ, 0xc0, !PT ;  /* 0xfffffff803037812 */ /* 0x000fe400078ec0ff */
[----:B------:R-:W-:Y:S02]  /*1d20*/  LEA.HI R26, R26, R27, RZ, 0x3 ;  /* 0x0000001b1a1a7211 */ /* 0x000fe400078f18ff */
[----:B--2---:R-:W-:Y:S02]  /*1d30*/  LEA.HI.X R25, R226, R5, R6, 0x1, P0 ;  /* 0x00000005e2197211 */ /* 0x004fe400000f0c06 */
[----:B------:R-:W-:-:S02]  /*1d40*/  LEA R6, P0, R3, R2, 0x1 ;  /* 0x0000000203067211 */ /* 0x000fc400078008ff */
[----:B------:R-:W-:Y:S02]  /*1d50*/  LOP3.LUT R26, R26, 0xfffffff8, RZ, 0xc0, !PT ;  /* 0xfffffff81a1a7812 */ /* 0x000fe400078ec0ff */
[----:B----4-:R-:W-:Y:S02]  /*1d60*/  LEA.HI.X R7, R3, R5, R30, 0x1, P0 ;  /* 0x0000000503077211 */ /* 0x010fe400000f0c1e */
[----:B------:R-:W-:-:S04]  /*1d70*/  LEA R2, P0, R26, R2, 0x1 ;  /* 0x000000021a027211 */ /* 0x000fc800078008ff */
[----:B-----5:R-:W-:Y:S02]  /*1d80*/  LEA.HI.X R3, R26, R5, R28, 0x1, P0 ;  /* 0x000000051a037211 */ /* 0x020fe400000f0c1c */
[----:B------:R-:W-:-:S13]  /*1d90*/  ISETP.LT.OR P0, PT, R0, 0x21, P3 ;  /* 0x000000210000780c */ /* 0x000fda0001f01670 */
[----:B------:R-:W-:Y:S01]  /*1da0*/  @!PT LDS RZ, [RZ] ;  /* 0x00000000fffff984 */ /* 0x000fe20000000800 */
[----:B------:R-:W-:Y:S01]  /*1db0*/  @!PT LDS RZ, [RZ] ;  /* 0x00000000fffff984 */ /* 0x000fe20000000800 */
[----:B------:R-:W-:Y:S01]  /*1dc0*/  @!PT LDS RZ, [RZ] ;  /* 0x00000000fffff984 */ /* 0x000fe20000000800 */
[----:B------:R1:W-:Y:S01]  /*1dd0*/  LDGSTS.E.BYPASS.LTC128B.128 [R223+0x2080], [R24.64], !P0 ;  /* 0x0208000018df7fae */ /* 0x0003e2000c101d48 */
[----:B------:R-:W-:-:S13]  /*1de0*/  ISETP.LT.OR P0, PT, R0, 0x21, P2 ;  /* 0x000000210000780c */ /* 0x000fda0001701670 */
[----:B------:R1:W-:Y:S01]  /*1df0*/  LDGSTS.E.BYPASS.LTC128B.128 [R223+0x2c80], [R6.64], !P0 ;  /* 0x02c8000006df7fae */ /* 0x0003e2000c101d48 */
[----:B------:R-:W-:-:S13]  /*1e00*/  ISETP.LT.OR P0, PT, R0, 0x21, P1 ;  /* 0x000000210000780c */ /* 0x000fda0000f01670 */
[----:B------:R1:W-:Y:S02]  /*1e10*/  LDGSTS.E.BYPASS.LTC128B.128 [R223+0x3880], [R2.64], !P0 ;  /* 0x0388000002df7fae */ /* 0x0003e4000c101d48 */
.L_x_169:
[----:B-12-4-:R-:W-:Y:S05]  /*1e20*/  BSYNC B0 ;  /* 0x0000000000007941 */ /* 0x016fea0003800000 */
.L_x_168:
[----:B------:R-:W2:Y:S01]  /*1e30*/  LDL R245, [R1+0x10] ;  /* 0x0000100001f57983 */ /* 0x000ea20000100800 */
[----:B------:R-:W-:Y:S01]  /*1e40*/  IMAD R0, R124, 0x20, R125 ;  /* 0x000000207c007824 */ /* 0x000fe200078e027d */
[----:B------:R-:W-:Y:S02]  /*1e50*/  IADD3 R219, R213, 0xc00, RZ ;  /* 0x00000c00d5db7810 */ /* 0x000fe40007ffe0ff */
[----:B------:R-:W0:Y:S01]  /*1e60*/  LDGDEPBAR ;  /* 0x00000000000079af */ /* 0x000e220000000000 */
[----:B------:R-:W-:Y:S01]  /*1e70*/  WARPSYNC 0xffffffff ;  /* 0xffffffff00007948 */ /* 0x000fe20003800000 */
[----:B------:R-:W-:Y:S01]  /*1e80*/  HMMA.16816.F32.BF16 R56, R12, R40, RZ ;  /* 0x000000280c38723c */ /* 0x000fe200000418ff */
[----:B------:R-:W-:Y:S01]  /*1e90*/  IMAD.IADD R0, R51, 0x1, R0 ;  /* 0x0000000133007824 */ /* 0x000fe200078e0200 */
[C---:B------:R-:W-:Y:S02]  /*1ea0*/  IADD3 R218, R213.reuse, 0x1000, RZ ;  /* 0x00001000d5da7810 */ /* 0x040fe40007ffe0ff */
[----:B------:R-:W-:-:S02]  /*1eb0*/  IADD3 R217, R213, 0x1400, RZ ;  /* 0x00001400d5d97810 */ /* 0x000fc40007ffe0ff */
[C---:B------:R-:W-:Y:S02]  /*1ec0*/  IADD3 R216, R213.reuse, 0x1800, RZ ;  /* 0x00001800d5d87810 */ /* 0x040fe40007ffe0ff */
[----:B------:R-:W-:Y:S01]  /*1ed0*/  HMMA.16816.F32.BF16 R44, R12, R36, RZ ;  /* 0x000000240c2c723c */ /* 0x000fe200000418ff */
[C---:B------:R-:W-:Y:S02]  /*1ee0*/  IADD3 R215, R213.reuse, 0x1c00, RZ ;  /* 0x00001c00d5d77810 */ /* 0x040fe40007ffe0ff */
[----:B------:R-:W-:-:S05]  /*1ef0*/  IADD3 R214, R213, 0x2000, RZ ;  /* 0x00002000d5d67810 */ /* 0x000fca0007ffe0ff */
[C---:B------:R-:W-:Y:S08]  /*1f00*/  HMMA.16816.F32.BF16 R24, R12.reuse, R32, RZ ;  /* 0x000000200c18723c */ /* 0x040ff000000418ff */
[C---:B------:R-:W-:Y:S08]  /*1f10*/  HMMA.16816.F32.BF16 R52, R12.reuse, R42, RZ ;  /* 0x0000002a0c34723c */ /* 0x040ff000000418ff */
[C---:B------:R-:W-:Y:S08]  /*1f20*/  HMMA.16816.F32.BF16 R28, R12.reuse, R38, RZ ;  /* 0x000000260c1c723c */ /* 0x040ff000000418ff */
[----:B------:R-:W-:Y:S08]  /*1f30*/  HMMA.16816.F32.BF16 R12, R12, R34, RZ ;  /* 0x000000220c0c723c */ /* 0x000ff000000418ff */
[C---:B------:R-:W-:Y:S08]  /*1f40*/  HMMA.16816.F32.BF16 R60, R16.reuse, R40, RZ ;  /* 0x00000028103c723c */ /* 0x040ff000000418ff */
[C---:B------:R-:W-:Y:S08]  /*1f50*/  HMMA.16816.F32.BF16 R40, R16.reuse, R42, RZ ;  /* 0x0000002a1028723c */ /* 0x040ff000000418ff */
[C---:B------:R-:W-:Y:S08]  /*1f60*/  HMMA.16816.F32.BF16 R76, R16.reuse, R36, RZ ;  /* 0x00000024104c723c */ /* 0x040ff000000418ff */
[C---:B------:R-:W-:Y:S08]  /*1f70*/  HMMA.16816.F32.BF16 R88, R16.reuse, R32, RZ ;  /* 0x000000201058723c */ /* 0x040ff000000418ff */
[C---:B------:R-:W-:Y:S01]  /*1f80*/  HMMA.16816.F32.BF16 R92, R16.reuse, R38, RZ ;  /* 0x00000026105c723c */ /* 0x040fe200000418ff */
[----:B------:R-:W-:Y:S07]  /*1f90*/  LDSM.16.M88.4 R36, [R208+0x4880] ;  /* 0x00488000d024783b */ /* 0x000fee0000000200 */
[----:B------:R-:W-:Y:S01]  /*1fa0*/  HMMA.16816.F32.BF16 R100, R16, R34, RZ ;  /* 0x000000221064723c */ /* 0x000fe200000418ff */
[----:B------:R-:W-:Y:S04]  /*1fb0*/  LDSM.16.M88.4 R16, [R208+0x5080] ;  /* 0x00508000d010783b */ /* 0x000fe80000000200 */
[----:B------:R-:W-:Y:S03]  /*1fc0*/  LDSM.16.M88.4 R32, [R208+0x4c80] ;  /* 0x004c8000d020783b */ /* 0x000fe60000000200 */
[C---:B------:R-:W-:Y:S01]  /*1fd0*/  HMMA.16816.F32.BF16 R116, R8.reuse, R64, R56 ;  /* 0x000000400874723c */ /* 0x040fe20000041838 */
[----:B------:R-:W-:Y:S07]  /*1fe0*/  LDSM.16.M88.4 R56, [R213+0x1000] ;  /* 0x00100000d538783b */ /* 0x000fee0000000200 */
[C---:B------:R-:W-:Y:S08]  /*1ff0*/  HMMA.16816.F32.BF16 R112, R8.reuse, R72, R44 ;  /* 0x000000480870723c */ /* 0x040ff0000004182c */
[C---:B------:R-:W-:Y:S01]  /*2000*/  HMMA.16816.F32.BF16 R108, R8.reuse, R80, R24 ;  /* 0x00000050086c723c */ /* 0x040fe20000041818 */
[----:B------:R-:W-:Y:S07]  /*2010*/  LDSM.16.M88.4 R24, [R212+0x9080] ;  /* 0x00908000d418783b */ /* 0x000fee0000000200 */
[C---:B------:R-:W-:Y:S08]  /*2020*/  HMMA.16816.F32.BF16 R104, R8.reuse, R66, R52 ;  /* 0x000000420868723c */ /* 0x040ff00000041834 */
[C---:B------:R-:W-:Y:S01]  /*2030*/  HMMA.16816.F32.BF16 R96, R8.reuse, R74, R28 ;  /* 0x0000004a0860723c */ /* 0x040fe2000004181c */
[----:B------:R-:W-:Y:S07]  /*2040*/  LDSM.16.M88.4 R28, [R212+0x8080] ;  /* 0x00808000d41c783b */ /* 0x000fee0000000200 */
[----:B------:R-:W-:Y:S01]  /*2050*/  HMMA.16816.F32.BF16 R84, R8, R82, R12 ;  /* 0x000000520854723c */ /* 0x000fe2000004180c */
[----:B------:R-:W1:Y:S04]  /*2060*/  LDSM.16.M88.4 R8, [R211+0x9080] ;  /* 0x00908000d308783b */ /* 0x000e680000000200 */
[----:B------:R-:W4:Y:S03]  /*2070*/  LDSM.16.M88.4 R12, [R211+0x8080] ;  /* 0x00808000d30c783b */ /* 0x000f260000000200 */
[C---:B------:R-:W-:Y:S01]  /*2080*/  HMMA.16816.F32.BF16 R68, R20.reuse, R64, R60 ;  /* 0x000000401444723c */ /* 0x040fe2000004183c */
[----:B------:R-:W5:Y:S07]  /*2090*/  LDSM.16.M88.4 R60, [R213+0xc00] ;  /* 0x000c0000d53c783b */ /* 0x000f6e0000000200 */
[C---:B------:R-:W-:Y:S01]  /*20a0*/  HMMA.16816.F32.BF16 R52, R20.reuse, R66, R40 ;  /* 0x000000421434723c */ /* 0x040fe20000041828 */
[----:B------:R-:W3:Y:S07]  /*20b0*/  LDSM.16.M88.4 R64, [R213+0x1400] ;  /* 0x00140000d540783b */ /* 0x000eee0000000200 */
[C---:B------:R-:W-:Y:S08]  /*20c0*/  HMMA.16816.F32.BF16 R44, R20.reuse, R72, R76 ;  /* 0x00000048142c723c */ /* 0x040ff0000004184c */
[C---:B------:R-:W-:Y:S08]  /*20d0*/  HMMA.16816.F32.BF16 R76, R20.reuse, R80, R88 ;  /* 0x00000050144c723c */ /* 0x040ff00000041858 */
[C---:B------:R-:W-:Y:S08]  /*20e0*/  HMMA.16816.F32.BF16 R40, R20.reuse, R74, R92 ;  /* 0x0000004a1428723c */ /* 0x040ff0000004185c */
[----:B------:R-:W-:Y:S08]  /*20f0*/  HMMA.16816.F32.BF16 R20, R20, R82, R100 ;  /* 0x000000521414723c */ /* 0x000ff00000041864 */
[C---:B-1----:R-:W-:Y:S08]  /*2100*/  HMMA.16816.F32.BF16 R104, R8.reuse, R38, R104 ;  /* 0x000000260868723c */ /* 0x042ff00000041868 */
[C---:B------:R-:W-:Y:S08]  /*2110*/  HMMA.16816.F32.BF16 R108, R8.reuse, R16, R108 ;  /* 0x00000010086c723c */ /* 0x040ff0000004186c */
[C---:B------:R-:W-:Y:S08]  /*2120*/  HMMA.16816.F32.BF16 R112, R8.reuse, R32, R112 ;  /* 0x000000200870723c */ /* 0x040ff00000041870 */
[C---:B------:R-:W-:Y:S08]  /*2130*/  HMMA.16816.F32.BF16 R88, R8.reuse, R18, R84 ;  /* 0x000000120858723c */ /* 0x040ff00000041854 */
[C---:B------:R-:W-:Y:S08]  /*2140*/  HMMA.16816.F32.BF16 R72, R8.reuse, R36, R116 ;  /* 0x000000240848723c */ /* 0x040ff00000041874 */
[----:B------:R-:W-:Y:S08]  /*2150*/  HMMA.16816.F32.BF16 R96, R8, R34, R96 ;  /* 0x000000220860723c */ /* 0x000ff00000041860 */
[C---:B----4-:R-:W-:Y:S08]  /*2160*/  HMMA.16816.F32.BF16 R84, R12.reuse, R36, R68 ;  /* 0x000000240c54723c */ /* 0x050ff00000041844 */
[C---:B------:R-:W-:Y:S01]  /*2170*/  HMMA.16816.F32.BF16 R80, R12.reuse, R38, R52 ;  /* 0x000000260c50723c */ /* 0x040fe20000041834 */
[----:B------:R-:W-:Y:S07]  /*2180*/  LDSM.16.M88.4 R52, [R208+0x5480] ;  /* 0x00548000d034783b */ /* 0x000fee0000000200 */
[C---:B------:R-:W-:Y:S01]  /*2190*/  HMMA.16816.F32.BF16 R36, R12.reuse, R32, R44 ;  /* 0x000000200c24723c */ /* 0x040fe2000004182c */
[----:B------:R-:W-:Y:S07]  /*21a0*/  LDSM.16.M88.4 R44, [R208+0x5880] ;  /* 0x00588000d02c783b */ /* 0x000fee0000000200 */
[C---:B------:R-:W-:Y:S01]  /*21b0*/  HMMA.16816.F32.BF16 R32, R12.reuse, R34, R40 ;  /* 0x000000220c20723c */ /* 0x040fe20000041828 */
[----:B------:R-:W-:Y:S07]  /*21c0*/  LDSM.16.M88.4 R40, [R208+0x5c80] ;  /* 0x005c8000d028783b */ /* 0x000fee0000000200 */
[C---:B------:R-:W-:Y:S08]  /*21d0*/  HMMA.16816.F32.BF16 R8, R12.reuse, R16, R76 ;  /* 0x000000100c08723c */ /* 0x040ff0000004184c */
[----:B------:R-:W-:Y:S01]  /*21e0*/  HMMA.16816.F32.BF16 R12, R12, R18, R20 ;  /* 0x000000120c0c723c */ /* 0x000fe20000041814 */
[----:B------:R-:W1:Y:S04]  /*21f0*/  LDSM.16.M88.4 R16, [R211+0xb080] ;  /* 0x00b08000d310783b */ /* 0x000e680000000200 */
[----:B------:R-:W4:Y:S03]  /*2200*/  LDSM.16.M88.4 R20, [R211+0xa080] ;  /* 0x00a08000d314783b */ /* 0x000f260000000200 */
[----:B-----5:R-:W-:Y:S01]  /*2210*/  HMMA.16816.F32.BF16 R68, R24, R62, R104 ;  /* 0x0000003e1844723c */ /* 0x020fe20000041868 */
[----:B--2---:R-:W-:-:S07]  /*2220*/  ISETP.GT.AND P0, PT, R128, R245, PT ;  /* 0x000000f58000720c */ /* 0x004fce0003f04270 */
[C---:B---3--:R-:W-:Y:S08]  /*2230*/  HMMA.16816.F32.BF16 R120, R24.reuse, R64, R108 ;  /* 0x000000401878723c */ /* 0x048ff0000004186c */
[C---:B------:R-:W-:Y:S08]  /*2240*/  HMMA.16816.F32.BF16 R116, R24.reuse, R56, R112 ;  /* 0x000000381874723c */ /* 0x040ff00000041870 */
[C---:B------:R-:W-:Y:S08]  /*2250*/  HMMA.16816.F32.BF16 R108, R24.reuse, R66, R88 ;  /* 0x00000042186c723c */ /* 0x040ff00000041858 */
[C---:B------:R-:W-:Y:S08]  /*2260*/  HMMA.16816.F32.BF16 R72, R24.reuse, R60, R72 ;  /* 0x0000003c1848723c */ /* 0x040ff00000041848 */
[----:B------:R-:W-:Y:S01]  /*2270*/  HMMA.16816.F32.BF16 R112, R24, R58, R96 ;  /* 0x0000003a1870723c */ /* 0x000fe20000041860 */
[----:B------:R-:W-:Y:S07]  /*2280*/  LDSM.16.M88.4 R24, [R213+0x2000] ;  /* 0x00200000d518783b */ /* 0x000fee0000000200 */
[C---:B------:R-:W-:Y:S08]  /*2290*/  HMMA.16816.F32.BF16 R104, R28.reuse, R60, R84 ;  /* 0x0000003c1c68723c */ /* 0x040ff00000041854 */
[C---:B------:R-:W-:Y:S08]  /*22a0*/  HMMA.16816.F32.BF16 R100, R28.reuse, R62, R80 ;  /* 0x0000003e1c64723c */ /* 0x040ff00000041850 */
[C---:B------:R-:W-:Y:S01]  /*22b0*/  HMMA.16816.F32.BF16 R96, R28.reuse, R56, R36 ;  /* 0x000000381c60723c */ /* 0x040fe20000041824 */
[----:B------:R-:W-:Y:S07]  /*22c0*/  LDSM.16.M88.4 R36, [R213+0x1800] ;  /* 0x00180000d524783b */ /* 0x000fee0000000200 */
[C---:B------:R-:W-:Y:S01]  /*22d0*/  HMMA.16816.F32.BF16 R92, R28.reuse, R58, R32 ;  /* 0x0000003a1c5c723c */ /* 0x040fe20000041820 */
[----:B------:R-:W-:Y:S07]  /*22e0*/  LDSM.16.M88.4 R32, [R213+0x1c00] ;  /* 0x001c0000d520783b */ /* 0x000fee0000000200 */
[C---:B------:R-:W-:Y:S01]  /*22f0*/  HMMA.16816.F32.BF16 R88, R28.reuse, R64, R8 ;  /* 0x000000401c58723c */ /* 0x040fe20000041808 */
[----:B------:R-:W2:Y:S07]  /*2300*/  LDSM.16.M88.4 R8, [R212+0xb080] ;  /* 0x00b08000d408783b */ /* 0x000eae0000000200 */
[----:B------:R-:W-:Y:S01]  /*2310*/  HMMA.16816.F32.BF16 R84, R28, R66, R12 ;  /* 0x000000421c54723c */ /* 0x000fe2000004180c */
[----:B------:R-:W3:Y:S01]  /*2320*/  LDSM.16.M88.4 R12, [R212+0xa080] ;  /* 0x00a08000d40c783b */ /* 0x000ee20000000200 */
[----:B------:R-:W-:-:S06]  /*2330*/  DEPBAR.LE SB0, 0x0 ;  /* 0x000080000000791a */ /* 0x000fcc0000000000 */
[C---:B-1----:R-:W-:Y:S08]  /*2340*/  HMMA.16816.F32.BF16 R76, R16.reuse, R54, R68 ;  /* 0x00000036104c723c */ /* 0x042ff00000041844 */
[C---:B------:R-:W-:Y:S08]  /*2350*/  HMMA.16816.F32.BF16 R64, R16.reuse, R40, R120 ;  /* 0x000000281040723c */ /* 0x040ff00000041878 */
[C---:B------:R-:W-:Y:S08]  /*2360*/  HMMA.16816.F32.BF16 R60, R16.reuse, R42, R108 ;  /* 0x0000002a103c723c */ /* 0x040ff0000004186c */
[-C--:B------:R-:W-:Y:S08]  /*2370*/  HMMA.16816.F32.BF16 R80, R16, R52.reuse, R72 ;  /* 0x000000341050723c */ /* 0x080ff00000041848 */
[----:B----4-:R-:W-:Y:S08]  /*2380*/  HMMA.16816.F32.BF16 R56, R20, R52, R104 ;  /* 0x000000341438723c */ /* 0x010ff00000041868 */
[C---:B------:R-:W-:Y:S08]  /*2390*/  HMMA.16816.F32.BF16 R72, R16.reuse, R44, R116 ;  /* 0x0000002c1048723c */ /* 0x040ff00000041874 */
[----:B------:R-:W-:Y:S08]  /*23a0*/  HMMA.16816.F32.BF16 R68, R16, R46, R112 ;  /* 0x0000002e1044723c */ /* 0x000ff00000041870 */
[C---:B------:R-:W-:Y:S08]  /*23b0*/  HMMA.16816.F32.BF16 R52, R20.reuse, R54, R100 ;  /* 0x000000361434723c */ /* 0x040ff00000041864 */
[C---:B------:R-:W-:Y:S08]  /*23c0*/  HMMA.16816.F32.BF16 R28, R20.reuse, R44, R96 ;  /* 0x0000002c141c723c */ /* 0x040ff00000041860 */
[C---:B------:R-:W-:Y:S08]  /*23d0*/  HMMA.16816.F32.BF16 R44, R20.reuse, R46, R92 ;  /* 0x0000002e142c723c */ /* 0x040ff0000004185c */
[C---:B------:R-:W-:Y:S08]  /*23e0*/  HMMA.16816.F32.BF16 R16, R20.reuse, R40, R88 ;  /* 0x000000281410723c */ /* 0x040ff00000041858 */
[----:B------:R-:W-:Y:S08]  /*23f0*/  HMMA.16816.F32.BF16 R20, R20, R42, R84 ;  /* 0x0000002a1414723c */ /* 0x000ff00000041854 */
[C---:B--2---:R-:W-:Y:S08]  /*2400*/  HMMA.16816.F32.BF16 R88, R8.reuse, R38, R76 ;  /* 0x000000260858723c */ /* 0x044ff0000004184c */
[C---:B------:R-:W-:Y:S08]  /*2410*/  HMMA.16816.F32.BF16 R76, R8.reuse, R24, R64 ;  /* 0x00000018084c723c */ /* 0x040ff00000041840 */
[----:B------:R-:W-:Y:S08]  /*2420*/  HMMA.16816.F32.BF16 R64, R8, R26, R60 ;  /* 0x0000001a0840723c */ /* 0x000ff0000004183c */
[-C--:B---3--:R-:W-:Y:S08]  /*2430*/  HMMA.16816.F32.BF16 R60, R12, R36.reuse, R56 ;  /* 0x000000240c3c723c */ /* 0x088ff00000041838 */
[----:B------:R-:W-:Y:S08]  /*2440*/  HMMA.16816.F32.BF16 R92, R8, R36, R80 ;  /* 0x00000024085c723c */ /* 0x000ff00000041850 */
[----:B------:R-:W-:Y:S08]  /*2450*/  HMMA.16816.F32.BF16 R56, R12, R38, R52 ;  /* 0x000000260c38723c */ /* 0x000ff00000041834 */
[C---:B------:R-:W-:Y:S08]  /*2460*/  HMMA.16816.F32.BF16 R84, R8.reuse, R32, R72 ;  /* 0x000000200854723c */ /* 0x040ff00000041848 */
[----:B------:R-:W-:Y:S08]  /*2470*/  HMMA.16816.F32.BF16 R80, R8, R34, R68 ;  /* 0x000000220850723c */ /* 0x000ff00000041844 */
[C---:B------:R-:W-:Y:S08]  /*2480*/  HMMA.16816.F32.BF16 R28, R12.reuse, R32, R28 ;  /* 0x000000200c1c723c */ /* 0x040ff0000004181c */
[C---:B------:R-:W-:Y:S08]  /*2490*/  HMMA.16816.F32.BF16 R52, R12.reuse, R34, R44 ;  /* 0x000000220c34723c */ /* 0x040ff0000004182c */
[C---:B------:R-:W-:Y:S08]  /*24a0*/  HMMA.16816.F32.BF16 R44, R12.reuse, R24, R16 ;  /* 0x000000180c2c723c */ /* 0x040ff00000041810 */
[----:B------:R-:W-:Y:S01]  /*24b0*/  HMMA.16816.F32.BF16 R32, R12, R26, R20 ;  /* 0x0000001a0c20723c */ /* 0x000fe20000041814 */
[----:B------:R-:W-:Y:S06]  /*24c0*/  BAR.SYNC.DEFER_BLOCKING 0x0 ;  /* 0x0000000000007b1d */ /* 0x000fec0000010000 */
[----:B------:R-:W-:Y:S05]  /*24d0*/  @!P0 BRA `(.L_x_171) ;  /* 0x0000056000008947 */ /* 0x000fea0003800000 */
[----:B------:R-:W2:Y:S04]  /*24e0*/  LDL R3, [R1+0x24] ;  /* 0x0000240001037983 */ /* 0x000ea80000100800 */
[----:B------:R-:W3:Y:S04]  /*24f0*/  LDL R2, [R1+0x28] ;  /* 0x0000280001027983 */ /* 0x000ee80000100800 */
[----:B------:R-:W1:Y:S01]  /*2500*/  S2R R7, SR_TID.X ;  /* 0x0000000000077919 */ /* 0x000e620000002100 */
[----:B--2---:R-:W-:-:S03]  /*2510*/  IMAD.MOV.U32 R5, RZ, RZ, R3 ;  /* 0x000000ffff057224 */ /* 0x004fc600078e0003 */
[----:B------:R-:W2:Y:S01]  /*2520*/  LDL R3, [R1+0x20] ;  /* 0x0000200001037983 */ /* 0x000ea20000100800 */
[----:B-1----:R-:W-:Y:S01]  /*2530*/  SHF.R.S32.HI R6, RZ, 0x1f, R7 ;  /* 0x0000001fff067819 */ /* 0x002fe20000011407 */
[----:B------:R-:W-:Y:S02]  /*2540*/  IMAD.MOV.U32 R133, RZ, RZ, R5 ;  /* 0x000000ffff857224 */ /* 0x000fe400078e0005 */
[----:B---3--:R-:W-:Y:S01]  /*2550*/  IMAD.MOV.U32 R136, RZ, RZ, R2 ;  /* 0x000000ffff887224 */ /* 0x008fe200078e0002 */
[----:B------:R-:W-:Y:S01]  /*2560*/  LEA.HI R6, R6, R7, RZ, 0x2 ;  /* 0x0000000706067211 */ /* 0x000fe200078f10ff */
[----:B------:R-:W-:Y:S02]  /*2570*/  IMAD.MOV.U32 R7, RZ, RZ, c[0x0][0x2b8] ;  /* 0x0000ae00ff077624 */ /* 0x000fe400078e00ff */
[----:B------:R-:W-:Y:S01]  /*2580*/  IMAD.MOV.U32 R222, RZ, RZ, RZ ;  /* 0x000000ffffde7224 */ /* 0x000fe200078e00ff */
[----:B------:R-:W-:Y:S02]  /*2590*/  SHF.R.S32.HI R6, RZ, 0x2, R6 ;  /* 0x00000002ff067819 */ /* 0x000fe40000011406 */
[----:B------:R-:W-:-:S03]  /*25a0*/  ISETP.NE.AND P2, PT, R7, 0x1, PT ;  /* 0x000000010700780c */ /* 0x000fc60003f45270 */
[----:B------:R-:W-:-:S05]  /*25b0*/  IMAD R6, R49, 0x20, R6 ;  /* 0x0000002031067824 */ /* 0x000fca00078e0206 */
[C---:B------:R-:W-:Y:S02]  /*25c0*/  ISETP.GT.AND P1, PT, R6.reuse, 0x2f, PT ;  /* 0x0000002f0600780c */ /* 0x040fe40003f24270 */
[----:B--2---:R-:W-:-:S04]  /*25d0*/  IADD3 R3, R6, R126, R3 ;  /* 0x0000007e06037210 */ /* 0x004fc80007ffe003 */
[----:B------:R-:W-:-:S05]  /*25e0*/  IADD3 R3, R3, -0x30, RZ ;  /* 0xffffffd003037810 */ /* 0x000fca0007ffe0ff */
        /* <DEDUP_REMOVED lines=9> */
[----:B------:R-:W-:Y:S02]  /*2680*/  IADD3 R134, R226, 0x20, RZ ;  /* 0x00000020e2867810 */ /* 0x000fe40007ffe0ff */
[----:B------:R-:W3:Y:S01]  /*2690*/  S2R R131, SR_TID.X ;  /* 0x0000000000837919 */ /* 0x000ee20000002100 */
[----:B------:R-:W-:Y:S01]  /*26a0*/  IMAD R224, R2, c[0x0][0x2b8], R3 ;  /* 0x0000ae0002e07a24 */ /* 0x000fe200078e0203 */
[----:B------:R-:W-:Y:S02]  /*26b0*/  IADD3 R135, R226, 0x20, RZ ;  /* 0x00000020e2877810 */ /* 0x000fe40007ffe0ff */
[----:B------:R-:W-:Y:S02]  /*26c0*/  SHF.R.S32.HI R134, RZ, 0x1f, R134 ;  /* 0x0000001fff867819 */ /* 0x000fe40000011486 */
[----:B------:R-:W-:-:S02]  /*26d0*/  SHF.R.S32.HI R2, RZ, 0x1f, R224 ;  /* 0x0000001fff027819 */ /* 0x000fc400000114e0 */
[----:B------:R-:W-:Y:S02]  /*26e0*/  LEA.HI R134, R134, R135, RZ, 0x3 ;  /* 0x0000008786867211 */ /* 0x000fe400078f18ff */
[----:B------:R-:W-:Y:S01]  /*26f0*/  IADD3 R132, R226, 0x40, RZ ;  /* 0x00000040e2847810 */ /* 0x000fe20007ffe0ff */
[----:B------:R-:W-:Y:S01]  /*2700*/  IMAD R5, R2, c[0x0][0x1e0], RZ ;  /* 0x0000780002057a24 */ /* 0x000fe200078e02ff */
[----:B------:R-:W-:Y:S01]  /*2710*/  SHF.R.S32.HI R137, RZ, 0x1f, R226 ;  /* 0x0000001fff897819 */ /* 0x000fe200000114e2 */
[----:B------:R-:W-:Y:S01]  /*2720*/  IMAD.WIDE.U32 R2, R224, c[0x0][0x1e0], RZ ;  /* 0x00007800e0027a25 */ /* 0x000fe200078e00ff */
[----:B------:R-:W-:Y:S02]  /*2730*/  LOP3.LUT R134, R134, 0xfffffff8, RZ, 0xc0, !PT ;  /* 0xfffffff886867812 */ /* 0x000fe400078ec0ff */
[----:B------:R-:W-:Y:S01]  /*2740*/  IADD3 R17, R226, 0x20, RZ ;  /* 0x00000020e2117810 */ /* 0x000fe20007ffe0ff */
[----:B------:R-:W-:Y:S01]  /*2750*/  IMAD R5, R224, c[0x0][0x1e4], R5 ;  /* 0x00007900e0057a24 */ /* 0x000fe200078e0205 */
[----:B------:R-:W-:-:S02]  /*2760*/  IADD3 R16, R226, 0x40, RZ ;  /* 0x00000040e2107810 */ /* 0x000fc40007ffe0ff */
[----:B------:R-:W-:Y:S01]  /*2770*/  ISETP.GE.AND P5, PT, R226, c[0x0][0x1d4], PT ;  /* 0x00007500e2007a0c */ /* 0x000fe20003fa6270 */
[----:B------:R-:W-:Y:S01]  /*2780*/  IMAD.IADD R3, R3, 0x1, R5 ;  /* 0x0000000103037824 */ /* 0x000fe200078e0205 */
[----:B------:R-:W-:Y:S02]  /*2790*/  ISETP.GE.AND P4, PT, R17, c[0x0][0x1d4], PT ;  /* 0x0000750011007a0c */ /* 0x000fe40003f86270 */
[----:B---3--:R-:W-:Y:S02]  /*27a0*/  SHF.R.S32.HI R8, RZ, 0x1f, R131 ;  /* 0x0000001fff087819 */ /* 0x008fe40000011483 */
[----:B------:R-:W-:Y:S02]  /*27b0*/  ISETP.GE.AND P3, PT, R16, c[0x0][0x1d4], PT ;  /* 0x0000750010007a0c */ /* 0x000fe40003f66270 */
[----:B------:R-:W-:Y:S02]  /*27c0*/  LEA.HI R8, R8, R131, RZ, 0x2 ;  /* 0x0000008308087211 */ /* 0x000fe400078f10ff */
[----:B------:R-:W-:-:S02]  /*27d0*/  IADD3 R131, R226, 0x40, RZ ;  /* 0x00000040e2837810 */ /* 0x000fc40007ffe0ff */
[----:B------:R-:W-:Y:S02]  /*27e0*/  SHF.R.S32.HI R8, RZ, 0x2, R8 ;  /* 0x00000002ff087819 */ /* 0x000fe40000011408 */
[----:B------:R-:W-:Y:S02]  /*27f0*/  SHF.R.S32.HI R131, RZ, 0x1f, R131 ;  /* 0x0000001fff837819 */ /* 0x000fe40000011483 */
[----:B-1----:R-:W-:Y:S02]  /*2800*/  IADD3 R7, -R8, 0x30, RZ ;  /* 0x0000003008077810 */ /* 0x002fe40007ffe1ff */
[----:B------:R-:W-:Y:S02]  /*2810*/  LEA.HI R131, R131, R132, RZ, 0x3 ;  /* 0x0000008483837211 */ /* 0x000fe400078f18ff */
[----:B------:R-:W-:Y:S02]  /*2820*/  ISETP.GE.AND P1, PT, R7, 0x1, PT ;  /* 0x000000010700780c */ /* 0x000fe40003f26270 */
[----:B------:R-:W-:-:S02]  /*2830*/  LOP3.LUT R131, R131, 0xfffffff8, RZ, 0xc0, !PT ;  /* 0xfffffff883837812 */ /* 0x000fc400078ec0ff */
[----:B--2---:R-:W-:Y:S01]  /*2840*/  SHF.R.S32.HI R5, RZ, 0x1f, R222 ;  /* 0x0000001fff057819 */ /* 0x004fe200000114de */
[----:B------:R-:W-:-:S04]  /*2850*/  IMAD.WIDE.U32 R2, R222, c[0x0][0x1f0], R2 ;  /* 0x00007c00de027a25 */ /* 0x000fc800078e0002 */
[----:B------:R-:W-:Y:S01]  /*2860*/  IMAD R5, R5, c[0x0][0x1f0], RZ ;  /* 0x00007c0005057a24 */ /* 0x000fe200078e02ff */
[----:B------:R-:W-:-:S03]  /*2870*/  IADD3 R2, P0, R2, UR16, RZ ;  /* 0x0000001002027c10 */ /* 0x000fc6000ff1e0ff */
[----:B------:R-:W-:-:S05]  /*2880*/  IMAD R5, R222, c[0x0][0x1f4], R5 ;  /* 0x00007d00de057a24 */ /* 0x000fca00078e0205 */
[----:B------:R-:W-:Y:S02]  /*2890*/  IADD3.X R3, R3, UR14, R5, P0, !PT ;  /* 0x0000000e03037c10 */ /* 0x000fe400087fe405 */
[----:B------:R-:W-:-:S04]  /*28a0*/  LEA R6, P0, R2, c[0x0][0x1c8], 0x1 ;  /* 0x0000720002067a11 */ /* 0x000fc800078008ff */
[----:B------:R-:W-:Y:S02]  /*28b0*/  LEA.HI.X R5, R2, c[0x0][0x1cc], R3, 0x1, P0 ;  /* 0x0000730002057a11 */ /* 0x000fe400000f0c03 */
[----:B------:R-:W1:Y:S04]  /*28c0*/  SHFL.IDX PT, R2, R6, RZ, 0x1c1f ;  /* 0x001c1fff06027589 */ /* 0x000e6800000e0000 */
[----:B------:R-:W2:Y:S01]  /*28d0*/  SHFL.IDX PT, R3, R5, RZ, 0x1c1f ;  /* 0x001c1fff05037589 */ /* 0x000ea200000e0000 */
[----:B-1----:R-:W-:-:S04]  /*28e0*/  @P1 LEA R14, P0, R226, R2, 0x1 ;  /* 0x00000002e20e1211 */ /* 0x002fc800078008ff */
[----:B--2---:R-:W-:Y:S02]  /*28f0*/  @P1 LEA.HI.X R15, R226, R3, R137, 0x1, P0 ;  /* 0x00000003e20f1211 */ /* 0x004fe400000f0c89 */
[----:B------:R-:W-:-:S03]  /*2900*/  @P1 LEA R12, P0, R134, R2, 0x1 ;  /* 0x00000002860c1211 */ /* 0x000fc600078008ff */
[----:B------:R-:W-:Y:S01]  /*2910*/  @!PT LDS RZ, [RZ] ;  /* 0x00000000fffff984 */ /* 0x000fe20000000800 */
[----:B------:R1:W-:Y:S01]  /*2920*/  @P1 LDGSTS.E.BYPASS.LTC128B.128 [R223+0x3c80], [R14.64], !P5 ;  /* 0x03c800000edf1fae */ /* 0x0003e2000e901d48 */
[-C--:B------:R-:W-:Y:S02]  /*2930*/  @P1 LEA.HI.X R13, R134, R3.reuse, R136, 0x1, P0 ;  /* 0x00000003860d1211 */ /* 0x080fe400000f0c88 */
[C---:B------:R-:W-:Y:S02]  /*2940*/  @P1 LEA R10, P0, R131.reuse, R2, 0x1 ;  /* 0x00000002830a1211 */ /* 0x040fe400078008ff */
[----:B------:R-:W2:Y:S02]  /*2950*/  SHFL.IDX PT, R2, R6, 0x1, 0x1c1f ;  /* 0x003c1f0006027f89 */ /* 0x000ea400000e0000 */
[----:B------:R-:W-:Y:S02]  /*2960*/  @P1 LEA.HI.X R11, R131, R3, R133, 0x1, P0 ;  /* 0x00000003830b1211 */ /* 0x000fe400000f0c85 */
[----:B------:R-:W3:Y:S01]  /*2970*/  SHFL.IDX PT, R3, R5, 0x1, 0x1c1f ;  /* 0x003c1f0005037f89 */ /* 0x000ee200000e0000 */
[----:B------:R-:W-:-:S03]  /*2980*/  ISETP.GE.AND P0, PT, R7, 0x21, PT ;  /* 0x000000210700780c */ /* 0x000fc60003f06270 */
[----:B------:R1:W-:Y:S04]  /*2990*/  @P1 LDGSTS.E.BYPASS.LTC128B.128 [R223+0x4880], [R12.64], !P4 ;  /* 0x048800000cdf1fae */ /* 0x0003e8000e101d48 */
[----:B------:R1:W-:Y:S06]  /*29a0*/  @P1 LDGSTS.E.BYPASS.LTC128B.128 [R223+0x5480], [R10.64], !P3 ;  /* 0x054800000adf1fae */ /* 0x0003ec000d901d48 */
[----:B--2---:R-:W-:-:S04]  /*29b0*/  @P0 LEA R8, P2, R226, R2, 0x1 ;  /* 0x00000002e2080211 */ /* 0x004fc800078408ff */
[----:B---3--:R-:W-:Y:S02]  /*29c0*/  @P0 LEA.HI.X R9, R226, R3, R137, 0x1, P2 ;  /* 0x00000003e2090211 */ /* 0x008fe400010f0c89 */
[----:B------:R-:W-:-:S03]  /*29d0*/  @P0 LEA R6, P2, R134, R2, 0x1 ;  /* 0x0000000286060211 */ /* 0x000fc600078408ff */
[----:B------:R1:W-:Y:S01]  /*29e0*/  @P0 LDGSTS.E.BYPASS.LTC128B.128 [R223+0x4480], [R8.64], !P5 ;  /* 0x0448000008df0fae */ /* 0x0003e2000e901d48 */
[----:B------:R-:W-:Y:S02]  /*29f0*/  @P0 LEA.HI.X R7, R134, R3, R136, 0x1, P2 ;  /* 0x0000000386070211 */ /* 0x000fe400010f0c88 */
[----:B------:R-:W-:-:S03]  /*2a00*/  @P0 LEA R2, P2, R131, R2, 0x1 ;  /* 0x0000000283020211 */ /* 0x000fc600078408ff */
[----:B------:R1:W-:Y:S01]  /*2a10*/  @P0 LDGSTS.E.BYPASS.LTC128B.128 [R223+0x5080], [R6.64], !P4 ;  /* 0x0508000006df0fae */ /* 0x0003e2000e101d48 */
[----:B------:R-:W-:-:S05]  /*2a20*/  @P0 LEA.HI.X R3, R131, R3, R133, 0x1, P2 ;  /* 0x0000000383030211 */ /* 0x000fca00010f0c85 */
[----:B------:R1:W-:Y:S04]  /*2a30*/  @P0 LDGSTS.E.BYPASS.LTC128B.128 [R223+0x5c80], [R2.64], !P3 ;  /* 0x05c8000002df0fae */ /* 0x0003e8000d901d48 */
.L_x_171:
[----:B------:R-:W2:Y:S01]  /*2a40*/  S2R R5, SR_TID.X ;  /* 0x0000000000057919 */ /* 0x000ea20000002100 */
[----:B-1----:R-:W-:Y:S01]  /*2a50*/  LOP3.LUT R2, R130, 0xffffffe0, RZ, 0xc0, !PT ;  /* 0xffffffe082027812 */ /* 0x002fe200078ec0ff */
[----:B------:R-:W-:Y:S01]  /*2a60*/  IMAD.MOV.U32 R247, RZ, RZ, c[0x0][0x2c4] ;  /* 0x0000b100fff77624 */ /* 0x000fe200078e00ff */
[----:B------:R-:W-:Y:S01]  /*2a70*/  SHF.R.S32.HI R3, RZ, 0x1f, R127 ;  /* 0x0000001fff037819 */ /* 0x000fe2000001147f */
[----:B------:R-:W-:Y:S01]  /*2a80*/  IMAD.MOV.U32 R246, RZ, RZ, 0x1 ;  /* 0x00000001fff67424 */ /* 0x000fe200078e00ff */
[----:B------:R-:W-:Y:S01]  /*2a90*/  ULDC UR4, c[0x0][0x324] ;  /* 0x0000c90000047ab9 */ /* 0x000fe20000000800 */
[----:B------:R-:W0:Y:S01]  /*2aa0*/  LDGDEPBAR ;  /* 0x00000000000079af */ /* 0x000e220000000000 */
[----:B------:R-:W-:Y:S01]  /*2ab0*/  ISETP.NE.AND P0, PT, R247, 0x1, PT ;  /* 0x00000001f700780c */ /* 0x000fe20003f05270 */
[----:B------:R-:W-:Y:S01]  /*2ac0*/  ULOP3.LUT UR4, URZ, UR4, URZ, 0x33, !UPT ;  /* 0x000000043f047292 */ /* 0x000fe2000f8e333f */
[----:B------:R-:W-:Y:S01]  /*2ad0*/  ISETP.LE.AND P1, PT, R246, c[0x0][0x32c], PT ;  /* 0x0000cb00f6007a0c */ /* 0x000fe20003f23270 */
[----:B--2---:R-:W-:Y:S01]  /*2ae0*/  IMAD.IADD R2, R5, 0x1, -R2 ;  /* 0x0000000105027824 */ /* 0x004fe200078e0a02 */
[----:B------:R-:W-:-:S02]  /*2af0*/  LEA.HI R5, R3, R127, RZ, 0x2 ;  /* 0x0000007f03057211 */ /* 0x000fc400078f10ff */
[----:B------:R-:W-:Y:S02]  /*2b00*/  LEA.HI R3, R49, R49, RZ, 0x1 ;  /* 0x0000003131037211 */ /* 0x000fe400078f08ff */
[----:B------:R-:W-:Y:S02]  /*2b10*/  SHF.R.S32.HI R7, RZ, 0x1f, R2 ;  /* 0x0000001fff077819 */ /* 0x000fe40000011402 */
[----:B------:R-:W-:Y:S02]  /*2b20*/  LOP3.LUT R6, R5, 0xffffffc, RZ, 0xc0, !PT ;  /* 0x0ffffffc05067812 */ /* 0x000fe400078ec0ff */
[----:B------:R-:W-:Y:S01]  /*2b30*/  LEA.HI R5, R7, R2, RZ, 0x2 ;  /* 0x0000000207057211 */ /* 0x000fe200078f10ff */
[C---:B------:R-:W-:Y:S01]  /*2b40*/  IMAD.SHL.U32 R7, R3.reuse, 0x20, RZ ;  /* 0x0000002003077824 */ /* 0x040fe200078e00ff */
[----:B------:R-:W-:Y:S01]  /*2b50*/  LOP3.LUT R8, R3, 0x1ffffffe, RZ, 0xc0, !PT ;  /* 0x1ffffffe03087812 */ /* 0x000fe200078ec0ff */
[----:B------:R-:W-:Y:S01]  /*2b60*/  IMAD.IADD R9, R127, 0x1, -R6 ;  /* 0x000000017f097824 */ /* 0x000fe200078e0a06 */
[----:B------:R-:W-:-:S02]  /*2b70*/  LEA.HI.SX32 R6, R5, R129, 0x1e ;  /* 0x0000008105067211 */ /* 0x000fc400078ff2ff */
[----:B------:R-:W-:-:S03]  /*2b80*/  LOP3.LUT R7, R7, 0xffffffc0, RZ, 0xc0, !PT ;  /* 0xffffffc007077812 */ /* 0x000fc600078ec0ff */
[----:B------:R-:W-:Y:S02]  /*2b90*/  IMAD R3, R9, 0x10, R6 ;  /* 0x0000001009037824 */ /* 0x000fe400078e0206 */
[----:B------:R-:W-:Y:S02]  /*2ba0*/  IMAD.IADD R6, R49, 0x1, -R8 ;  /* 0x0000000131067824 */ /* 0x000fe400078e0a08 */
[----:B------:R-:W-:-:S04]  /*2bb0*/  IMAD.IADD R3, R7, 0x1, R3 ;  /* 0x0000000107037824 */ /* 0x000fc800078e0203 */
[----:B------:R-:W-:Y:S02]  /*2bc0*/  IMAD R10, R6, 0x8, R3 ;  /* 0x00000008060a7824 */ /* 0x000fe400078e0203 */
[----:B------:R-:W-:Y:S02]  /*2bd0*/  IMAD.MOV.U32 R6, RZ, RZ, c[0x0][0x2ac] ;  /* 0x0000ab00ff067624 */ /* 0x000fe400078e00ff */
[----:B------:R-:W-:Y:S01]  /*2be0*/  @P0 IMAD.HI.U32 R3, R10, c[0x0][0x2c8], RZ ;  /* 0x0000b2000a030a27 */ /* 0x000fe200078e00ff */
[----:B------:R1:W-:Y:S03]  /*2bf0*/  STL [R1+0x18], R10 ;  /* 0x0000180a01007387 */ /* 0x0003e60000100800 */
[----:B------:R-:W-:Y:S01]  /*2c00*/  IMAD.MOV.U32 R8, RZ, RZ, R10 ;  /* 0x000000ffff087224 */ /* 0x000fe200078e000a */
[----:B------:R-:W-:Y:S02]  /*2c10*/  @P0 SHF.R.U32.HI R8, RZ, c[0x0][0x2cc], R3 ;  /* 0x0000b300ff080a19 */ /* 0x000fe40000011603 */
[----:B------:R-:W-:-:S03]  /*2c20*/  LOP3.LUT R3, R5, 0x7ffffffc, RZ, 0xc0, !PT ;  /* 0x7ffffffc05037812 */ /* 0x000fc600078ec0ff */
[----:B------:R-:W2:Y:S02]  /*2c30*/  SHFL.IDX PT, R5, R8, RZ, 0x1c1f ;  /* 0x001c1fff08057589 */ /* 0x000ea400000e0000 */
[----:B------:R-:W-:Y:S02]  /*2c40*/  IMAD.IADD R2, R2, 0x1, -R3 ;  /* 0x0000000102027824 */ /* 0x000fe400078e0a03 */
[----:B------:R-:W-:Y:S02]  /*2c50*/  IMAD R3, R6, c[0x0][0x1d0], R48 ;  /* 0x0000740006037a24 */ /* 0x000fe400078e0230 */
[----:B------:R-:W-:-:S04]  /*2c60*/  IMAD.SHL.U32 R250, R2, 0x2, RZ ;  /* 0x0000000202fa7824 */ /* 0x000fc800078e00ff */
[----:B------:R-:W-:Y:S01]  /*2c70*/  IMAD.IADD R12, R48, 0x1, -R250 ;  /* 0x00000001300c7824 */ /* 0x000fe200078e0afa */
[----:B------:R-:W-:-:S04]  /*2c80*/  IADD3 R2, -R250, 0x1, R50 ;  /* 0x00000001fa027810 */ /* 0x000fc80007ffe132 */
[----:B------:R-:W-:Y:S01]  /*2c90*/  IADD3 R2, R2, -c[0x0][0x168], RZ ;  /* 0x80005a0002027a10 */ /* 0x000fe20007ffe0ff */
[----:B-1----:R-:W-:-:S03]  /*2ca0*/  IMAD.IADD R10, R3, 0x1, -R250 ;  /* 0x00000001030a7824 */ /* 0x002fc600078e0afa */
[C---:B------:R-:W-:Y:S02]  /*2cb0*/  IADD3 R9, R2.reuse, c[0x0][0x328], RZ ;  /* 0x0000ca0002097a10 */ /* 0x040fe40007ffe0ff */
[----:B------:R-:W-:-:S03]  /*2cc0*/  IADD3 R11, R2, UR4, RZ ;  /* 0x00000004020b7c10 */ /* 0x000fc6000fffe0ff */
[--C-:B--2---:R-:W-:Y:S02]  /*2cd0*/  IMAD.IADD R3, R9, 0x1, R5.reuse ;  /* 0x0000000109037824 */ /* 0x104fe400078e0205 */
[----:B------:R-:W-:-:S03]  /*2ce0*/  IMAD.IADD R2, R11, 0x1, R5 ;  /* 0x000000010b027824 */ /* 0x000fc600078e0205 */
[----:B------:R-:W-:Y:S01]  /*2cf0*/  IMNMX R3, R3, R10, PT ;  /* 0x0000000a03037217 */ /* 0x000fe20003800200 */
[----:B------:R-:W-:Y:S05]  /*2d00*/  @!P1 BRA `(.L_x_172) ;  /* 0x0000016000009947 */ /* 0x000fea0003800000 */
[----:B------:R-:W-:Y:S01]  /*2d10*/  MOV R13, c[0x0][0x2ac] ;  /* 0x0000ab00000d7a02 */ /* 0x000fe20000000f00 */
[----:B------:R-:W-:Y:S04]  /*2d20*/  BSSY B0, `(.L_x_173) ;  /* 0x0000010000007945 */ /* 0x000fe80003800000 */
[----:B------:R-:W-:-:S05]  /*2d30*/  IMAD R13, R13, c[0x0][0x1d0], RZ ;  /* 0x000074000d0d7a24 */ /* 0x000fca00078e02ff */
[----:B------:R-:W-:-:S04]  /*2d40*/  IADD3 R5, R13, -c[0x0][0x168], R5 ;  /* 0x80005a000d057a10 */ /* 0x000fc80007ffe005 */
[----:B------:R-:W-:-:S13]  /*2d50*/  ISETP.GT.AND P0, PT, R5, -0x1, PT ;  /* 0xffffffff0500780c */ /* 0x000fda0003f04270 */
[----:B------:R-:W-:Y:S05]  /*2d60*/  @P0 BRA `(.L_x_174) ;  /* 0x0000007000000947 */ /* 0x000fea0003800000 */
[----:B------:R-:W-:Y:S01]  /*2d70*/  IMAD.MOV.U32 R6, RZ, RZ, 0x1 ;  /* 0x00000001ff067424 */ /* 0x000fe200078e00ff */
[----:B------:R-:W-:-:S04]  /*2d80*/  LOP3.LUT R5, RZ, R5, RZ, 0x33, !PT ;  /* 0x00000005ff057212 */ /* 0x000fc800078e33ff */
[----:B------:R-:W-:-:S13]  /*2d90*/  ISETP.NE.AND P0, PT, R6, c[0x0][0x32c], PT ;  /* 0x0000cb0006007a0c */ /* 0x000fda0003f05270 */
[----:B------:R-:W-:-:S05]  /*2da0*/  @P0 IMAD.HI.U32 R6, R5, c[0x0][0x330], RZ ;  /* 0x0000cc0005060a27 */ /* 0x000fca00078e00ff */
[----:B------:R-:W-:-:S04]  /*2db0*/  @P0 SHF.R.U32.HI R5, RZ, c[0x0][0x334], R6 ;  /* 0x0000cd00ff050a19 */ /* 0x000fc80000011606 */
[----:B------:R-:W-:Y:S01]  /*2dc0*/  LOP3.LUT R5, RZ, R5, RZ, 0x33, !PT ;  /* 0x00000005ff057212 */ /* 0x000fe200078e33ff */
[----:B------:R-:W-:Y:S05]  /*2dd0*/  BRA `(.L_x_175) ;  /* 0x0000004000007947 */ /* 0x000fea0003800000 */
.L_x_174:
[----:B------:R-:W-:-:S04]  /*2de0*/  MOV R6, 0x1 ;  /* 0x0000000100067802 */ /* 0x000fc80000000f00 */
[----:B------:R-:W-:-:S13]  /*2df0*/  ISETP.NE.AND P0, PT, R6, c[0x0][0x32c], PT ;  /* 0x0000cb0006007a0c */ /* 0x000fda0003f05270 */
[----:B------:R-:W-:-:S05]  /*2e00*/  @P0 IMAD.HI.U32 R6, R5, c[0x0][0x330], RZ ;  /* 0x0000cc0005060a27 */ /* 0x000fca00078e00ff */
[----:B------:R-:W-:Y:S02]  /*2e10*/  @P0 SHF.R.U32.HI R5, RZ, c[0x0][0x334], R6 ;  /* 0x0000cd00ff050a19 */ /* 0x000fe40000011606 */
.L_x_175:
[----:B------:R-:W-:Y:S05]  /*2e20*/  BSYNC B0 ;  /* 0x0000000000007941 */ /* 0x000fea0003800000 */
.L_x_173:
[----:B------:R-:W-:-:S05]  /*2e30*/  IMAD R5, R5, c[0x0][0x32c], R12 ;  /* 0x0000cb0005057a24 */ /* 0x000fca00078e020c */
[----:B------:R-:W-:Y:S02]  /*2e40*/  IADD3 R6, R5, c[0x0][0x32c], RZ ;  /* 0x0000cb0005067a10 */ /* 0x000fe40007ffe0ff */
[----:B------:R-:W-:Y:S02]  /*2e50*/  IMNMX R2, R2, R5, !PT ;  /* 0x0000000502027217 */ /* 0x000fe40007800200 */
[----:B------:R-:W-:Y:S02]  /*2e60*/  IMNMX R3, R3, R6, PT ;  /* 0x0000000603037217 */ /* 0x000fe40003800200 */
.L_x_172:
[----:B------:R-:W1:Y:S02]  /*2e70*/  SHFL.IDX PT, R7, R8, 0x1, 0x1c1f ;  /* 0x003c1f0008077f89 */ /* 0x000e6400000e0000 */
[----:B-1----:R-:W-:Y:S01]  /*2e80*/  IMAD.IADD R6, R9, 0x1, R7 ;  /* 0x0000000109067824 */ /* 0x002fe200078e0207 */
[----:B------:R-:W-:-:S04]  /*2e90*/  IADD3 R5, R11, R7, RZ ;  /* 0x000000070b057210 */ /* 0x000fc80007ffe0ff */
        /* <DEDUP_REMOVED lines=15> */
.L_x_178:
[----:B------:R-:W-:-:S04]  /*2f90*/  MOV R13, 0x1 ;  /* 0x00000001000d7802 */ /* 0x000fc80000000f00 */
[----:B------:R-:W-:-:S13]  /*2fa0*/  ISETP.NE.AND P0, PT, R13, c[0x0][0x32c], PT ;  /* 0x0000cb000d007a0c */ /* 0x000fda0003f05270 */
[----:B------:R-:W-:-:S05]  /*2fb0*/  @P0 IMAD.HI.U32 R13, R7, c[0x0][0x330], RZ ;  /* 0x0000cc00070d0a27 */ /* 0x000fca00078e00ff */
[----:B------:R-:W-:Y:S02]  /*2fc0*/  @P0 SHF.R.U32.HI R7, RZ, c[0x0][0x334], R13 ;  /* 0x0000cd00ff070a19 */ /* 0x000fe4000001160d */
.L_x_179:
[----:B------:R-:W-:Y:S05]  /*2fd0*/  BSYNC B0 ;  /* 0x0000000000007941 */ /* 0x000fea0003800000 */
.L_x_177:
[----:B------:R-:W-:-:S05]  /*2fe0*/  IMAD R7, R7, c[0x0][0x32c], R12 ;  /* 0x0000cb0007077a24 */ /* 0x000fca00078e020c */
[----:B------:R-:W-:Y:S02]  /*2ff0*/  IADD3 R13, R7, c[0x0][0x32c], RZ ;  /* 0x0000cb00070d7a10 */ /* 0x000fe40007ffe0ff */
[----:B------:R-:W-:Y:S02]  /*3000*/  IMNMX R5, R5, R7, !PT ;  /* 0x0000000705057217 */ /* 0x000fe40007800200 */
[----:B------:R-:W-:Y:S02]  /*3010*/  IMNMX R6, R6, R13, PT ;  /* 0x0000000d06067217 */ /* 0x000fe40003800200 */
.L_x_176:
[C---:B------:R-:W-:Y:S01]  /*3020*/  ISETP.GE.AND P0, PT, R48.reuse, 0x2, PT ;  /* 0x000000023000780c */ /* 0x040fe20003f06270 */
[----:B------:R-:W1:Y:S01]  /*3030*/  SHFL.IDX PT, R7, R8, 0x2, 0x1c1f ;  /* 0x005c1f0008077f89 */ /* 0x000e6200000e0000 */
[----:B------:R-:W-:Y:S02]  /*3040*/  ISETP.GE.AND P1, PT, R48, 0x9, PT ;  /* 0x000000093000780c */ /* 0x000fe40003f26270 */
[----:B------:R-:W-:Y:S02]  /*3050*/  P2R R17, PR, RZ, 0x1 ;  /* 0x00000001ff117803 */ /* 0x000fe40000000000 */
[----:B------:R-:W-:-:S02]  /*3060*/  ISETP.GT.AND P0, PT, R2, 0x1, !P0 ;  /* 0x000000010200780c */ /* 0x000fc40004704270 */
[----:B------:R-:W-:Y:S02]  /*3070*/  P2R R16, PR, RZ, 0x2 ;  /* 0x00000002ff107803 */ /* 0x000fe40000000000 */
[----:B------:R-:W-:Y:S02]  /*3080*/  ISETP.LT.OR P0, PT, R3, 0x2, P0 ;  /* 0x000000020300780c */ /* 0x000fe40000701670 */
[----:B------:R-:W-:Y:S02]  /*3090*/  ISETP.GE.AND P6, PT, R48, 0x11, PT ;  /* 0x000000113000780c */ /* 0x000fe40003fc6270 */
[----:B------:R-:W-:Y:S02]  /*30a0*/  FSEL R24, R61, -INF , !P0 ;  /* 0xff8000003d187808 */ /* 0x000fe40004000000 */
[----:B------:R-:W-:Y:S02]  /*30b0*/  ISETP.GT.AND P0, PT, R2, 0x8, !P1 ;  /* 0x000000080200780c */ /* 0x000fe40004f04270 */
[----:B------:R-:W-:-:S02]  /*30c0*/  ISETP.GE.AND P1, PT, R48, 0xa, PT ;  /* 0x0000000a3000780c */ /* 0x000fc40003f26270 */
[C---:B------:R-:W-:Y:S02]  /*30d0*/  ISETP.LT.OR P0, PT, R3.reuse, 0x9, P0 ;  /* 0x000000090300780c */ /* 0x040fe40000701670 */
[----:B------:R-:W-:Y:S02]  /*30e0*/  ISETP.GE.AND P5, PT, R48, 0x12, PT ;  /* 0x000000123000780c */ /* 0x000fe40003fa6270 */
[----:B------:R-:W-:Y:S02]  /*30f0*/  FSEL R25, R56, -INF , !P0 ;  /* 0xff80000038197808 */ /* 0x000fe40004000000 */
[----:B------:R-:W-:Y:S02]  /*3100*/  ISETP.GT.AND P0, PT, R2, 0x9, !P1 ;  /* 0x000000090200780c */ /* 0x000fe40004f04270 */
[----:B------:R-:W-:Y:S02]  /*3110*/  ISETP.GE.AND P4, PT, R48, 0x19, PT ;  /* 0x000000193000780c */ /* 0x000fe40003f86270 */
[----:B------:R-:W-:-:S02]  /*3120*/  ISETP.LT.OR P0, PT, R3, 0xa, P0 ;  /* 0x0000000a0300780c */ /* 0x000fc40000701670 */
[----:B------:R-:W-:Y:S02]  /*3130*/  ISETP.GE.AND P3, PT, R48, 0x1a, PT ;  /* 0x0000001a3000780c */ /* 0x000fe40003f66270 */
[----:B------:R-:W-:Y:S02]  /*3140*/  FSEL R26, R57, -INF , !P0 ;  /* 0xff800000391a7808 */ /* 0x000fe40004000000 */
[----:B------:R-:W-:Y:S02]  /*3150*/  ISETP.GT.AND P0, PT, R2, 0x10, !P6 ;  /* 0x000000100200780c */ /* 0x000fe40007704270 */
[----:B------:R-:W-:Y:S02]  /*3160*/  ISETP.GE.AND P2, PT, R48, 0x21, PT ;  /* 0x000000213000780c */ /* 0x000fe40003f46270 */
[----:B------:R-:W-:Y:S02]  /*3170*/  ISETP.LT.OR P0, PT, R3, 0x11, P0 ;  /* 0x000000110300780c */ /* 0x000fe40000701670 */
[----:B------:R-:W-:-:S02]  /*3180*/  P2R R15, PR, RZ, 0x2 ;  /* 0x00000002ff0f7803 */ /* 0x000fc40000000000 */
[----:B------:R-:W-:Y:S02]  /*3190*/  FSEL R27, R28, -INF , !P0 ;  /* 0xff8000001c1b7808 */ /* 0x000fe40004000000 */
[----:B------:R-:W-:Y:S02]  /*31a0*/  ISETP.GT.AND P0, PT, R2, 0x11, !P5 ;  /* 0x000000110200780c */ /* 0x000fe40006f04270 */
[----:B------:R-:W-:Y:S02]  /*31b0*/  ISETP.GE.AND P1, PT, R48, 0x22, PT ;  /* 0x000000223000780c */ /* 0x000fe40003f26270 */
[----:B------:R-:W-:-:S04]  /*31c0*/  ISETP.LT.OR P0, PT, R3, 0x12, P0 ;  /* 0x000000120300780c */ /* 0x000fc80000701670 */
[----:B------:R-:W-:Y:S02]  /*31d0*/  FSEL R28, R29, -INF , !P0 ;  /* 0xff8000001d1c7808 */ /* 0x000fe40004000000 */
[----:B------:R-:W-:-:S04]  /*31e0*/  ISETP.GT.AND P0, PT, R2, 0x18, !P4 ;  /* 0x000000180200780c */ /* 0x000fc80006704270 */
        /* <DEDUP_REMOVED lines=11> */
[----:B------:R-:W-:-:S04]  /*32a0*/  ISETP.GE.AND P0, PT, R48, 0x29, PT ;  /* 0x000000293000780c */ /* 0x000fc80003f06270 */
[----:B------:R-:W-:Y:S02]  /*32b0*/  P2R R14, PR, RZ, 0x1 ;  /* 0x00000001ff0e7803 */ /* 0x000fe40000000000 */
[----:B------:R-:W-:-:S04]  /*32c0*/  ISETP.GT.AND P0, PT, R2, 0x28, !P0 ;  /* 0x000000280200780c */ /* 0x000fc80004704270 */
[----:B------:R-:W-:-:S04]  /*32d0*/  ISETP.LT.OR P0, PT, R3, 0x29, P0 ;  /* 0x000000290300780c */ /* 0x000fc80000701670 */
[----:B------:R-:W-:Y:S02]  /*32e0*/  FSEL R44, R32, -INF , !P0 ;  /* 0xff800000202c7808 */ /* 0x000fe40004000000 */
[----:B------:R-:W-:-:S04]  /*32f0*/  ISETP.GE.AND P0, PT, R48, 0x1, PT ;  /* 0x000000013000780c */ /* 0x000fc80003f06270 */
[----:B------:R-:W-:Y:S02]  /*3300*/  P2R R19, PR, RZ, 0x1 ;  /* 0x00000001ff137803 */ /* 0x000fe40000000000 */
[----:B------:R-:W-:-:S04]  /*3310*/  ISETP.GT.AND P0, PT, R2, RZ, !P0 ;  /* 0x000000ff0200720c */ /* 0x000fc80004704270 */
[----:B------:R-:W-:-:S04]  /*3320*/  ISETP.LT.OR P0, PT, R3, 0x1, P0 ;  /* 0x000000010300780c */ /* 0x000fc80000701670 */
[----:B------:R-:W-:Y:S02]  /*3330*/  FSEL R22, R60, -INF , !P0 ;  /* 0xff8000003c167808 */ /* 0x000fe40004000000 */
[----:B------:R-:W-:-:S04]  /*3340*/  ISETP.GE.AND P0, PT, R48, 0x2a, PT ;  /* 0x0000002a3000780c */ /* 0x000fc80003f06270 */
[----:B------:R-:W-:Y:S02]  /*3350*/  P2R R13, PR, RZ, 0x1 ;  /* 0x00000001ff0d7803 */ /* 0x000fe40000000000 */
[----:B------:R-:W-:Y:S01]  /*3360*/  ISETP.GT.AND P0, PT, R2, 0x29, !P0 ;  /* 0x000000290200780c */ /* 0x000fe20004704270 */
[----:B-1----:R-:W-:-:S03]  /*3370*/  IMAD.IADD R2, R11, 0x1, R7 ;  /* 0x000000010b027824 */ /* 0x002fc600078e0207 */
[----:B------:R-:W-:Y:S01]  /*3380*/  ISETP.LT.OR P0, PT, R3, 0x2a, P0 ;  /* 0x0000002a0300780c */ /* 0x000fe20000701670 */
[----:B------:R-:W-:-:S03]  /*3390*/  IMAD.IADD R3, R9, 0x1, R7 ;  /* 0x0000000109037824 */ /* 0x000fc600078e0207 */
[----:B------:R-:W-:Y:S02]  /*33a0*/  FSEL R45, R33, -INF , !P0 ;  /* 0xff800000212d7808 */ /* 0x000fe40004000000 */
[----:B------:R-:W-:Y:S02]  /*33b0*/  ISETP.LE.AND P0, PT, R246, c[0x0][0x32c], PT ;  /* 0x0000cb00f6007a0c */ /* 0x000fe40003f03270 */
[----:B------:R-:W-:-:S11]  /*33c0*/  IMNMX R3, R3, R10, PT ;  /* 0x0000000a03037217 */ /* 0x000fd60003800200 */
        /* <DEDUP_REMOVED lines=14> */
.L_x_182:
[----:B------:R-:W-:-:S04]  /*34b0*/  MOV R18, 0x1 ;  /* 0x0000000100127802 */ /* 0x000fc80000000f00 */
[----:B------:R-:W-:-:S13]  /*34c0*/  ISETP.NE.AND P0, PT, R18, c[0x0][0x32c], PT ;  /* 0x0000cb0012007a0c */ /* 0x000fda0003f05270 */
[----:B------:R-:W-:-:S05]  /*34d0*/  @P0 IMAD.HI.U32 R18, R7, c[0x0][0x330], RZ ;  /* 0x0000cc0007120a27 */ /* 0x000fca00078e00ff */
[----:B------:R-:W-:Y:S02]  /*34e0*/  @P0 SHF.R.U32.HI R7, RZ, c[0x0][0x334], R18 ;  /* 0x0000cd00ff070a19 */ /* 0x000fe40000011612 */
.L_x_183:
[----:B------:R-:W-:Y:S05]  /*34f0*/  BSYNC B0 ;  /* 0x0000000000007941 */ /* 0x000fea0003800000 */
.L_x_181:
[----:B------:R-:W-:-:S05]  /*3500*/  IMAD R7, R7, c[0x0][0x32c], R12 ;  /* 0x0000cb0007077a24 */ /* 0x000fca00078e020c */
[----:B------:R-:W-:Y:S02]  /*3510*/  IADD3 R18, R7, c[0x0][0x32c], RZ ;  /* 0x0000cb0007127a10 */ /* 0x000fe40007ffe0ff */
[----:B------:R-:W-:Y:S02]  /*3520*/  IMNMX R2, R2, R7, !PT ;  /* 0x0000000702027217 */ /* 0x000fe40007800200 */
[----:B------:R-:W-:Y:S02]  /*3530*/  IMNMX R3, R3, R18, PT ;  /* 0x0000001203037217 */ /* 0x000fe40003800200 */
.L_x_180:
[----:B------:R-:W-:Y:S02]  /*3540*/  ISETP.NE.AND P0, PT, R16, RZ, PT ;  /* 0x000000ff1000720c */ /* 0x000fe40003f05270 */
[----:B------:R-:W-:Y:S02]  /*3550*/  P2R R7, PR, RZ, 0x40 ;  /* 0x00000040ff077803 */ /* 0x000fe40000000000 */
[----:B------:R-:W-:-:S04]  /*3560*/  ISETP.GT.AND P0, PT, R5, 0x8, !P0 ;  /* 0x000000080500780c */ /* 0x000fc80004704270 */
[----:B------:R-:W-:-:S04]  /*3570*/  ISETP.LT.OR P0, PT, R6, 0x9, P0 ;  /* 0x000000090600780c */ /* 0x000fc80000701670 */
[----:B------:R-:W-:Y:S02]  /*3580*/  FSEL R21, R58, -INF , !P0 ;  /* 0xff8000003a157808 */ /* 0x000fe40004000000 */
[----:B------:R-:W-:-:S04]  /*3590*/  ISETP.NE.AND P0, PT, R15, RZ, PT ;  /* 0x000000ff0f00720c */ /* 0x000fc80003f05270 */
[----:B------:R-:W-:-:S04]  /*35a0*/  ISETP.GT.AND P0, PT, R5, 0x9, !P0 ;  /* 0x000000090500780c */ /* 0x000fc80004704270 */
[----:B------:R-:W-:-:S04]  /*35b0*/  ISETP.LT.OR P0, PT, R6, 0xa, P0 ;  /* 0x0000000a0600780c */ /* 0x000fc80000701670 */
[----:B------:R-:W-:Y:S02]  /*35c0*/  FSEL R23, R59, -INF , !P0 ;  /* 0xff8000003b177808 */ /* 0x000fe40004000000 */
[----:B------:R-:W-:Y:S02]  /*35d0*/  ISETP.GT.AND P0, PT, R5, 0x10, !P6 ;  /* 0x000000100500780c */ /* 0x000fe40007704270 */
[----:B------:R-:W-:Y:S02]  /*35e0*/  ISETP.NE.AND P6, PT, R19, RZ, PT ;  /* 0x000000ff1300720c */ /* 0x000fe40003fc5270 */
        /* <DEDUP_REMOVED lines=17> */
[----:B------:R-:W-:-:S04]  /*3700*/  ISETP.NE.AND P0, PT, R17, RZ, PT ;  /* 0x000000ff1100720c */ /* 0x000fc80003f05270 */
[----:B------:R-:W-:-:S04]  /*3710*/  ISETP.GT.AND P0, PT, R5, 0x1, !P0 ;  /* 0x000000010500780c */ /* 0x000fc80004704270 */
[----:B------:R-:W-:-:S04]  /*3720*/  ISETP.LT.OR P0, PT, R6, 0x2, P0 ;  /* 0x000000020600780c */ /* 0x000fc80000701670 */
[----:B------:R-:W-:Y:S02]  /*3730*/  FSEL R20, R63, -INF , !P0 ;  /* 0xff8000003f147808 */ /* 0x000fe40004000000 */
[----:B------:R-:W-:-:S04]  /*3740*/  ISETP.GT.AND P0, PT, R5, RZ, !P6 ;  /* 0x000000ff0500720c */ /* 0x000fc80007704270 */
[----:B------:R-:W-:-:S04]  /*3750*/  ISETP.LT.OR P0, PT, R6, 0x1, P0 ;  /* 0x000000010600780c */ /* 0x000fc80000701670 */
[----:B------:R-:W-:Y:S02]  /*3760*/  FSEL R18, R62, -INF , !P0 ;  /* 0xff8000003e127808 */ /* 0x000fe40004000000 */
[----:B------:R-:W-:-:S04]  /*3770*/  ISETP.NE.AND P0, PT, R14, RZ, PT ;  /* 0x000000ff0e00720c */ /* 0x000fc80003f05270 */
[----:B------:R-:W-:-:S04]  /*3780*/  ISETP.GT.AND P0, PT, R5, 0x28, !P0 ;  /* 0x000000280500780c */ /* 0x000fc80004704270 */
[----:B------:R-:W-:-:S04]  /*3790*/  ISETP.LT.OR P0, PT, R6, 0x29, P0 ;  /* 0x000000290600780c */ /* 0x000fc80000701670 */
[----:B------:R-:W-:Y:S02]  /*37a0*/  FSEL R48, R34, -INF , !P0 ;  /* 0xff80000022307808 */ /* 0x000fe40004000000 */
[----:B------:R-:W-:-:S04]  /*37b0*/  ISETP.NE.AND P0, PT, R13, RZ, PT ;  /* 0x000000ff0d00720c */ /* 0x000fc80003f05270 */
[----:B------:R-:W-:Y:S02]  /*37c0*/  ISETP.GT.AND P0, PT, R5, 0x29, !P0 ;  /* 0x000000290500780c */ /* 0x000fe40004704270 */
[----:B------:R-:W1:Y:S02]  /*37d0*/  SHFL.IDX PT, R5, R8, 0x3, 0x1c1f ;  /* 0x007c1f0008057f89 */ /* 0x000e6400000e0000 */
[----:B------:R-:W-:-:S04]  /*37e0*/  ISETP.LT.OR P0, PT, R6, 0x2a, P0 ;  /* 0x0000002a0600780c */ /* 0x000fc80000701670 */
[----:B------:R-:W-:Y:S02]  /*37f0*/  FSEL R49, R35, -INF , !P0 ;  /* 0xff80000023317808 */ /* 0x000fe40004000000 */
[----:B------:R-:W-:Y:S02]  /*3800*/  ISETP.GT.AND P0, PT, R2, RZ, !P6 ;  /* 0x000000ff0200720c */ /* 0x000fe40007704270 */
[----:B------:R-:W-:Y:S02]  /*3810*/  ISETP.NE.AND P6, PT, R7, RZ, PT ;  /* 0x000000ff0700720c */ /* 0x000fe40003fc5270 */
[----:B------:R-:W-:-:S04]  /*3820*/  ISETP.LT.OR P0, PT, R3, 0x1, P0 ;  /* 0x000000010300780c */ /* 0x000fc80000701670 */
[----:B------:R-:W-:Y:S02]  /*3830*/  FSEL R50, R92, -INF , !P0 ;  /* 0xff8000005c327808 */ /* 0x000fe40004000000 */
[----:B------:R-:W-:-:S04]  /*3840*/  ISETP.NE.AND P0, PT, R17, RZ, PT ;  /* 0x000000ff1100720c */ /* 0x000fc80003f05270 */
[----:B------:R-:W-:-:S04]  /*3850*/  ISETP.GT.AND P0, PT, R2, 0x1, !P0 ;  /* 0x000000010200780c */ /* 0x000fc80004704270 */
        /* <DEDUP_REMOVED lines=54> */
.L_x_186:
[----:B------:R-:W-:-:S04]  /*3bc0*/  MOV R6, 0x1 ;  /* 0x0000000100067802 */ /* 0x000fc80000000f00 */
[----:B------:R-:W-:-:S13]  /*3bd0*/  ISETP.NE.AND P0, PT, R6, c[0x0][0x32c], PT ;  /* 0x0000cb0006007a0c */ /* 0x000fda0003f05270 */
[----:B------:R-:W-:-:S05]  /*3be0*/  @P0 IMAD.HI.U32 R6, R5, c[0x0][0x330], RZ ;  /* 0x0000cc0005060a27 */ /* 0x000fca00078e00ff */
[----:B------:R-:W-:Y:S02]  /*3bf0*/  @P0 SHF.R.U32.HI R5, RZ, c[0x0][0x334], R6 ;  /* 0x0000cd00ff050a19 */ /* 0x000fe40000011606 */
.L_x_187:
[----:B------:R-:W-:Y:S05]  /*3c00*/  BSYNC B0 ;  /* 0x0000000000007941 */ /* 0x000fea0003800000 */
.L_x_185:
[----:B------:R-:W-:-:S05]  /*3c10*/  IMAD R5, R5, c[0x0][0x32c], R12 ;  /* 0x0000cb0005057a24 */ /* 0x000fca00078e020c */
[----:B------:R-:W-:Y:S02]  /*3c20*/  IADD3 R6, R5, c[0x0][0x32c], RZ ;  /* 0x0000cb0005067a10 */ /* 0x000fe40007ffe0ff */
[----:B------:R-:W-:Y:S02]  /*3c30*/  IMNMX R2, R2, R5, !PT ;  /* 0x0000000502027217 */ /* 0x000fe40007800200 */
[----:B------:R-:W-:Y:S02]  /*3c40*/  IMNMX R3, R3, R6, PT ;  /* 0x0000000603037217 */ /* 0x000fe40003800200 */
.L_x_184:
[----:B------:R-:W-:Y:S01]  /*3c50*/  ISETP.NE.AND P0, PT, R16, RZ, PT ;  /* 0x000000ff1000720c */ /* 0x000fe20003f05270 */
[----:B------:R-:W-:Y:S01]  /*3c60*/  IMAD.SHL.U32 R209, R0, 0x2, RZ ;  /* 0x0000000200d17824 */ /* 0x000fe200078e00ff */
[----:B------:R-:W-:Y:S02]  /*3c70*/  FMNMX.FTZ R134, R22, R24, !PT ;  /* 0x0000001816867209 */ /* 0x000fe40007810000 */
[----:B------:R-:W-:Y:S01]  /*3c80*/  ISETP.GT.AND P0, PT, R2, 0x8, !P0 ;  /* 0x000000080200780c */ /* 0x000fe20004704270 */
[----:B------:R-:W-:Y:S01]  /*3c90*/  IMAD R210, R4, 0x2, R209 ;  /* 0x0000000204d27824 */ /* 0x000fe200078e02d1 */
[----:B------:R-:W-:Y:S01]  /*3ca0*/  FMNMX.FTZ R134, R25, R134, !PT ;  /* 0x0000008619867209 */ /* 0x000fe20007810000 */
[----:B------:R-:W-:Y:S01]  /*3cb0*/  LDSM.16.MT88.4 R148, [R209+0x1880] ;  /* 0x00188000d194783b */ /* 0x000fe20000004200 */
[----:B------:R-:W-:-:S02]  /*3cc0*/  ISETP.LT.OR P0, PT, R3, 0x9, P0 ;  /* 0x000000090300780c */ /* 0x000fc40000701670 */
[----:B------:R-:W-:Y:S01]  /*3cd0*/  FMNMX.FTZ R134, R26, R134, !PT ;  /* 0x000000861a867209 */ /* 0x000fe20007810000 */
[----:B------:R-:W-:Y:S01]  /*3ce0*/  LDSM.16.MT88.4 R108, [R210+0x1880] ;  /* 0x00188000d26c783b */ /* 0x000fe20000004200 */
[----:B------:R-:W-:Y:S02]  /*3cf0*/  FSEL R73, R90, -INF , !P0 ;  /* 0xff8000005a497808 */ /* 0x000fe40004000000 */
[----:B------:R-:W-:Y:S01]  /*3d00*/  ISETP.NE.AND P0, PT, R15, RZ, PT ;  /* 0x000000ff0f00720c */ /* 0x000fe20003f05270 */
[----:B------:R-:W-:Y:S01]  /*3d10*/  LDSM.16.MT88.4 R156, [R209+0x2480] ;  /* 0x00248000d19c783b */ /* 0x000fe20000004200 */
[----:B------:R-:W-:Y:S02]  /*3d20*/  FMNMX.FTZ R134, R27, R134, !PT ;  /* 0x000000861b867209 */ /* 0x000fe40007810000 */
[----:B------:R-:W-:Y:S01]  /*3d30*/  ISETP.GT.AND P0, PT, R2, 0x9, !P0 ;  /* 0x000000090200780c */ /* 0x000fe20004704270 */
[----:B------:R-:W-:Y:S01]  /*3d40*/  LDSM.16.MT88.4 R60, [R210+0x2480] ;  /* 0x00248000d23c783b */ /* 0x000fe20000004200 */
[----:B------:R-:W-:-:S02]  /*3d50*/  FMNMX.FTZ R134, R28, R134, !PT ;  /* 0x000000861c867209 */ /* 0x000fc40007810000 */
[----:B------:R-:W-:Y:S01]  /*3d60*/  ISETP.LT.OR P0, PT, R3, 0xa, P0 ;  /* 0x0000000a0300780c */ /* 0x000fe20000701670 */
[----:B------:R-:W-:Y:S01]  /*3d70*/  LDSM.16.MT88.4 R56, [R210+0x3080] ;  /* 0x00308000d238783b */ /* 0x000fe20000004200 */
[----:B------:R-:W-:Y:S02]  /*3d80*/  FMNMX.FTZ R134, R37, R134, !PT ;  /* 0x0000008625867209 */ /* 0x000fe40007810000 */
[----:B------:R-:W-:Y:S01]  /*3d90*/  FSEL R74, R91, -INF , !P0 ;  /* 0xff8000005b4a7808 */ /* 0x000fe20004000000 */
[----:B------:R-:W-:Y:S01]  /*3da0*/  LDSM.16.MT88.4 R164, [R209+0x3480] ;  /* 0x00348000d1a4783b */ /* 0x000fe20000004200 */
[----:B------:R-:W-:Y:S02]  /*3db0*/  ISETP.GT.AND P0, PT, R2, 0x10, !P6 ;  /* 0x000000100200780c */ /* 0x000fe40007704270 */
[----:B------:R-:W-:Y:S01]  /*3dc0*/  FMNMX.FTZ R134, R39, R134, !PT ;  /* 0x0000008627867209 */ /* 0x000fe20007810000 */
[----:B------:R-:W-:Y:S01]  /*3dd0*/  LDSM.16.MT88.4 R88, [R209+0x1c80] ;  /* 0x001c8000d158783b */ /* 0x000fe20000004200 */
[----:B------:R-:W-:-:S02]  /*3de0*/  ISETP.LT.OR P0, PT, R3, 0x11, P0 ;  /* 0x000000110300780c */ /* 0x000fc40000701670 */
[----:B------:R-:W-:Y:S01]  /*3df0*/  FMNMX.FTZ R134, R42, R134, !PT ;  /* 0x000000862a867209 */ /* 0x000fe20007810000 */
[----:B------:R-:W-:Y:S01]  /*3e00*/  LDSM.16.MT88.4 R136, [R209+0x2880] ;  /* 0x00288000d188783b */ /* 0x000fe20000004200 */
[----:B------:R-:W-:Y:S02]  /*3e10*/  FSEL R75, R86, -INF , !P0 ;  /* 0xff800000564b7808 */ /* 0x000fe40004000000 */
[----:B------:R-:W-:Y:S01]  /*3e20*/  ISETP.GT.AND P0, PT, R2, 0x11, !P5 ;  /* 0x000000110200780c */ /* 0x000fe20006f04270 */
[----:B------:R-:W-:Y:S01]  /*3e30*/  LDSM.16.MT88.4 R144, [R210+0x2880] ;  /* 0x00288000d290783b */ /* 0x000fe20000004200 */
[----:B------:R-:W-:Y:S02]  /*3e40*/  ISETP.NE.AND P5, PT, R14, RZ, PT ;  /* 0x000000ff0e00720c */ /* 0x000fe40003fa5270 */
[----:B------:R-:W-:Y:S01]  /*3e50*/  ISETP.LT.OR P0, PT, R3, 0x12, P0 ;  /* 0x000000120300780c */ /* 0x000fe20000701670 */
[----:B------:R-:W-:Y:S01]  /*3e60*/  LDSM.16.MT88.4 R172, [R210+0x3480] ;  /* 0x00348000d2ac783b */ /* 0x000fe20000004200 */
[----:B------:R-:W-:-:S02]  /*3e70*/  FMNMX.FTZ R134, R43, R134, !PT ;  /* 0x000000862b867209 */ /* 0x000fc40007810000 */
[----:B------:R-:W-:Y:S01]  /*3e80*/  FSEL R121, R87, -INF , !P0 ;  /* 0xff80000057797808 */ /* 0x000fe20004000000 */
[----:B------:R-:W-:Y:S01]  /*3e90*/  LDSM.16.MT88.4 R180, [R209+0x3880] ;  /* 0x00388000d1b4783b */ /* 0x000fe20000004200 */
[----:B------:R-:W-:Y:S02]  /*3ea0*/  ISETP.GT.AND P0, PT, R2, 0x18, !P4 ;  /* 0x000000180200780c */ /* 0x000fe40006704270 */
[----:B------:R-:W-:Y:S01]  /*3eb0*/  ISETP.NE.AND P4, PT, R19, RZ, PT ;  /* 0x000000ff1300720c */ /* 0x000fe20003f85270 */
[----:B------:R-:W-:Y:S01]  /*3ec0*/  LDSM.16.MT88.4 R104, [R209+0x2080] ;  /* 0x00208000d168783b */ /* 0x000fe20000004200 */
[----:B------:R-:W-:Y:S02]  /*3ed0*/  ISETP.LT.OR P0, PT, R3, 0x19, P0 ;  /* 0x000000190300780c */ /* 0x000fe40000701670 */
[----:B------:R-:W-:Y:S01]  /*3ee0*/  FMNMX.FTZ R134, R44, R134, !PT ;  /* 0x000000862c867209 */ /* 0x000fe20007810000 */
[----:B------:R-:W-:Y:S01]  /*3ef0*/  LDSM.16.MT88.4 R160, [R210+0x2080] ;  /* 0x00208000d2a0783b */ /* 0x000fe20000004200 */
[----:B------:R-:W-:-:S02]  /*3f00*/  FSEL R123, R82, -INF , !P0 ;  /* 0xff800000527b7808 */ /* 0x000fc40004000000 */
[C---:B------:R-:W-:Y:S01]  /*3f10*/  ISETP.GT.AND P0, PT, R2.reuse, 0x19, !P3 ;  /* 0x000000190200780c */ /* 0x040fe20005f04270 */
[----:B------:R-:W-:Y:S01]  /*3f20*/  LDSM.16.MT88.4 R168, [R209+0x2c80] ;  /* 0x002c8000d1a8783b */ /* 0x000fe20000004200 */
[----:B------:R-:W-:Y:S02]  /*3f30*/  ISETP.NE.AND P3, PT, R17, RZ, PT ;  /* 0x000000ff1100720c */ /* 0x000fe40003f65270 */
[----:B------:R-:W-:Y:S01]  /*3f40*/  ISETP.LT.OR P0, PT, R3, 0x1a, P0 ;  /* 0x0000001a0300780c */ /* 0x000fe20000701670 */
[----:B------:R-:W-:Y:S01]  /*3f50*/  LDSM.16.MT88.4 R176, [R210+0x2c80] ;  /* 0x002c8000d2b0783b */ /* 0x000fe20000004200 */
[----:B------:R-:W-:Y:S02]  /*3f60*/  ISETP.NE.AND P6, PT, R13, RZ, PT ;  /* 0x000000ff0d00720c */ /* 0x000fe40003fc5270 */
[----:B------:R-:W-:Y:S01]  /*3f70*/  FSEL R130, R83, -INF , !P0 ;  /* 0xff80000053827808 */ /* 0x000fe20004000000 */
[----:B------:R-:W-:Y:S01]  /*3f80*/  LDSM.16.MT88.4 R184, [R210+0x3880] ;  /* 0x00388000d2b8783b */ /* 0x000fe20000004200 */
[----:B------:R-:W-:-:S02]  /*3f90*/  ISETP.GT.AND P0, PT, R2, 0x20, !P2 ;  /* 0x000000200200780c */ /* 0x000fc40005704270 */
[----:B------:R-:W-:Y:S02]  /*3fa0*/  FMNMX.FTZ R134, R45, R134, !PT ;  /* 0x000000862d867209 */ /* 0x000fe40007810000 */
[----:B------:R-:W-:Y:S02]  /*3fb0*/  ISETP.LT.OR P0, PT, R3, 0x21, P0 ;  /* 0x000000210300780c */ /* 0x000fe40000701670 */
[----:B------:R-:W-:Y:S02]  /*3fc0*/  FMNMX.FTZ R132, R50, R51, !PT ;  /* 0x0000003332847209 */ /* 0x000fe40007810000 */
[----:B------:R-:W-:Y:S02]  /*3fd0*/  FSEL R188, R78, -INF , !P0 ;  /* 0xff8000004ebc7808 */ /* 0x000fe40004000000 */
[----:B------:R-:W-:Y:S02]  /*3fe0*/  ISETP.GT.AND P0, PT, R2, 0x21, !P1 ;  /* 0x000000210200780c */ /* 0x000fe40004f04270 */
[----:B------:R-:W-:-:S02]  /*3ff0*/  FMNMX.FTZ R132, R68, R132, !PT ;  /* 0x0000008444847209 */ /* 0x000fc40007810000 */
[----:B------:R-:W-:Y:S02]  /*4000*/  ISETP.LT.OR P0, PT, R3, 0x22, P0 ;  /* 0x000000220300780c */ /* 0x000fe40000701670 */
[----:B------:R-:W-:Y:S02]  /*4010*/  FMNMX.FTZ R132, R72, R132, !PT ;  /* 0x0000008448847209 */ /* 0x000fe40007810000 */
[----:B------:R-:W-:Y:S02]  /*4020*/  FSEL R189, R79, -INF , !P0 ;  /* 0xff8000004fbd7808 */ /* 0x000fe40004000000 */
[----:B------:R-:W-:Y:S01]  /*4030*/  ISETP.GT.AND P0, PT, R2, 0x1, !P3 ;  /* 0x000000010200780c */ /* 0x000fe20005f04270 */
[----:B------:R-:W-:Y:S01]  /*4040*/  LDSM.16.MT88.4 R76, [R209+0x3080] ;  /* 0x00308000d14c783b */ /* 0x000fe20000004200 */
[----:B------:R-:W-:Y:S02]  /*4050*/  FMNMX.FTZ R133, R18, R20, !PT ;  /* 0x0000001412857209 */ /* 0x000fe40007810000 */
[----:B------:R-:W-:-:S02]  /*4060*/  ISETP.LT.OR P0, PT, R3, 0x2, P0 ;  /* 0x000000020300780c */ /* 0x000fc40000701670 */
[----:B------:R-:W-:Y:S02]  /*4070*/  FMNMX.FTZ R132, R120, R132, !PT ;  /* 0x0000008478847209 */ /* 0x000fe40007810000 */
[----:B------:R-:W-:Y:S02]  /*4080*/  FSEL R15, R95, -INF , !P0 ;  /* 0xff8000005f0f7808 */ /* 0x000fe40004000000 */
[----:B------:R-:W-:Y:S02]  /*4090*/  ISETP.GT.AND P0, PT, R2, RZ, !P4 ;  /* 0x000000ff0200720c */ /* 0x000fe40006704270 */
[----:B------:R-:W-:Y:S02]  /*40a0*/  FMNMX.FTZ R133, R21, R133, !PT ;  /* 0x0000008515857209 */ /* 0x000fe40007810000 */
[----:B------:R-:W-:Y:S02]  /*40b0*/  ISETP.LT.OR P0, PT, R3, 0x1, P0 ;  /* 0x000000010300780c */ /* 0x000fe40000701670 */
[----:B------:R-:W-:-:S02]  /*40c0*/  FMNMX.FTZ R132, R122, R132, !PT ;  /* 0x000000847a847209 */ /* 0x000fc40007810000 */
[----:B------:R-:W-:Y:S02]  /*40d0*/  FSEL R14, R94, -INF , !P0 ;  /* 0xff8000005e0e7808 */ /* 0x000fe40004000000 */
[----:B------:R-:W-:Y:S01]  /*40e0*/  ISETP.GT.AND P0, PT, R2, 0x28, !P5 ;  /* 0x000000280200780c */ /* 0x000fe20006f04270 */
[----:B------:R-:W-:Y:S01]  /*40f0*/  LDSM.16.MT88.4 R92, [R210+0x1c80] ;  /* 0x001c8000d25c783b */ /* 0x000fe20000004200 */
[----:B------:R-:W-:Y:S02]  /*4100*/  FMNMX.FTZ R133, R23, R133, !PT ;  /* 0x0000008517857209 */ /* 0x000fe40007810000 */
[----:B------:R-:W-:Y:S02]  /*4110*/  ISETP.LT.OR P0, PT, R3, 0x29, P0 ;  /* 0x000000290300780c */ /* 0x000fe40000701670 */
[----:B------:R-:W-:Y:S02]  /*4120*/  FMNMX.FTZ R132, R131, R132, !PT ;  /* 0x0000008483847209 */ /* 0x000fe40007810000 */
[----:B------:R-:W-:-:S02]  /*4130*/  FSEL R191, R66, -INF , !P0 ;  /* 0xff80000042bf7808 */ /* 0x000fc40004000000 */
[----:B------:R-:W-:Y:S02]  /*4140*/  ISETP.GT.AND P0, PT, R2, 0x29, !P6 ;  /* 0x000000290200780c */ /* 0x000fe40007704270 */
[----:B------:R-:W1:Y:S01]  /*4150*/  SHFL.BFLY PT, R2, R134, 0x2, 0x1f ;  /* 0x0c401f0086027f89 */ /* 0x000e6200000e0000 */
[----:B------:R-:W-:Y:S02]  /*4160*/  FMNMX.FTZ R133, R36, R133, !PT ;  /* 0x0000008524857209 */ /* 0x000fe40007810000 */
[----:B------:R-:W-:Y:S02]  /*4170*/  FMNMX.FTZ R132, R135, R132, !PT ;  /* 0x0000008487847209 */ /* 0x000fe40007810000 */
[----:B------:R-:W-:Y:S02]  /*4180*/  FMNMX.FTZ R133, R38, R133, !PT ;  /* 0x0000008526857209 */ /* 0x000fe40007810000 */
[----:B------:R-:W-:Y:S02]  /*4190*/  FMNMX.FTZ R132, R194, R132, !PT ;  /* 0x00000084c2847209 */ /* 0x000fe40007810000 */
[----:B------:R-:W-:-:S02]  /*41a0*/  FMNMX.FTZ R133, R40, R133, !PT ;  /* 0x0000008528857209 */ /* 0x000fc40007810000 */
[----:B------:R-:W-:Y:S02]  /*41b0*/  FMNMX.FTZ R132, R193, R132, !PT ;  /* 0x00000084c1847209 */ /* 0x000fe40007810000 */
[----:B------:R-:W-:Y:S02]  /*41c0*/  FMNMX.FTZ R133, R41, R133, !PT ;  /* 0x0000008529857209 */ /* 0x000fe40007810000 */
[----:B------:R-:W-:Y:S02]  /*41d0*/  FMNMX.FTZ R132, R192, R132, !PT ;  /* 0x00000084c0847209 */ /* 0x000fe40007810000 */
[----:B------:R-:W-:Y:S02]  /*41e0*/  FMNMX.FTZ R133, R46, R133, !PT ;  /* 0x000000852e857209 */ /* 0x000fe40007810000 */
[----:B------:R-:W-:Y:S02]  /*41f0*/  FMNMX.FTZ R132, R195, R132, !PT ;  /* 0x00000084c3847209 */ /* 0x000fe40007810000 */
[----:B------:R-:W-:-:S02]  /*4200*/  FMNMX.FTZ R133, R47, R133, !PT ;  /* 0x000000852f857209 */ /* 0x000fc40007810000 */
[----:B------:R-:W-:Y:S01]  /*4210*/  ISETP.LT.OR P0, PT, R3, 0x2a, P0 ;  /* 0x0000002a0300780c */ /* 0x000fe20000701670 */
[----:B------:R-:W2:Y:S01]  /*4220*/  SHFL.BFLY PT, R5, R132, 0x2, 0x1f ;  /* 0x0c401f0084057f89 */ /* 0x000ea200000e0000 */
[----:B-1----:R-:W-:Y:S02]  /*4230*/  FMNMX.FTZ R134, R134, R2, !PT ;  /* 0x0000000286867209 */ /* 0x002fe40007810000 */
[----:B------:R-:W-:Y:S02]  /*4240*/  FMNMX.FTZ R133, R48, R133, !PT ;  /* 0x0000008530857209 */ /* 0x000fe40007810000 */
[----:B------:R-:W-:Y:S01]  /*4250*/  FSEL R190, R67, -INF , !P0 ;  /* 0xff80000043be7808 */ /* 0x000fe20004000000 */
[----:B------:R-:W1:Y:S01]  /*4260*/  SHFL.BFLY PT, R2, R134, 0x1, 0x1f ;  /* 0x0c201f0086027f89 */ /* 0x000e6200000e0000 */
[----:B------:R-:W-:Y:S02]  /*4270*/  FMNMX.FTZ R133, R49, R133, !PT ;  /* 0x0000008531857209 */ /* 0x000fe40007810000 */
[----:B------:R-:W-:-:S02]  /*4280*/  ISETP.NE.AND P6, PT, R247, 0x1, PT ;  /* 0x00000001f700780c */ /* 0x000fc40003fc5270 */
[----:B------:R-:W-:Y:S02]  /*4290*/  IADD3 R207, R207, -0x2, RZ ;  /* 0xfffffffecfcf7810 */ /* 0x000fe40007ffe0ff */
[----:B--2---:R-:W-:-:S05]  /*42a0*/  FMNMX.FTZ R132, R132, R5, !PT ;  /* 0x0000000584847209 */ /* 0x004fca0007810000 */
[----:B------:R-:W2:Y:S01]  /*42b0*/  SHFL.BFLY PT, R5, R132, 0x1, 0x1f ;  /* 0x0c201f0084057f89 */ /* 0x000ea200000e0000 */
[----:B-1----:R-:W-:-:S03]  /*42c0*/  FMNMX.FTZ R134, R134, R2, !PT ;  /* 0x0000000286867209 */ /* 0x002fc60007810000 */
[----:B------:R-:W1:Y:S01]  /*42d0*/  SHFL.BFLY PT, R2, R133, 0x2, 0x1f ;  /* 0x0c401f0085027f89 */ /* 0x000e6200000e0000 */
[C---:B------:R-:W-:Y:S01]  /*42e0*/  FSETP.NEU.FTZ.AND P0, PT, R134.reuse, -INF , PT ;  /* 0xff8000008600780b */ /* 0x040fe20003f1d000 */
[----:B------:R-:W-:-:S05]  /*42f0*/  FMUL.FTZ R3, R134, c[0x0][0x2d0] ;  /* 0x0000b40086037a20 */ /* 0x000fca0000410000 */
[----:B------:R-:W-:Y:S02]  /*4300*/  FSEL R3, R3, RZ, P0 ;  /* 0x000000ff03037208 */ /* 0x000fe40000000000 */
[----:B--2---:R-:W-:Y:S02]  /*4310*/  FMNMX.FTZ R132, R132, R5, !PT ;  /* 0x0000000584847209 */ /* 0x004fe40007810000 */
[----:B------:R-:W-:Y:S02]  /*4320*/  FMNMX.FTZ R5, R14, R15, !PT ;  /* 0x0000000f0e057209 */ /* 0x000fe40007810000 */
[----:B-1----:R-:W-:Y:S01]  /*4330*/  FMNMX.FTZ R133, R133, R2, !PT ;  /* 0x0000000285857209 */ /* 0x002fe20007810000 */
[----:B------:R-:W-:Y:S01]  /*4340*/  FMUL.FTZ R13, R132, c[0x0][0x2d0] ;  /* 0x0000b400840d7a20 */ /* 0x000fe20000410000 */
[----:B------:R-:W-:-:S03]  /*4350*/  FMNMX.FTZ R5, R73, R5, !PT ;  /* 0x0000000549057209 */ /* 0x000fc60007810000 */
[----:B------:R-:W1:Y:S01]  /*4360*/  SHFL.BFLY PT, R2, R133, 0x1, 0x1f ;  /* 0x0c201f0085027f89 */ /* 0x000e6200000e0000 */
[----:B------:R-:W-:-:S04]  /*4370*/  FMNMX.FTZ R5, R74, R5, !PT ;  /* 0x000000054a057209 */ /* 0x000fc80007810000 */
[----:B------:R-:W-:-:S04]  /*4380*/  FMNMX.FTZ R128, R75, R5, !PT ;  /* 0x000000054b807209 */ /* 0x000fc80007810000 */
[----:B------:R-:W-:-:S04]  /*4390*/  FMNMX.FTZ R128, R121, R128, !PT ;  /* 0x0000008079807209 */ /* 0x000fc80007810000 */
[----:B------:R-:W-:-:S04]  /*43a0*/  FMNMX.FTZ R128, R123, R128, !PT ;  /* 0x000000807b807209 */ /* 0x000fc80007810000 */
[----:B------:R-:W-:-:S04]  /*43b0*/  FMNMX.FTZ R128, R130, R128, !PT ;  /* 0x0000008082807209 */ /* 0x000fc80007810000 */
[----:B------:R-:W-:Y:S02]  /*43c0*/  FMNMX.FTZ R128, R188, R128, !PT ;  /* 0x00000080bc807209 */ /* 0x000fe40007810000 */
[----:B-1----:R-:W-:Y:S02]  /*43d0*/  FMNMX.FTZ R133, R133, R2, !PT ;  /* 0x0000000285857209 */ /* 0x002fe40007810000 */
[----:B------:R-:W-:Y:S02]  /*43e0*/  FMNMX.FTZ R128, R189, R128, !PT ;  /* 0x00000080bd807209 */ /* 0x000fe40007810000 */
[C---:B------:R-:W-:Y:S01]  /*43f0*/  FSETP.NEU.FTZ.AND P0, PT, R133.reuse, -INF , PT ;  /* 0xff8000008500780b */ /* 0x040fe20003f1d000 */
[----:B------:R-:W-:Y:S01]  /*4400*/  FMUL.FTZ R2, R133, c[0x0][0x2d0] ;  /* 0x0000b40085027a20 */ /* 0x000fe20000410000 */
[----:B------:R-:W-:-:S04]  /*4410*/  FMNMX.FTZ R128, R191, R128, !PT ;  /* 0x00000080bf807209 */ /* 0x000fc80007810000 */
[----:B------:R-:W-:Y:S02]  /*4420*/  FSEL R2, R2, RZ, P0 ;  /* 0x000000ff02027208 */ /* 0x000fe40000000000 */
[----:B------:R-:W-:Y:S02]  /*4430*/  FMNMX.FTZ R128, R190, R128, !PT ;  /* 0x00000080be807209 */ /* 0x000fe40007810000 */
[----:B------:R-:W-:Y:S01]  /*4440*/  FSETP.NEU.FTZ.AND P0, PT, R132, -INF , PT ;  /* 0xff8000008400780b */ /* 0x000fe20003f1d000 */
[--C-:B------:R-:W-:Y:S02]  /*4450*/  FFMA.FTZ R0, R18, c[0x0][0x2d0], -R2.reuse ;  /* 0x0000b40012007a23 */ /* 0x100fe40000010802 */
[----:B------:R-:W1:Y:S01]  /*4460*/  SHFL.BFLY PT, R5, R128, 0x2, 0x1f ;  /* 0x0c401f0080057f89 */ /* 0x000e6200000e0000 */
[----:B------:R-:W-:Y:S01]  /*4470*/  FSEL R13, R13, RZ, P0 ;  /* 0x000000ff0d0d7208 */ /* 0x000fe20000000000 */
[----:B------:R2:W-:Y:S02]  /*4480*/  MUFU.EX2 R206, R0 ;  /* 0x0000000000ce7308 */ /* 0x0005e40000000800 */
[----:B--2---:R-:W-:-:S06]  /*4490*/  FFMA.FTZ R0, R20, c[0x0][0x2d0], -R2 ;  /* 0x0000b40014007a23 */ /* 0x004fcc0000010802 */
[----:B------:R2:W3:Y:S01]  /*44a0*/  MUFU.EX2 R205, R0 ;  /* 0x0000000000cd7308 */ /* 0x0004e20000000800 */
[----:B-1----:R-:W-:-:S05]  /*44b0*/  FMNMX.FTZ R128, R128, R5, !PT ;  /* 0x0000000580807209 */ /* 0x002fca0007810000 */
[----:B------:R-:W1:Y:S01]  /*44c0*/  SHFL.BFLY PT, R5, R128, 0x1, 0x1f ;  /* 0x0c201f0080057f89 */ /* 0x000e6200000e0000 */
[----:B--2---:R-:W-:Y:S01]  /*44d0*/  FFMA.FTZ R0, R21, c[0x0][0x2d0], -R2 ;  /* 0x0000b40015007a23 */ /* 0x004fe20000010802 */
[----:B---3--:R-:W-:-:S03]  /*44e0*/  F2FP.BF16.PACK_AB R9, R205, R206 ;  /* 0x000000cecd09723e */ /* 0x008fc600000010ff */
[----:B------:R2:W-:Y:S01]  /*44f0*/  MUFU.EX2 R227, R0 ;  /* 0x0000000000e37308 */ /* 0x0005e20000000800 */
[----:B-1----:R-:W-:Y:S01]  /*4500*/  FMNMX.FTZ R128, R128, R5, !PT ;  /* 0x0000000580807209 */ /* 0x002fe20007810000 */
[----:B------:R-:W-:-:S03]  /*4510*/  FFMA.FTZ R5, R22, c[0x0][0x2d0], -R3 ;  /* 0x0000b40016057a23 */ /* 0x000fc60000010803 */
[C---:B------:R-:W-:Y:S01]  /*4520*/  FSETP.NEU.FTZ.AND P0, PT, R128.reuse, -INF , PT ;  /* 0xff8000008000780b */ /* 0x040fe20003f1d000 */
[----:B--2---:R-:W-:Y:S02]  /*4530*/  FFMA.FTZ R0, R23, c[0x0][0x2d0], -R2 ;  /* 0x0000b40017007a23 */ /* 0x004fe40000010802 */
[----:B------:R1:W-:Y:S01]  /*4540*/  MUFU.EX2 R232, R5 ;  /* 0x0000000500e87308 */ /* 0x0003e20000000800 */
[----:B------:R-:W-:-:S05]  /*4550*/  FMUL.FTZ R12, R128, c[0x0][0x2d0] ;  /* 0x0000b400800c7a20 */ /* 0x000fca0000410000 */
[----:B------:R-:W-:Y:S02]  /*4560*/  FSEL R12, R12, RZ, P0 ;  /* 0x000000ff0c0c7208 */ /* 0x000fe40000000000 */
[----:B------:R2:W3:Y:S01]  /*4570*/  MUFU.EX2 R229, R0 ;  /* 0x0000000000e57308 */ /* 0x0004e20000000800 */
[----:B-1----:R-:W-:-:S07]  /*4580*/  FFMA.FTZ R5, R24, c[0x0][0x2d0], -R3 ;  /* 0x0000b40018057a23 */ /* 0x002fce0000010803 */
[----:B------:R1:W4:Y:S01]  /*4590*/  MUFU.EX2 R230, R5 ;  /* 0x0000000500e67308 */ /* 0x0003220000000800 */
[----:B--2---:R-:W-:Y:S01]  /*45a0*/  FFMA.FTZ R0, R27, c[0x0][0x2d0], -R3 ;  /* 0x0000b4001b007a23 */ /* 0x004fe20000010803 */
[----:B---3--:R-:W-:-:S06]  /*45b0*/  F2FP.BF16.PACK_AB R11, R229, R227 ;  /* 0x000000e3e50b723e */ /* 0x008fcc00000010ff */
[----:B------:R2:W-:Y:S01]  /*45c0*/  MUFU.EX2 R235, R0 ;  /* 0x0000000000eb7308 */ /* 0x0005e20000000800 */
[----:B-1----:R-:W-:Y:S01]  /*45d0*/  FFMA.FTZ R5, R25, c[0x0][0x2d0], -R3 ;  /* 0x0000b40019057a23 */ /* 0x002fe20000010803 */
[----:B----4-:R-:W-:-:S06]  /*45e0*/  F2FP.BF16.PACK_AB R8, R230, R232 ;  /* 0x000000e8e608723e */ /* 0x010fcc00000010ff */
[----:B------:R1:W-:Y:S01]  /*45f0*/  MUFU.EX2 R239, R5 ;  /* 0x0000000500ef7308 */ /* 0x0003e20000000800 */
[----:B--2---:R-:W-:-:S07]  /*4600*/  FFMA.FTZ R0, R28, c[0x0][0x2d0], -R3 ;  /* 0x0000b4001c007a23 */ /* 0x004fce0000010803 */
[----:B------:R2:W3:Y:S01]  /*4610*/  MUFU.EX2 R238, R0 ;  /* 0x0000000000ee7308 */ /* 0x0004e20000000800 */
[----:B-1----:R-:W-:-:S07]  /*4620*/  FFMA.FTZ R5, R26, c[0x0][0x2d0], -R3 ;  /* 0x0000b4001a057a23 */ /* 0x002fce0000010803 */
[----:B------:R-:W1:Y:S01]  /*4630*/  MUFU.EX2 R240, R5 ;  /* 0x0000000500f07308 */ /* 0x000e620000000800 */
[----:B--2---:R-:W-:Y:S01]  /*4640*/  FFMA.FTZ R0, R37, c[0x0][0x2d0], -R3 ;  /* 0x0000b40025007a23 */ /* 0x004fe20000010803 */
[----:B---3--:R-:W-:-:S06]  /*4650*/  F2FP.BF16.PACK_AB R4, R238, R235 ;  /* 0x000000ebee04723e */ /* 0x008fcc00000010ff */
[----:B------:R2:W-:Y:S01]  /*4660*/  MUFU.EX2 R242, R0 ;  /* 0x0000000000f27308 */ /* 0x0005e20000000800 */
[----:B-1----:R-:W-:-:S07]  /*4670*/  F2FP.BF16.PACK_AB R10, R240, R239 ;  /* 0x000000eff00a723e */ /* 0x002fce00000010ff */
[----:B------:R-:W-:Y:S01]  /*4680*/  HMMA.16816.F32.BF16 R16, R8, R148, RZ ;  /* 0x000000940810723c */ /* 0x000fe200000418ff */
[----:B--2---:R-:W-:-:S04]  /*4690*/  FFMA.FTZ R0, R39, c[0x0][0x2d0], -R3 ;  /* 0x0000b40027007a23 */ /* 0x004fc80000010803 */
[----:B------:R1:W2:Y:S03]  /*46a0*/  MUFU.EX2 R243, R0 ;  /* 0x0000000000f37308 */ /* 0x0002a60000000800 */
[C---:B------:R-:W-:Y:S08]  /*46b0*/  HMMA.16816.F32.BF16 R32, R8.reuse, R108, RZ ;  /* 0x0000006c0820723c */ /* 0x040ff000000418ff */
[----:B------:R-:W-:Y:S01]  /*46c0*/  HMMA.16816.F32.BF16 R28, R8, R156, RZ ;  /* 0x0000009c081c723c */ /* 0x000fe200000418ff */
[----:B-1----:R-:W-:Y:S01]  /*46d0*/  FFMA.FTZ R0, R36, c[0x0][0x2d0], -R2 ;  /* 0x0000b40024007a23 */ /* 0x002fe20000010802 */
[----:B--2---:R-:W-:-:S06]  /*46e0*/  F2FP.BF16.PACK_AB R6, R243, R242 ;  /* 0x000000f2f306723e */ /* 0x004fcc00000010ff */
[C---:B------:R-:W-:Y:S01]  /*46f0*/  HMMA.16816.F32.BF16 R24, R8.reuse, R60, RZ ;  /* 0x0000003c0818723c */ /* 0x040fe200000418ff */
[----:B------:R1:W-:Y:S07]  /*4700*/  MUFU.EX2 R225, R0 ;  /* 0x0000000000e17308 */ /* 0x0003ee0000000800 */
[C---:B------:R-:W-:Y:S08]  /*4710*/  HMMA.16816.F32.BF16 R20, R8.reuse, R76, RZ ;  /* 0x0000004c0814723c */ /* 0x040ff000000418ff */
[----:B------:R-:W-:Y:S01]  /*4720*/  HMMA.16816.F32.BF16 R84, R8, R56, RZ ;  /* 0x000000380854723c */ /* 0x000fe200000418ff */
[----:B-1----:R-:W-:-:S04]  /*4730*/  FFMA.FTZ R0, R38, c[0x0][0x2d0], -R2 ;  /* 0x0000b40026007a23 */ /* 0x002fc80000010802 */
        /* <DEDUP_REMOVED lines=11> */
[----:B------:R-:W-:Y:S01]  /*47f0*/  HMMA.16816.F32.BF16 R8, R8, R58, RZ ;  /* 0x0000003a0808723c */ /* 0x000fe200000418ff */
[----:B-1----:R-:W-:Y:S01]  /*4800*/  FFMA.FTZ R0, R42, c[0x0][0x2d0], -R3 ;  /* 0x0000b4002a007a23 */ /* 0x002fe20000010803 */
[----:B--2---:R-:W-:-:S03]  /*4810*/  F2FP.BF16.PACK_AB R7, R241, R237 ;  /* 0x000000edf107723e */ /* 0x004fc600000010ff */
[----:B------:R1:W-:Y:S04]  /*4820*/  MUFU.EX2 R236, R0 ;  /* 0x0000000000ec7308 */ /* 0x0003e80000000800 */
[C---:B------:R-:W-:Y:S08]  /*4830*/  HMMA.16816.F32.BF16 R36, R4.reuse, R166, R36 ;  /* 0x000000a60424723c */ /* 0x040ff00000041824 */
[----:B------:R-:W-:Y:S01]  /*4840*/  HMMA.16816.F32.BF16 R16, R4, R88, R16 ;  /* 0x000000580410723c */ /* 0x000fe20000041810 */
[----:B-1----:R-:W-:-:S04]  /*4850*/  FFMA.FTZ R0, R43, c[0x0][0x2d0], -R3 ;  /* 0x0000b4002b007a23 */ /* 0x002fc80000010803 */
[----:B------:R1:W2:Y:S03]  /*4860*/  MUFU.EX2 R233, R0 ;  /* 0x0000000000e97308 */ /* 0x0002a60000000800 */
[C---:B------:R-:W-:Y:S08]  /*4870*/  HMMA.16816.F32.BF16 R32, R4.reuse, R92, R32 ;  /* 0x0000005c0420723c */ /* 0x040ff00000041820 */
[----:B------:R-:W-:Y:S01]  /*4880*/  HMMA.16816.F32.BF16 R28, R4, R136, R28 ;  /* 0x00000088041c723c */ /* 0x000fe2000004181c */
[----:B-1----:R-:W-:-:S07]  /*4890*/  FFMA.FTZ R0, R44, c[0x0][0x2d0], -R3 ;  /* 0x0000b4002c007a23 */ /* 0x002fce0000010803 */
[C---:B------:R-:W-:Y:S01]  /*48a0*/  HMMA.16816.F32.BF16 R24, R4.reuse, R144, R24 ;  /* 0x000000900418723c */ /* 0x040fe20000041818 */
[----:B------:R-:W-:Y:S01]  /*48b0*/  FFMA.FTZ R3, R45, c[0x0][0x2d0], -R3 ;  /* 0x0000b4002d037a23 */ /* 0x000fe20000010803 */
[----:B--2---:R-:W-:Y:S01]  /*48c0*/  F2FP.BF16.PACK_AB R96, R233, R236 ;  /* 0x000000ece960723e */ /* 0x004fe200000010ff */
[----:B------:R1:W-:Y:S05]  /*48d0*/  MUFU.EX2 R231, R0 ;  /* 0x0000000000e77308 */ /* 0x0003ea0000000800 */
[C---:B------:R-:W-:Y:S03]  /*48e0*/  HMMA.16816.F32.BF16 R20, R4.reuse, R164, R20 ;  /* 0x000000a40414723c */ /* 0x040fe60000041814 */
[----:B------:R-:W2:Y:S05]  /*48f0*/  MUFU.EX2 R228, R3 ;  /* 0x0000000300e47308 */ /* 0x000eaa0000000800 */
[----:B------:R-:W-:Y:S01]  /*4900*/  HMMA.16816.F32.BF16 R84, R4, R172, R84 ;  /* 0x000000ac0454723c */ /* 0x000fe20000041854 */
[----:B-1----:R-:W-:-:S04]  /*4910*/  FFMA.FTZ R0, R46, c[0x0][0x2d0], -R2 ;  /* 0x0000b4002e007a23 */ /* 0x002fc80000010802 */
[----:B------:R1:W-:Y:S03]  /*4920*/  MUFU.EX2 R204, R0 ;  /* 0x0000000000cc7308 */ /* 0x0003e60000000800 */
[----:B------:R-:W-:Y:S01]  /*4930*/  HMMA.16816.F32.BF16 R152, R4, R90, R152 ;  /* 0x0000005a0498723c */ /* 0x000fe20000041898 */
[----:B--2---:R-:W-:Y:S01]  /*4940*/  F2FP.BF16.PACK_AB R98, R228, R231 ;  /* 0x000000e7e462723e */ /* 0x004fe200000010ff */
[----:B------:R-:W-:-:S06]  /*4950*/  @P6 IMAD.HI.U32 R3, R129, c[0x0][0x2c8], RZ ;  /* 0x0000b20081036a27 */ /* 0x000fcc00078e00ff */
[----:B------:R-:W-:Y:S01]  /*4960*/  HMMA.16816.F32.BF16 R112, R4, R94, R112 ;  /* 0x0000005e0470723c */ /* 0x000fe20000041870 */
[----:B------:R-:W-:Y:S02]  /*4970*/  @P6 SHF.R.U32.HI R129, RZ, c[0x0][0x2cc], R3 ;  /* 0x0000b300ff816a19 */ /* 0x000fe40000011603 */
[----:B------:R-:W-:-:S03]  /*4980*/  ISETP.LE.AND P6, PT, R246, c[0x0][0x32c], PT ;  /* 0x0000cb00f6007a0c */ /* 0x000fc60003fc3270 */
[----:B------:R-:W-:Y:S02]  /*4990*/  IMAD.IADD R3, R244, 0x1, R129 ;  /* 0x00000001f4037824 */ /* 0x000fe400078e0281 */
[--C-:B-1----:R-:W-:Y:S01]  /*49a0*/  FFMA.FTZ R0, R47, c[0x0][0x2d0], -R2.reuse ;  /* 0x0000b4002f007a23 */ /* 0x102fe20000010802 */
[C---:B------:R-:W-:Y:S03]  /*49b0*/  HMMA.16816.F32.BF16 R124, R4.reuse, R138, R124 ;  /* 0x0000008a047c723c */ /* 0x040fe6000004187c */
[----:B------:R1:W2:Y:S05]  /*49c0*/  MUFU.EX2 R203, R0 ;  /* 0x0000000000cb7308 */ /* 0x0002aa0000000800 */
[C---:B------:R-:W-:Y:S08]  /*49d0*/  HMMA.16816.F32.BF16 R64, R4.reuse, R146, R64 ;  /* 0x000000920440723c */ /* 0x040ff00000041840 */
[----:B------:R-:W-:Y:S01]  /*49e0*/  HMMA.16816.F32.BF16 R8, R4, R174, R8 ;  /* 0x000000ae0408723c */ /* 0x000fe20000041808 */
[--C-:B-1----:R-:W-:Y:S01]  /*49f0*/  FFMA.FTZ R0, R48, c[0x0][0x2d0], -R2.reuse ;  /* 0x0000b40030007a23 */ /* 0x102fe20000010802 */
[----:B--2---:R-:W-:Y:S01]  /*4a00*/  F2FP.BF16.PACK_AB R97, R203, R204 ;  /* 0x000000cccb61723e */ /* 0x004fe200000010ff */
[----:B------:R-:W-:-:S02]  /*4a10*/  FFMA.FTZ R2, R49, c[0x0][0x2d0], -R2 ;  /* 0x0000b40031027a23 */ /* 0x000fc40000010802 */
[----:B------:R1:W-:Y:S08]  /*4a20*/  MUFU.EX2 R202, R0 ;  /* 0x0000000000ca7308 */ /* 0x0003f00000000800 */
[----:B------:R-:W2:Y:S01]  /*4a30*/  MUFU.EX2 R201, R2 ;  /* 0x0000000200c97308 */ /* 0x000ea20000000800 */
[----:B-1----:R-:W-:-:S07]  /*4a40*/  FFMA.FTZ R0, R50, c[0x0][0x2d0], -R13 ;  /* 0x0000b40032007a23 */ /* 0x002fce000001080d */
[----:B------:R1:W-:Y:S01]  /*4a50*/  MUFU.EX2 R200, R0 ;  /* 0x0000000000c87308 */ /* 0x0003e20000000800 */
[----:B--2---:R-:W-:-:S07]  /*4a60*/  F2FP.BF16.PACK_AB R99, R201, R202 ;  /* 0x000000cac963723e */ /* 0x004fce00000010ff */
[----:B------:R-:W-:Y:S01]  /*4a70*/  HMMA.16816.F32.BF16 R80, R96, R182, R36 ;  /* 0x000000b66050723c */ /* 0x000fe20000041824 */
[----:B-1----:R-:W-:-:S07]  /*4a80*/  FFMA.FTZ R0, R51, c[0x0][0x2d0], -R13 ;  /* 0x0000b40033007a23 */ /* 0x002fce000001080d */
[C---:B------:R-:W-:Y:S01]  /*4a90*/  HMMA.16816.F32.BF16 R140, R96.reuse, R104, R16 ;  /* 0x00000068608c723c */ /* 0x040fe20000041810 */
[----:B------:R1:W2:Y:S07]  /*4aa0*/  MUFU.EX2 R197, R0 ;  /* 0x0000000000c57308 */ /* 0x0002ae0000000800 */
[C---:B------:R-:W-:Y:S08]  /*4ab0*/  HMMA.16816.F32.BF16 R100, R96.reuse, R160, R32 ;  /* 0x000000a06064723c */ /* 0x040ff00000041820 */
[----:B------:R-:W-:Y:S01]  /*4ac0*/  HMMA.16816.F32.BF16 R116, R96, R168, R28 ;  /* 0x000000a86074723c */ /* 0x000fe2000004181c */
[----:B-1----:R-:W-:Y:S01]  /*4ad0*/  FFMA.FTZ R0, R68, c[0x0][0x2d0], -R13 ;  /* 0x0000b40044007a23 */ /* 0x002fe2000001080d */
[----:B--2---:R-:W-:-:S03]  /*4ae0*/  F2FP.BF16.PACK_AB R4, R197, R200 ;  /* 0x000000c8c504723e */ /* 0x004fc600000010ff */
[----:B------:R1:W-:Y:S03]  /*4af0*/  MUFU.EX2 R198, R0 ;  /* 0x0000000000c67308 */ /* 0x0003e60000000800 */
[C---:B------:R-:W-:Y:S08]  /*4b00*/  HMMA.16816.F32.BF16 R52, R96.reuse, R176, R24 ;  /* 0x000000b06034723c */ /* 0x040ff00000041818 */
        /* <DEDUP_REMOVED lines=12> */
[----:B------:R-:W-:Y:S01]  /*4bd0*/  HMMA.16816.F32.BF16 R96, R96, R186, R8 ;  /* 0x000000ba6060723c */ /* 0x000fe20000041808 */
[----:B------:R1:W2:Y:S02]  /*4be0*/  MUFU.EX2 R41, R0 ;  /* 0x0000000000297308 */ /* 0x0002a40000000800 */
[----:B-1----:R-:W-:Y:S01]  /*4bf0*/  FFMA.FTZ R0, R73, c[0x0][0x2d0], -R12 ;  /* 0x0000b40049007a23 */ /* 0x002fe2000001080c */
[----:B--2---:R-:W-:-:S05]  /*4c00*/  F2FP.BF16.PACK_AB R5, R41, R42 ;  /* 0x0000002a2905723e */ /* 0x004fca00000010ff */
[----:B------:R1:W-:Y:S02]  /*4c10*/  MUFU.EX2 R196, R0 ;  /* 0x0000000000c47308 */ /* 0x0003e40000000800 */
[----:B-1----:R-:W-:-:S06]  /*4c20*/  FFMA.FTZ R0, R74, c[0x0][0x2d0], -R12 ;  /* 0x0000b4004a007a23 */ /* 0x002fcc000001080c */
[----:B------:R1:W2:Y:S02]  /*4c30*/  MUFU.EX2 R40, R0 ;  /* 0x0000000000287308 */ /* 0x0002a40000000800 */
[----:B-1----:R-:W-:Y:S01]  /*4c40*/  FFMA.FTZ R0, R120, c[0x0][0x2d0], -R13 ;  /* 0x0000b40078007a23 */ /* 0x002fe2000001080d */
[----:B--2---:R-:W-:-:S05]  /*4c50*/  F2FP.BF16.PACK_AB R7, R40, R196 ;  /* 0x000000c42807723e */ /* 0x004fca00000010ff */
[----:B------:R1:W-:Y:S02]  /*4c60*/  MUFU.EX2 R50, R0 ;  /* 0x0000000000327308 */ /* 0x0003e40000000800 */
[C---:B------:R-:W-:Y:S08]  /*4c70*/  HMMA.16816.F32.BF16 R32, R4.reuse, R148, RZ ;  /* 0x000000940420723c */ /* 0x040ff000000418ff */
[----:B------:R-:W-:Y:S01]  /*4c80*/  HMMA.16816.F32.BF16 R24, R4, R108, RZ ;  /* 0x0000006c0418723c */ /* 0x000fe200000418ff */
[----:B-1----:R-:W-:-:S04]  /*4c90*/  FFMA.FTZ R0, R122, c[0x0][0x2d0], -R13 ;  /* 0x0000b4007a007a23 */ /* 0x002fc8000001080d */
[----:B------:R1:W2:Y:S03]  /*4ca0*/  MUFU.EX2 R49, R0 ;  /* 0x0000000000317308 */ /* 0x0002a60000000800 */
[C---:B------:R-:W-:Y:S08]  /*4cb0*/  HMMA.16816.F32.BF16 R8, R4.reuse, R156, RZ ;  /* 0x0000009c0408723c */ /* 0x040ff000000418ff */
[----:B------:R-:W-:Y:S01]  /*4cc0*/  HMMA.16816.F32.BF16 R16, R4, R60, RZ ;  /* 0x0000003c0410723c */ /* 0x000fe200000418ff */
[----:B-1----:R-:W-:-:S07]  /*4cd0*/  FFMA.FTZ R0, R131, c[0x0][0x2d0], -R13 ;  /* 0x0000b40083007a23 */ /* 0x002fce000001080d */
[C---:B------:R-:W-:Y:S01]  /*4ce0*/  HMMA.16816.F32.BF16 R20, R4.reuse, R76, RZ ;  /* 0x0000004c0414723c */ /* 0x040fe200000418ff */
[----:B------:R1:W-:Y:S07]  /*4cf0*/  MUFU.EX2 R48, R0 ;  /* 0x0000000000307308 */ /* 0x0003ee0000000800 */
[C---:B------:R-:W-:Y:S08]  /*4d00*/  HMMA.16816.F32.BF16 R148, R4.reuse, R150, RZ ;  /* 0x000000960494723c */ /* 0x040ff000000418ff */
[----:B------:R-:W-:Y:S01]  /*4d10*/  HMMA.16816.F32.BF16 R108, R4, R110, RZ ;  /* 0x0000006e046c723c */ /* 0x000fe200000418ff */
[----:B-1----:R-:W-:-:S04]  /*4d20*/  FFMA.FTZ R0, R135, c[0x0][0x2d0], -R13 ;  /* 0x0000b40087007a23 */ /* 0x002fc8000001080d */
[----:B------:R1:W3:Y:S03]  /*4d30*/  MUFU.EX2 R51, R0 ;  /* 0x0000000000337308 */ /* 0x0002e60000000800 */
        /* <DEDUP_REMOVED lines=8> */
[----:B------:R1:W4:Y:S02]  /*4dc0*/  MUFU.EX2 R15, R0 ;  /* 0x00000000000f7308 */ /* 0x0003240000000800 */
[----:B--2---:R-:W-:Y:S02]  /*4dd0*/  F2FP.BF16.PACK_AB R4, R49, R50 ;  /* 0x000000323104723e */ /* 0x004fe400000010ff */
[----:B---3--:R-:W-:Y:S01]  /*4de0*/  F2FP.BF16.PACK_AB R6, R51, R48 ;  /* 0x000000303306723e */ /* 0x008fe200000010ff */
[----:B-1----:R-:W-:Y:S01]  /*4df0*/  FFMA.FTZ R0, R123, c[0x0][0x2d0], -R12 ;  /* 0x0000b4007b007a23 */ /* 0x002fe2000001080c */
[----:B----4-:R-:W-:-:S03]  /*4e00*/  F2FP.BF16.PACK_AB R5, R15, R14 ;  /* 0x0000000e0f05723e */ /* 0x010fc600000010ff */
[----:B------:R1:W-:Y:S02]  /*4e10*/  MUFU.EX2 R36, R0 ;  /* 0x0000000000247308 */ /* 0x0003e40000000800 */
[----:B-1----:R-:W-:-:S06]  /*4e20*/  FFMA.FTZ R0, R130, c[0x0][0x2d0], -R12 ;  /* 0x0000b40082007a23 */ /* 0x002fcc000001080c */
[----:B------:R1:W2:Y:S02]  /*4e30*/  MUFU.EX2 R37, R0 ;  /* 0x0000000000257308 */ /* 0x0002a40000000800 */
[----:B-1----:R-:W-:Y:S01]  /*4e40*/  FFMA.FTZ R0, R194, c[0x0][0x2d0], -R13 ;  /* 0x0000b400c2007a23 */ /* 0x002fe2000001080d */
[----:B--2---:R-:W-:-:S05]  /*4e50*/  F2FP.BF16.PACK_AB R7, R37, R36 ;  /* 0x000000242507723e */ /* 0x004fca00000010ff */
[----:B------:R1:W-:Y:S02]  /*4e60*/  MUFU.EX2 R38, R0 ;  /* 0x0000000000267308 */ /* 0x0003e40000000800 */
        /* <DEDUP_REMOVED lines=8> */
[----:B--2---:R-:W-:Y:S01]  /*4ef0*/  F2FP.BF16.PACK_AB R92, R39, R38 ;  /* 0x00000026275c723e */ /* 0x004fe200000010ff */
[----:B------:R1:W-:Y:S06]  /*4f00*/  MUFU.EX2 R43, R0 ;  /* 0x00000000002b7308 */ /* 0x0003ec0000000800 */
        /* <DEDUP_REMOVED lines=12> */
[----:B-1----:R-:W-:-:S06]  /*4fd0*/  FFMA.FTZ R0, R189, c[0x0][0x2d0], -R12 ;  /* 0x0000b400bd007a23 */ /* 0x002fcc000001080c */
[----:B------:R-:W-:Y:S01]  /*4fe0*/  FADD.FTZ R5, R232, R230 ;  /* 0x000000e6e8057221 */ /* 0x000fe20000010000 */
[----:B------:R-:W1:Y:S01]  /*4ff0*/  MUFU.EX2 R8, R0 ;  /* 0x0000000000087308 */ /* 0x000e620000000800 */
[----:B------:R-:W-:Y:S02]  /*5000*/  FADD.FTZ R7, R206, R205 ;  /* 0x000000cdce077221 */ /* 0x000fe40000010000 */
[----:B------:R-:W-:Y:S02]  /*5010*/  FADD.FTZ R6, R200, R197 ;  /* 0x000000c5c8067221 */ /* 0x000fe40000010000 */
[----:B------:R-:W-:Y:S02]  /*5020*/  FADD.FTZ R4, R42, R41 ;  /* 0x000000292a047221 */ /* 0x000fe40000010000 */
[----:B------:R-:W-:Y:S02]  /*5030*/  FADD.FTZ R5, R239, R5 ;  /* 0x00000005ef057221 */ /* 0x000fe40000010000 */
[----:B------:R-:W-:-:S02]  /*5040*/  FADD.FTZ R7, R227, R7 ;  /* 0x00000007e3077221 */ /* 0x000fc40000010000 */
[----:B------:R-:W-:Y:S02]  /*5050*/  FADD.FTZ R6, R198, R6 ;  /* 0x00000006c6067221 */ /* 0x000fe40000010000 */
[----:B------:R-:W-:Y:S02]  /*5060*/  FADD.FTZ R4, R196, R4 ;  /* 0x00000004c4047221 */ /* 0x000fe40000010000 */
[----:B------:R-:W-:Y:S01]  /*5070*/  FADD.FTZ R5, R240, R5 ;  /* 0x00000005f0057221 */ /* 0x000fe20000010000 */
[----:B-1----:R-:W-:Y:S01]  /*5080*/  F2FP.BF16.PACK_AB R93, R8, R9 ;  /* 0x00000009085d723e */ /* 0x002fe200000010ff */
[----:B------:R-:W-:Y:S02]  /*5090*/  FADD.FTZ R7, R229, R7 ;  /* 0x00000007e5077221 */ /* 0x000fe40000010000 */
[----:B------:R-:W-:Y:S02]  /*50a0*/  FADD.FTZ R6, R199, R6 ;  /* 0x00000006c7067221 */ /* 0x000fe40000010000 */
[----:B------:R-:W-:-:S02]  /*50b0*/  FADD.FTZ R4, R40, R4 ;  /* 0x0000000428047221 */ /* 0x000fc40000010000 */
[----:B------:R-:W-:Y:S02]  /*50c0*/  FADD.FTZ R5, R235, R5 ;  /* 0x00000005eb057221 */ /* 0x000fe40000010000 */
[----:B------:R-:W-:Y:S02]  /*50d0*/  FADD.FTZ R11, R225, R7 ;  /* 0x00000007e10b7221 */ /* 0x000fe40000010000 */
[----:B------:R-:W-:Y:S02]  /*50e0*/  FFMA.FTZ R0, R191, c[0x0][0x2d0], -R12 ;  /* 0x0000b400bf007a23 */ /* 0x000fe4000001080c */
[----:B------:R-:W-:Y:S02]  /*50f0*/  FADD.FTZ R10, R50, R6 ;  /* 0x00000006320a7221 */ /* 0x000fe40000010000 */
[----:B------:R-:W-:Y:S01]  /*5100*/  FADD.FTZ R6, R14, R4 ;  /* 0x000000040e067221 */ /* 0x000fe20000010000 */
[----:B------:R1:W-:Y:S01]  /*5110*/  MUFU.EX2 R2, R0 ;  /* 0x0000000000027308 */ /* 0x0003e20000000800 */
[----:B------:R-:W-:-:S02]  /*5120*/  FADD.FTZ R7, R238, R5 ;  /* 0x00000005ee077221 */ /* 0x000fc40000010000 */
[----:B------:R-:W-:Y:S02]  /*5130*/  FADD.FTZ R5, R234, R11 ;  /* 0x0000000bea057221 */ /* 0x000fe40000010000 */
[----:B------:R-:W-:Y:S02]  /*5140*/  FADD.FTZ R4, R49, R10 ;  /* 0x0000000a31047221 */ /* 0x000fe40000010000 */
[----:B------:R-:W-:Y:S02]  /*5150*/  FADD.FTZ R6, R15, R6 ;  /* 0x000000060f067221 */ /* 0x000fe40000010000 */
[----:B------:R-:W-:Y:S02]  /*5160*/  FADD.FTZ R11, R242, R7 ;  /* 0x00000007f20b7221 */ /* 0x000fe40000010000 */
[----:B------:R-:W-:Y:S02]  /*5170*/  FADD.FTZ R10, R237, R5 ;  /* 0x00000005ed0a7221 */ /* 0x000fe40000010000 */
[----:B------:R-:W-:-:S02]  /*5180*/  FADD.FTZ R7, R48, R4 ;  /* 0x0000000430077221 */ /* 0x000fc40000010000 */
[----:B------:R-:W-:Y:S02]  /*5190*/  FADD.FTZ R4, R36, R6 ;  /* 0x0000000624047221 */ /* 0x000fe40000010000 */
[----:B-1----:R-:W-:Y:S02]  /*51a0*/  FFMA.FTZ R0, R190, c[0x0][0x2d0], -R12 ;  /* 0x0000b400be007a23 */ /* 0x002fe4000001080c */
[----:B------:R-:W-:Y:S02]  /*51b0*/  FADD.FTZ R5, R243, R11 ;  /* 0x0000000bf3057221 */ /* 0x000fe40000010000 */
[----:B------:R-:W-:Y:S02]  /*51c0*/  FADD.FTZ R6, R241, R10 ;  /* 0x0000000af1067221 */ /* 0x000fe40000010000 */
[----:B------:R-:W1:Y:S01]  /*51d0*/  MUFU.EX2 R0, R0 ;  /* 0x0000000000007308 */ /* 0x000e620000000800 */
[----:B------:R-:W-:Y:S02]  /*51e0*/  FADD.FTZ R7, R51, R7 ;  /* 0x0000000733077221 */ /* 0x000fe40000010000 */
[----:B------:R-:W-:-:S02]  /*51f0*/  FADD.FTZ R4, R37, R4 ;  /* 0x0000000425047221 */ /* 0x000fc40000010000 */
[----:B------:R-:W-:Y:S02]  /*5200*/  FADD.FTZ R5, R236, R5 ;  /* 0x00000005ec057221 */ /* 0x000fe40000010000 */
[----:B------:R-:W-:Y:S02]  /*5210*/  FADD.FTZ R6, R204, R6 ;  /* 0x00000006cc067221 */ /* 0x000fe40000010000 */
[----:B------:R-:W-:Y:S02]  /*5220*/  FADD.FTZ R7, R38, R7 ;  /* 0x0000000726077221 */ /* 0x000fe40000010000 */
[----:B------:R-:W-:Y:S02]  /*5230*/  FADD.FTZ R9, R9, R4 ;  /* 0x0000000409097221 */ /* 0x000fe40000010000 */
[----:B------:R-:W-:Y:S02]  /*5240*/  FADD.FTZ R4, R233, R5 ;  /* 0x00000005e9047221 */ /* 0x000fe40000010000 */
[----:B------:R-:W-:Y:S01]  /*5250*/  FADD.FTZ R5, R203, R6 ;  /* 0x00000006cb057221 */ /* 0x000fe20000010000 */
[----:B-1----:R-:W-:Y:S01]  /*5260*/  F2FP.BF16.PACK_AB R95, R0, R2 ;  /* 0x00000002005f723e */ /* 0x002fe200000010ff */
        /* <DEDUP_REMOVED lines=9> */
[----:B------:R-:W-:Y:S01]  /*5300*/  HMMA.16816.F32.BF16 R148, R92, R106, R148 ;  /* 0x0000006a5c94723c */ /* 0x000fe20000041894 */
[----:B------:R-:W-:Y:S01]  /*5310*/  FADD.FTZ R2, R13, R6 ;  /* 0x000000060d027221 */ /* 0x000fe20000010000 */
[----:B------:R-:W-:Y:S01]  /*5320*/  STL [R1+0x8], R7 ;  /* 0x0000080701007387 */ /* 0x000fe20000100800 */
[----:B------:R-:W-:-:S03]  /*5330*/  FADD.FTZ R0, R0, R8 ;  /* 0x0000000800007221 */ /* 0x000fc60000010000 */
[----:B------:R-:W-:Y:S02]  /*5340*/  STL [R1], R4 ;  /* 0x0000000401007387 */ /* 0x000fe40000100800 */
[C---:B------:R-:W-:Y:S02]  /*5350*/  HMMA.16816.F32.BF16 R104, R92.reuse, R160, R24 ;  /* 0x000000a05c68723c */ /* 0x040fe40000041818 */
[----:B------:R1:W-:Y:S04]  /*5360*/  STL [R1+0x4], R2 ;  /* 0x0000040201007387 */ /* 0x0003e80000100800 */
[----:B------:R2:W-:Y:S02]  /*5370*/  STL [R1+0xc], R0 ;  /* 0x00000c0001007387 */ /* 0x0005e40000100800 */
[C---:B------:R-:W-:Y:S08]  /*5380*/  HMMA.16816.F32.BF16 R108, R92.reuse, R162, R108 ;  /* 0x000000a25c6c723c */ /* 0x040ff0000004186c */
[C---:B------:R-:W-:Y:S08]  /*5390*/  HMMA.16816.F32.BF16 R120, R92.reuse, R168, R120 ;  /* 0x000000a85c78723c */ /* 0x040ff00000041878 */
[----:B------:R-:W-:Y:S01]  /*53a0*/  HMMA.16816.F32.BF16 R156, R92, R170, R156 ;  /* 0x000000aa5c9c723c */ /* 0x000fe2000004189c */
[----:B-1----:R-:W-:-:S07]  /*53b0*/  IADD3 R2, R3, c[0x0][0x328], RZ ;  /* 0x0000ca0003027a10 */ /* 0x002fce0007ffe0ff */
[C---:B------:R-:W-:Y:S08]  /*53c0*/  HMMA.16816.F32.BF16 R56, R92.reuse, R176, R16 ;  /* 0x000000b05c38723c */ /* 0x040ff00000041810 */
[C---:B------:R-:W-:Y:S08]  /*53d0*/  HMMA.16816.F32.BF16 R60, R92.reuse, R178, R60 ;  /* 0x000000b25c3c723c */ /* 0x040ff0000004183c */
[C---:B------:R-:W-:Y:S08]  /*53e0*/  HMMA.16816.F32.BF16 R72, R92.reuse, R180, R20 ;  /* 0x000000b45c48723c */ /* 0x040ff00000041814 */
[C---:B------:R-:W-:Y:S08]  /*53f0*/  HMMA.16816.F32.BF16 R76, R92.reuse, R182, R76 ;  /* 0x000000b65c4c723c */ /* 0x040ff0000004184c */
[C---:B------:R-:W-:Y:S08]  /*5400*/  HMMA.16816.F32.BF16 R88, R92.reuse, R184, R28 ;  /* 0x000000b85c58723c */ /* 0x040ff0000004181c */
[----:B------:R-:W-:Y:S01]  /*5410*/  HMMA.16816.F32.BF16 R92, R92, R186, R44 ;  /* 0x000000ba5c5c723c */ /* 0x000fe2000004182c */
[----:B------:R-:W-:Y:S07]  /*5420*/  @!P6 BRA `(.L_x_188) ;  /* 0x000001100000e947 */ /* 0x000fee0003800000 */
[C---:B--2---:R-:W-:Y:S02]  /*5430*/  ISETP.GT.AND P0, PT, R3.reuse, RZ, PT ;  /* 0x000000ff0300720c */ /* 0x044fe40003f04270 */
[----:B------:R-:W-:-:S11]  /*5440*/  IADD3 R0, R3, -0x1, RZ ;  /* 0xffffffff03007810 */ /* 0x000fd60007ffe0ff */
[----:B------:R-:W-:Y:S05]  /*5450*/  @P0 BRA `(.L_x_189) ;  /* 0x0000007000000947 */ /* 0x000fea0003800000 */
[----:B------:R-:W-:Y:S02]  /*5460*/  IMAD.MOV.U32 R4, RZ, RZ, 0x1 ;  /* 0x00000001ff047424 */ /* 0x000fe400078e00ff */
[----:B------:R-:W-:-:S03]  /*5470*/  IMAD.MOV R0, RZ, RZ, -R3 ;  /* 0x000000ffff007224 */ /* 0x000fc600078e0a03 */
[----:B------:R-:W-:-:S13]  /*5480*/  ISETP.NE.AND P0, PT, R4, c[0x0][0x32c], PT ;  /* 0x0000cb0004007a0c */ /* 0x000fda0003f05270 */
[----:B------:R-:W-:-:S05]  /*5490*/  @P0 IMAD.HI.U32 R3, R0, c[0x0][0x330], RZ ;  /* 0x0000cc0000030a27 */ /* 0x000fca00078e00ff */
[----:B------:R-:W-:-:S04]  /*54a0*/  @P0 SHF.R.U32.HI R0, RZ, c[0x0][0x334], R3 ;  /* 0x0000cd00ff000a19 */ /* 0x000fc80000011603 */
[----:B------:R-:W-:Y:S01]  /*54b0*/  LOP3.LUT R0, RZ, R0, RZ, 0x33, !PT ;  /* 0x00000000ff007212 */ /* 0x000fe200078e33ff */
[----:B------:R-:W-:Y:S05]  /*54c0*/  BRA `(.L_x_190) ;  /* 0x0000004000007947 */ /* 0x000fea0003800000 */
.L_x_189:
[----:B------:R-:W-:-:S04]  /*54d0*/  MOV R3, 0x1 ;  /* 0x0000000100037802 */ /* 0x000fc80000000f00 */
[----:B------:R-:W-:-:S13]  /*54e0*/  ISETP.NE.AND P0, PT, R3, c[0x0][0x32c], PT ;  /* 0x0000cb0003007a0c */ /* 0x000fda0003f05270 */
[----:B------:R-:W-:-:S05]  /*54f0*/  @P0 IMAD.HI.U32 R3, R0, c[0x0][0x330], RZ ;  /* 0x0000cc0000030a27 */ /* 0x000fca00078e00ff */
[----:B------:R-:W-:Y:S02]  /*5500*/  @P0 SHF.R.U32.HI R0, RZ, c[0x0][0x334], R3 ;  /* 0x0000cd00ff000a19 */ /* 0x000fe40000011603 */
.L_x_190:
[----:B------:R-:W-:-:S05]  /*5510*/  MOV R3, c[0x0][0x32c] ;  /* 0x0000cb0000037a02 */ /* 0x000fca0000000f00 */
[----:B------:R-:W-:-:S05]  /*5520*/  IMAD R0, R0, R3, c[0x0][0x32c] ;  /* 0x0000cb0000007624 */ /* 0x000fca00078e0203 */
[----:B------:R-:W-:-:S05]  /*5530*/  IMNMX R2, R2, R0, PT ;  /* 0x0000000002027217 */ /* 0x000fca0003800200 */
.L_x_188:
[----:B--2---:R-:W-:-:S05]  /*5540*/  IMAD.HI R2, R2, 0x2aaaaaab, RZ ;  /* 0x2aaaaaab02027827 */ /* 0x004fca00078e02ff */
[----:B------:R-:W-:-:S04]  /*5550*/  SHF.R.U32.HI R0, RZ, 0x1f, R2 ;  /* 0x0000001fff007819 */ /* 0x000fc80000011602 */
[----:B------:R-:W-:-:S04]  /*5560*/  LEA.HI.SX32 R2, R2, R0, 0x1d ;  /* 0x0000000002027211 */ /* 0x000fc800078feaff */
[----:B------:R-:W-:-:S04]  /*5570*/  IMNMX R3, R245, R2, !PT ;  /* 0x00000002f5037217 */ /* 0x000fc80007800200 */
[----:B------:R-:W-:Y:S01]  /*5580*/  ISETP.GE.AND P0, PT, R207, R3, PT ;  /* 0x00000003cf00720c */ /* 0x000fe20003f06270 */
[----:B------:R1:W-:-:S12]  /*5590*/  STL [R1+0x1c], R3 ;  /* 0x00001c0301007387 */ /* 0x0003d80000100800 */
[----:B------:R-:W-:Y:S05]  /*55a0*/  @!P0 BRA `(.L_x_191) ;  /* 0x000040f000008947 */ /* 0x000fea0003800000 */
[----:B------:R-:W2:Y:S04]  /*55b0*/  LDL R8, [R1+0x28] ;  /* 0x0000280001087983 */ /* 0x000ea80000100800 */
[----:B------:R-:W3:Y:S01]  /*55c0*/  LDL R5, [R1+0x24] ;  /* 0x0000240001057983 */ /* 0x000ee20000100800 */
[----:B-1----:R-:W-:Y:S01]  /*55d0*/  SHF.R.S32.HI R3, RZ, 0x1f, R226 ;  /* 0x0000001fff037819 */ /* 0x002fe200000114e2 */
[----:B------:R-:W-:Y:S01]  /*55e0*/  IMAD.MOV.U32 R131, RZ, RZ, R133 ;  /* 0x000000ffff837224 */ /* 0x000fe200078e0085 */
[C---:B------:R-:W-:Y:S01]  /*55f0*/  IADD3 R6, R226.reuse, 0x20, RZ ;  /* 0x00000020e2067810 */ /* 0x040fe20007ffe0ff */
[----:B------:R-:W-:Y:S01]  /*5600*/  IMAD.MOV.U32 R129, RZ, RZ, R134 ;  /* 0x000000ffff817224 */ /* 0x000fe200078e0086 */
[C---:B------:R-:W-:Y:S01]  /*5610*/  SHF.L.U64.HI R227, R226.reuse, 0x1, R3 ;  /* 0x00000001e2e37819 */ /* 0x040fe20000010203 */
[----:B------:R-:W-:Y:S01]  /*5620*/  IMAD.MOV.U32 R136, RZ, RZ, R128 ;  /* 0x000000ffff887224 */ /* 0x000fe200078e0080 */
[C---:B------:R-:W-:Y:S01]  /*5630*/  IADD3 R3, R226.reuse, 0x40, RZ ;  /* 0x00000040e2037810 */ /* 0x040fe20007ffe0ff */
[----:B------:R-:W-:Y:S01]  /*5640*/  IMAD.MOV.U32 R135, RZ, RZ, R132 ;  /* 0x000000ffff877224 */ /* 0x000fe200078e0084 */
[C---:B------:R-:W-:Y:S01]  /*5650*/  IADD3 R4, R226.reuse, 0x40, RZ ;  /* 0x00000040e2047810 */ /* 0x040fe20007ffe0ff */
[----:B------:R-:W-:Y:S01]  /*5660*/  IMAD.MOV.U32 R225, RZ, RZ, R207 ;  /* 0x000000ffffe17224 */ /* 0x000fe200078e00cf */
[----:B------:R-:W-:Y:S01]  /*5670*/  SHF.R.S32.HI R3, RZ, 0x1f, R3 ;  /* 0x0000001fff037819 */ /* 0x000fe20000011403 */
[C---:B------:R-:W-:Y:S01]  /*5680*/  IMAD.SHL.U32 R0, R226.reuse, 0x2, RZ ;  /* 0x00000002e2007824 */ /* 0x040fe200078e00ff */
[----:B------:R-:W-:-:S02]  /*5690*/  IADD3 R7, R226, 0x20, RZ ;  /* 0x00000020e2077810 */ /* 0x000fc40007ffe0ff */
[----:B------:R-:W-:Y:S02]  /*56a0*/  SHF.R.S32.HI R6, RZ, 0x1f, R6 ;  /* 0x0000001fff067819 */ /* 0x000fe40000011406 */
[----:B------:R-:W-:Y:S02]  /*56b0*/  LEA.HI R3, R3, R4, RZ, 0x3 ;  /* 0x0000000403037211 */ /* 0x000fe400078f18ff */
[----:B------:R-:W-:Y:S02]  /*56c0*/  LEA.HI R6, R6, R7, RZ, 0x3 ;  /* 0x0000000706067211 */ /* 0x000fe400078f18ff */
[----:B------:R-:W-:Y:S02]  /*56d0*/  LOP3.LUT R3, R3, 0xfffffff8, RZ, 0xc0, !PT ;  /* 0xfffffff803037812 */ /* 0x000fe400078ec0ff */
[----:B------:R-:W-:-:S03]  /*56e0*/  LOP3.LUT R6, R6, 0xfffffff8, RZ, 0xc0, !PT ;  /* 0xfffffff806067812 */ /* 0x000fc600078ec0ff */
[C---:B------:R-:W-:Y:S02]  /*56f0*/  IMAD.SHL.U32 R231, R3.reuse, 0x2, RZ ;  /* 0x0000000203e77824 */ /* 0x040fe400078e00ff */
[C---:B------:R-:W-:Y:S01]  /*5700*/  IMAD.SHL.U32 R229, R6.reuse, 0x2, RZ ;  /* 0x0000000206e57824 */ /* 0x040fe200078e00ff */
[----:B--2---:R-:W-:Y:S02]  /*5710*/  SHF.L.U64.HI R228, R6, 0x1, R8 ;  /* 0x0000000106e47819 */ /* 0x004fe40000010208 */
[----:B---3--:R-:W-:Y:S02]  /*5720*/  SHF.L.U64.HI R230, R3, 0x1, R5 ;  /* 0x0000000103e67819 */ /* 0x008fe40000010205 */
.L_x_212:
[----:B------:R-:W2:Y:S01]  /*5730*/  LDL R0, [R1+0x10] ;  /* 0x0000100001007983 */ /* 0x000ea20000100800 */
[----:B------:R-:W-:Y:S04]  /*5740*/  DEPBAR.LE SB0, 0x0 ;  /* 0x000080000000791a */ /* 0x000fe80000000000 */
[----:B------:R-:W-:Y:S06]  /*5750*/  BAR.SYNC.DEFER_BLOCKING 0x0 ;  /* 0x0000000000007b1d */ /* 0x000fec0000010000 */
        /* <DEDUP_REMOVED lines=8> */
[----:B------:R1:W1:Y:S04]  /*57e0*/  LDSM.16.M88.4 R176, [R221] ;  /* 0x00000000ddb0783b */ /* 0x0002680000000200 */
[----:B------:R1:W1:Y:S01]  /*57f0*/  LDSM.16.M88.4 R180, [R220] ;  /* 0x00000000dcb4783b */ /* 0x0002620000000200 */
[----:B--2---:R-:W-:Y:S11]  /*5800*/  ISETP.GT.AND P0, PT, R0, R225, PT ;  /* 0x000000e10000720c */ /* 0x004ff60003f04270 */
[----:B------:R-:W-:Y:S02]  /*5810*/  @!UPT UIADD3 URZ, URZ, URZ, URZ ;  /* 0x0000003f3f3ff290 */ /* 0x000fe4000fffe03f */
[----:B------:R-:W-:-:S05]  /*5820*/  @P0 BRA `(.L_x_192) ;  /* 0x0000039000000947 */ /* 0x000fca0003800000 */
[----:B-1-34-:R-:W-:Y:S01]  /*5830*/  SHF.R.S32.HI R0, RZ, 0x1f, R224 ;  /* 0x0000001fff007819 */ /* 0x01afe200000114e0 */
[----:B------:R-:W-:Y:S01]  /*5840*/  IMAD.WIDE.U32 R2, R224, c[0x0][0x208], RZ ;  /* 0x00008200e0027a25 */ /* 0x000fe200078e00ff */
[----:B------:R-:W-:Y:S01]  /*5850*/  SHF.R.S32.HI R4, RZ, 0x1f, R222 ;  /* 0x0000001fff047819 */ /* 0x000fe200000114de */
[----:B------:R-:W1:Y:S01]  /*5860*/  S2R R11, SR_TID.X ;  /* 0x00000000000b7919 */ /* 0x000e620000002100 */
[----:B------:R-:W-:Y:S01]  /*5870*/  ISETP.GE.AND P1, PT, R226, c[0x0][0x1d4], PT ;  /* 0x00007500e2007a0c */ /* 0x000fe20003f26270 */
[----:B------:R-:W-:Y:S01]  /*5880*/  IMAD R0, R0, c[0x0][0x208], RZ ;  /* 0x0000820000007a24 */ /* 0x000fe200078e02ff */
[----:B------:R-:W-:Y:S01]  /*5890*/  IADD3 R13, R226, 0x20, RZ ;  /* 0x00000020e20d7810 */ /* 0x000fe20007ffe0ff */
[----:B------:R-:W-:Y:S01]  /*58a0*/  IMAD R4, R4, c[0x0][0x218], RZ ;  /* 0x0000860004047a24 */ /* 0x000fe200078e02ff */
[----:B------:R-:W-:Y:S01]  /*58b0*/  IADD3 R12, R226, 0x40, RZ ;  /* 0x00000040e20c7810 */ /* 0x000fe20007ffe0ff */
[----:B------:R-:W-:Y:S01]  /*58c0*/  IMAD R0, R224, c[0x0][0x20c], R0 ;  /* 0x00008300e0007a24 */ /* 0x000fe200078e0200 */
[----:B------:R-:W-:Y:S01]  /*58d0*/  ISETP.GE.AND P3, PT, R13, c[0x0][0x1d4], PT ;  /* 0x000075000d007a0c */ /* 0x000fe20003f66270 */
[----:B------:R-:W-:Y:S01]  /*58e0*/  IMAD R4, R222, c[0x0][0x21c], R4 ;  /* 0x00008700de047a24 */ /* 0x000fe200078e0204 */
[----:B------:R-:W-:Y:S01]  /*58f0*/  ISETP.GE.AND P2, PT, R12, c[0x0][0x1d4], PT ;  /* 0x000075000c007a0c */ /* 0x000fe20003f46270 */
[----:B------:R-:W-:Y:S01]  /*5900*/  IMAD.IADD R3, R3, 0x1, R0 ;  /* 0x0000000103037824 */ /* 0x000fe200078e0200 */
[----:B------:R-:W-:Y:S01]  /*5910*/  BSSY B0, `(.L_x_192) ;  /* 0x000002a000007945 */ /* 0x000fe20003800000 */
[----:B------:R-:W-:Y:S02]  /*5920*/  IMAD.SHL.U32 R5, R226, 0x2, RZ ;  /* 0x00000002e2057824 */ /* 0x000fe400078e00ff */
[----:B------:R-:W-:Y:S05]  /*5930*/  IMAD.WIDE.U32 R2, R222, c[0x0][0x218], R2 ;  /* 0x00008600de027a25 */ /* 0x000fea00078e0002 */
[----:B------:R-:W-:Y:S04]  /*5940*/  IADD3 R0, P0, R2, UR18, RZ ;  /* 0x0000001202007c10 */ /* 0x000fe8000ff1e0ff */
[----:B------:R-:W-:Y:S02]  /*5950*/  IADD3.X R3, R3, UR5, R4, P0, !PT ;  /* 0x0000000503037c10 */ /* 0x000fe400087fe404 */
[C---:B------:R-:W-:Y:S04]  /*5960*/  LEA R10, P0, R0.reuse, c[0x0][0x1f8], 0x1 ;  /* 0x00007e00000a7a11 */ /* 0x040fe800078008ff */
[----:B------:R-:W-:Y:S02]  /*5970*/  LEA.HI.X R3, R0, c[0x0][0x1fc], R3, 0x1, P0 ;  /* 0x00007f0000037a11 */ /* 0x000fe400000f0c03 */
[----:B------:R-:W2:Y:S04]  /*5980*/  SHFL.IDX PT, R0, R10, RZ, 0x1c1f ;  /* 0x001c1fff0a007589 */ /* 0x000ea800000e0000 */
[----:B------:R-:W3:Y:S01]  /*5990*/  SHFL.IDX PT, R2, R3, RZ, 0x1c1f ;  /* 0x001c1fff03027589 */ /* 0x000ee200000e0000 */
[----:B--2---:R-:W-:Y:S05]  /*59a0*/  IADD3 R8, P0, R0, R5, RZ ;  /* 0x0000000500087210 */ /* 0x004fea0007f1e0ff */
[----:B---3--:R-:W-:Y:S01]  /*59b0*/  IMAD.X R9, R2, 0x1, R227, P0 ;  /* 0x0000000102097824 */ /* 0x008fe200000e06e3 */
[----:B------:R-:W-:Y:S04]  /*59c0*/  IADD3 R6, P0, R0, R229, RZ ;  /* 0x000000e500067210 */ /* 0x000fe80007f1e0ff */
[----:B------:R-:W-:Y:S01]  /*59d0*/  @!PT LDS RZ, [RZ] ;  /* 0x00000000fffff984 */ /* 0x000fe20000000800 */
[----:B------:R2:W-:Y:S01]  /*59e0*/  LDGSTS.E.BYPASS.LTC128B.128 [R223+0x1880], [R8.64], !P1 ;  /* 0x0188000008df7fae */ /* 0x0005e2000c901d48 */
[----:B------:R-:W-:Y:S01]  /*59f0*/  IMAD.X R7, R2, 0x1, R228, P0 ;  /* 0x0000000102077824 */ /* 0x000fe200000e06e4 */
[----:B------:R-:W-:Y:S02]  /*5a00*/  IADD3 R4, P0, R0, R231, RZ ;  /* 0x000000e700047210 */ /* 0x000fe40007f1e0ff */
[----:B-1----:R-:W-:Y:S02]  /*5a10*/  ISETP.GT.AND P1, PT, R11, 0x3f, PT ;  /* 0x0000003f0b00780c */ /* 0x002fe40003f24270 */
[----:B------:R2:W-:Y:S01]  /*5a20*/  LDGSTS.E.BYPASS.LTC128B.128 [R223+0x2480], [R6.64], !P3 ;  /* 0x0248000006df7fae */ /* 0x0005e2000d901d48 */
[----:B------:R-:W-:Y:S05]  /*5a30*/  IMAD.X R5, R2, 0x1, R230, P0 ;  /* 0x0000000102057824 */ /* 0x000fea00000e06e6 */
[----:B------:R2:W-:Y:S05]  /*5a40*/  LDGSTS.E.BYPASS.LTC128B.128 [R223+0x3080], [R4.64], !P2 ;  /* 0x0308000004df7fae */ /* 0x0005ea000d101d48 */
[----:B------:R-:W-:-:S05]  /*5a50*/  @P1 BRA `(.L_x_193) ;  /* 0x0000015000001947 */ /* 0x000fca0003800000 */
[----:B------:R-:W-:-:S05]  /*5a60*/  BRA.DIV ~URZ, `(.L_x_194) ;  /* 0x0000d6d27f007947 */ /* 0x000fca000b800000 */
[----:B--2---:R1:W2:Y:S04]  /*5a70*/  SHFL.IDX PT, R4, R3, 0x1, 0x1c1f ;  /* 0x003c1f0003047f89 */ /* 0x0042a800000e0000 */
[----:B------:R1:W3:Y:S02]  /*5a80*/  SHFL.IDX PT, R0, R10, 0x1, 0x1c1f ;  /* 0x003c1f000a007f89 */ /* 0x0002e400000e0000 */
.L_x_260:
[C---:B-1----:R-:W-:Y:S01]  /*5a90*/  IADD3 R10, R226.reuse, 0x20, RZ ;  /* 0x00000020e20a7810 */ /* 0x042fe20007ffe0ff */
[C---:B------:R-:W-:Y:S01]  /*5aa0*/  IMAD.SHL.U32 R2, R226.reuse, 0x2, RZ ;  /* 0x00000002e2027824 */ /* 0x040fe200078e00ff */
[----:B------:R-:W-:Y:S02]  /*5ab0*/  ISETP.GE.AND P3, PT, R226, c[0x0][0x1d4], PT ;  /* 0x00007500e2007a0c */ /* 0x000fe40003f66270 */
[----:B------:R-:W-:Y:S02]  /*5ac0*/  ISETP.GE.AND P2, PT, R10, c[0x0][0x1d4], PT ;  /* 0x000075000a007a0c */ /* 0x000fe40003f46270 */
[----:B---3--:R-:W-:Y:S02]  /*5ad0*/  IADD3 R8, P0, R0, R2, RZ ;  /* 0x0000000200087210 */ /* 0x008fe40007f1e0ff */
[----:B------:R-:W-:Y:S03]  /*5ae0*/  IADD3 R5, R226, 0x40, RZ ;  /* 0x00000040e2057810 */ /* 0x000fe60007ffe0ff */
[----:B--2---:R-:W-:Y:S01]  /*5af0*/  IMAD.X R9, R4, 0x1, R227, P0 ;  /* 0x0000000104097824 */ /* 0x004fe200000e06e3 */
[----:B------:R-:W-:Y:S02]  /*5b00*/  IADD3 R6, P0, R0, R229, RZ ;  /* 0x000000e500067210 */ /* 0x000fe40007f1e0ff */
[----:B------:R-:W-:Y:S02]  /*5b10*/  ISETP.GE.AND P1, PT, R5, c[0x0][0x1d4], PT ;  /* 0x0000750005007a0c */ /* 0x000fe40003f26270 */
[----:B------:R-:W-:Y:S01]  /*5b20*/  @!PT LDS RZ, [RZ] ;  /* 0x00000000fffff984 */ /* 0x000fe20000000800 */
[----:B------:R-:W-:Y:S01]  /*5b30*/  @!PT LDS RZ, [RZ] ;  /* 0x00000000fffff984 */ /* 0x000fe20000000800 */
[----:B------:R-:W-:Y:S01]  /*5b40*/  @!PT LDS RZ, [RZ] ;  /* 0x00000000fffff984 */ /* 0x000fe20000000800 */
[----:B------:R1:W-:Y:S01]  /*5b50*/  LDGSTS.E.BYPASS.LTC128B.128 [R223+0x2080], [R8.64], !P3 ;  /* 0x0208000008df7fae */ /* 0x0003e2000d901d48 */
[----:B------:R-:W-:Y:S01]  /*5b60*/  IMAD.X R7, R4, 0x1, R228, P0 ;  /* 0x0000000104077824 */ /* 0x000fe200000e06e4 */
[----:B------:R-:W-:Y:S04]  /*5b70*/  IADD3 R2, P0, R0, R231, RZ ;  /* 0x000000e700027210 */ /* 0x000fe80007f1e0ff */
[----:B------:R1:W-:Y:S01]  /*5b80*/  LDGSTS.E.BYPASS.LTC128B.128 [R223+0x2c80], [R6.64], !P2 ;  /* 0x02c8000006df7fae */ /* 0x0003e2000d101d48 */
[----:B------:R-:W-:Y:S05]  /*5b90*/  IMAD.X R3, R4, 0x1, R230, P0 ;  /* 0x0000000104037824 */ /* 0x000fea00000e06e6 */
[----:B------:R1:W-:Y:S03]  /*5ba0*/  LDGSTS.E.BYPASS.LTC128B.128 [R223+0x3880], [R2.64], !P1 ;  /* 0x0388000002df7fae */ /* 0x0003e6000c901d48 */
.L_x_193:
[----:B------:R-:W-:Y:S05]  /*5bb0*/  BSYNC B0 ;  /* 0x0000000000007941 */ /* 0x000fea0003800000 */
.L_x_192:
[----:B-1-34-:R-:W0:Y:S01]  /*5bc0*/  LDGDEPBAR ;  /* 0x00000000000079af */ /* 0x01ae220000000000 */
[----:B------:R-:W-:Y:S01]  /*5bd0*/  WARPSYNC 0xffffffff ;  /* 0xffffffff00007948 */ /* 0x000fe20003800000 */
[-C--:B--2---:R-:W-:Y:S06]  /*5be0*/  HMMA.16816.F32.BF16 R4, R48, R16.reuse, RZ ;  /* 0x000000103004723c */ /* 0x084fec00000418ff */
[----:B------:R-:W2:Y:S02]  /*5bf0*/  LDL R0, [R1+0x10] ;  /* 0x0000100001007983 */ /* 0x000ea40000100800 */
[C---:B------:R-:W-:Y:S02]  /*5c00*/  HMMA.16816.F32.BF16 R8, R44.reuse, R16, RZ ;  /* 0x000000102c08723c */ /* 0x040fe400000418ff */
[----:B------:R-:W-:Y:S06]  /*5c10*/  LDSM.16.M88.4 R184, [R211+0x8080] ;  /* 0x00808000d3b8783b */ /* 0x000fec0000000200 */
[-C--:B------:R-:W-:Y:S02]  /*5c20*/  HMMA.16816.F32.BF16 R12, R44, R18.reuse, RZ ;  /* 0x000000122c0c723c */ /* 0x080fe400000418ff */
[----:B------:R-:W1:Y:S06]  /*5c30*/  LDSM.16.M88.4 R188, [R208+0x4880] ;  /* 0x00488000d0bc783b */ /* 0x000e6c0000000200 */
[C---:B------:R-:W-:Y:S02]  /*5c40*/  HMMA.16816.F32.BF16 R16, R48.reuse, R18, RZ ;  /* 0x000000123010723c */ /* 0x040fe400000418ff */
[----:B------:R-:W3:Y:S06]  /*5c50*/  LDSM.16.M88.4 R192, [R211+0x9080] ;  /* 0x00908000d3c0783b */ /* 0x000eec0000000200 */
[-C--:B------:R-:W-:Y:S02]  /*5c60*/  HMMA.16816.F32.BF16 R20, R48, R32.reuse, RZ ;  /* 0x000000203014723c */ /* 0x080fe400000418ff */
[----:B------:R-:W-:Y:S06]  /*5c70*/  LDSM.16.M88.4 R196, [R208+0x5080] ;  /* 0x00508000d0c4783b */ /* 0x000fec0000000200 */
[C---:B------:R-:W-:Y:S02]  /*5c80*/  HMMA.16816.F32.BF16 R24, R44.reuse, R32, RZ ;  /* 0x000000202c18723c */ /* 0x040fe400000418ff */
[----:B------:R-:W-:Y:S06]  /*5c90*/  LDSM.16.M88.4 R200, [R219] ;  /* 0x00000000dbc8783b */ /* 0x000fec0000000200 */
[-C--:B------:R-:W-:Y:S02]  /*5ca0*/  HMMA.16816.F32.BF16 R28, R44, R34.reuse, RZ ;  /* 0x000000222c1c723c */ /* 0x080fe400000418ff */
[----:B------:R-:W-:Y:S06]  /*5cb0*/  LDSM.16.M88.4 R204, [R212+0x9080] ;  /* 0x00908000d4cc783b */ /* 0x000fec0000000200 */
[C---:B------:R-:W-:Y:S08]  /*5cc0*/  HMMA.16816.F32.BF16 R32, R48.reuse, R34, RZ ;  /* 0x000000223020723c */ /* 0x040ff000000418ff */
[-C--:B------:R-:W-:Y:S08]  /*5cd0*/  HMMA.16816.F32.BF16 R36, R48, R160.reuse, RZ ;  /* 0x000000a03024723c */ /* 0x080ff000000418ff */
[C---:B------:R-:W-:Y:S08]  /*5ce0*/  HMMA.16816.F32.BF16 R40, R44.reuse, R160, RZ ;  /* 0x000000a02c28723c */ /* 0x040ff000000418ff */
[-C--:B------:R-:W-:Y:S08]  /*5cf0*/  HMMA.16816.F32.BF16 R44, R44, R162.reuse, RZ ;  /* 0x000000a22c2c723c */ /* 0x080ff000000418ff */
[----:B------:R-:W-:Y:S01]  /*5d00*/  HMMA.16816.F32.BF16 R48, R48, R162, RZ ;  /* 0x000000a23030723c */ /* 0x000fe200000418ff */
[----:B------:R-:W4:Y:S07]  /*5d10*/  LDSM.16.M88.4 R160, [R208+0x4c80] ;  /* 0x004c8000d0a0783b */ /* 0x000f2e0000000200 */
[-C--:B------:R-:W-:Y:S08]  /*5d20*/  HMMA.16816.F32.BF16 R4, R164, R168.reuse, R4 ;  /* 0x000000a8a404723c */ /* 0x080ff00000041804 */
[C---:B------:R-:W-:Y:S08]  /*5d30*/  HMMA.16816.F32.BF16 R8, R172.reuse, R168, R8 ;  /* 0x000000a8ac08723c */ /* 0x040ff00000041808 */
[-C--:B------:R-:W-:Y:S08]  /*5d40*/  HMMA.16816.F32.BF16 R12, R172, R170.reuse, R12 ;  /* 0x000000aaac0c723c */ /* 0x080ff0000004180c */
[C---:B------:R-:W-:Y:S01]  /*5d50*/  HMMA.16816.F32.BF16 R16, R164.reuse, R170, R16 ;  /* 0x000000aaa410723c */ /* 0x040fe20000041810 */
[----:B------:R-:W5:Y:S07]  /*5d60*/  LDSM.16.M88.4 R168, [R212+0x8080] ;  /* 0x00808000d4a8783b */ /* 0x000f6e0000000200 */
[-C--:B------:R-:W-:Y:S08]  /*5d70*/  HMMA.16816.F32.BF16 R20, R164, R176.reuse, R20 ;  /* 0x000000b0a414723c */ /* 0x080ff00000041814 */
[C---:B------:R-:W-:Y:S08]  /*5d80*/  HMMA.16816.F32.BF16 R24, R172.reuse, R176, R24 ;  /* 0x000000b0ac18723c */ /* 0x040ff00000041818 */
[-C--:B------:R-:W-:Y:S08]  /*5d90*/  HMMA.16816.F32.BF16 R28, R172, R178.reuse, R28 ;  /* 0x000000b2ac1c723c */ /* 0x080ff0000004181c */
[C---:B------:R-:W-:Y:S01]  /*5da0*/  HMMA.16816.F32.BF16 R32, R164.reuse, R178, R32 ;  /* 0x000000b2a420723c */ /* 0x040fe20000041820 */
[----:B------:R-:W-:Y:S07]  /*5db0*/  LDSM.16.M88.4 R176, [R208+0x5480] ;  /* 0x00548000d0b0783b */ /* 0x000fee0000000200 */
[-C--:B------:R-:W-:Y:S08]  /*5dc0*/  HMMA.16816.F32.BF16 R36, R164, R180.reuse, R36 ;  /* 0x000000b4a424723c */ /* 0x080ff00000041824 */
[C---:B------:R-:W-:Y:S08]  /*5dd0*/  HMMA.16816.F32.BF16 R40, R172.reuse, R180, R40 ;  /* 0x000000b4ac28723c */ /* 0x040ff00000041828 */
[-C--:B------:R-:W-:Y:S01]  /*5de0*/  HMMA.16816.F32.BF16 R44, R172, R182.reuse, R44 ;  /* 0x000000b6ac2c723c */ /* 0x080fe2000004182c */
[----:B------:R-:W-:Y:S07]  /*5df0*/  LDSM.16.M88.4 R172, [R217] ;  /* 0x00000000d9ac783b */ /* 0x000fee0000000200 */
[----:B------:R-:W-:Y:S01]  /*5e00*/  HMMA.16816.F32.BF16 R48, R164, R182, R48 ;  /* 0x000000b6a430723c */ /* 0x000fe20000041830 */
[----:B------:R-:W2:Y:S07]  /*5e10*/  LDSM.16.M88.4 R164, [R218] ;  /* 0x00000000daa4783b */ /* 0x000eae0000000200 */
[-C--:B-1----:R-:W-:Y:S01]  /*5e20*/  HMMA.16816.F32.BF16 R4, R184, R188.reuse, R4 ;  /* 0x000000bcb804723c */ /* 0x082fe20000041804 */
[----:B------:R-:W-:Y:S07]  /*5e30*/  LDSM.16.M88.4 R180, [R211+0xb080] ;  /* 0x00b08000d3b4783b */ /* 0x000fee0000000200 */
[C---:B---3--:R-:W-:Y:S08]  /*5e40*/  HMMA.16816.F32.BF16 R8, R192.reuse, R188, R8 ;  /* 0x000000bcc008723c */ /* 0x048ff00000041808 */
[-C--:B------:R-:W-:Y:S08]  /*5e50*/  HMMA.16816.F32.BF16 R12, R192, R190.reuse, R12 ;  /* 0x000000bec00c723c */ /* 0x080ff0000004180c */
[C---:B------:R-:W-:Y:S01]  /*5e60*/  HMMA.16816.F32.BF16 R16, R184.reuse, R190, R16 ;  /* 0x000000beb810723c */ /* 0x040fe20000041810 */
[----:B------:R-:W-:Y:S07]  /*5e70*/  LDSM.16.M88.4 R188, [R208+0x5c80] ;  /* 0x005c8000d0bc783b */ /* 0x000fee0000000200 */
[-C--:B----4-:R-:W-:Y:S08]  /*5e80*/  HMMA.16816.F32.BF16 R20, R184, R160.reuse, R20 ;  /* 0x000000a0b814723c */ /* 0x090ff00000041814 */
[C---:B------:R-:W-:Y:S08]  /*5e90*/  HMMA.16816.F32.BF16 R24, R192.reuse, R160, R24 ;  /* 0x000000a0c018723c */ /* 0x040ff00000041818 */
[-C--:B------:R-:W-:Y:S08]  /*5ea0*/  HMMA.16816.F32.BF16 R28, R192, R162.reuse, R28 ;  /* 0x000000a2c01c723c */ /* 0x080ff0000004181c */
[C---:B------:R-:W-:Y:S01]  /*5eb0*/  HMMA.16816.F32.BF16 R32, R184.reuse, R162, R32 ;  /* 0x000000a2b820723c */ /* 0x040fe20000041820 */
[----:B------:R-:W1:Y:S07]  /*5ec0*/  LDSM.16.M88.4 R160, [R211+0xa080] ;  /* 0x00a08000d3a0783b */ /* 0x000e6e0000000200 */
[-C--:B------:R-:W-:Y:S08]  /*5ed0*/  HMMA.16816.F32.BF16 R36, R184, R196.reuse, R36 ;  /* 0x000000c4b824723c */ /* 0x080ff00000041824 */
[C---:B------:R-:W-:Y:S08]  /*5ee0*/  HMMA.16816.F32.BF16 R40, R192.reuse, R196, R40 ;  /* 0x000000c4c028723c */ /* 0x040ff00000041828 */
[-C--:B------:R-:W-:Y:S01]  /*5ef0*/  HMMA.16816.F32.BF16 R44, R192, R198.reuse, R44 ;  /* 0x000000c6c02c723c */ /* 0x080fe2000004182c */
[----:B------:R-:W-:Y:S07]  /*5f00*/  LDSM.16.M88.4 R192, [R216] ;  /* 0x00000000d8c0783b */ /* 0x000fee0000000200 */
[----:B------:R-:W-:Y:S01]  /*5f10*/  HMMA.16816.F32.BF16 R48, R184, R198, R48 ;  /* 0x000000c6b830723c */ /* 0x000fe20000041830 */
[----:B------:R-:W3:Y:S07]  /*5f20*/  LDSM.16.M88.4 R184, [R208+0x5880] ;  /* 0x00588000d0b8783b */ /* 0x000eee0000000200 */
[-C--:B-----5:R-:W-:Y:S01]  /*5f30*/  HMMA.16816.F32.BF16 R4, R168, R200.reuse, R4 ;  /* 0x000000c8a804723c */ /* 0x0a0fe20000041804 */
[----:B------:R-:W-:Y:S07]  /*5f40*/  LDSM.16.M88.4 R196, [R212+0xb080] ;  /* 0x00b08000d4c4783b */ /* 0x000fee0000000200 */
[C---:B------:R-:W-:Y:S08]  /*5f50*/  HMMA.16816.F32.BF16 R8, R204.reuse, R200, R8 ;  /* 0x000000c8cc08723c */ /* 0x040ff00000041808 */
[-C--:B------:R-:W-:Y:S03]  /*5f60*/  HMMA.16816.F32.BF16 R12, R204, R202.reuse, R12 ;  /* 0x000000cacc0c723c */ /* 0x080fe6000004180c */
[----:B--2---:R-:W-:Y:S05]  /*5f70*/  ISETP.GT.AND P0, PT, R225, R0, PT ;  /* 0x00000000e100720c */ /* 0x004fea0003f04270 */
[C---:B------:R-:W-:Y:S01]  /*5f80*/  HMMA.16816.F32.BF16 R16, R168.reuse, R202, R16 ;  /* 0x000000caa810723c */ /* 0x040fe20000041810 */
[----:B------:R-:W-:Y:S07]  /*5f90*/  LDSM.16.M88.4 R200, [R215] ;  /* 0x00000000d7c8783b */ /* 0x000fee0000000200 */
[-C--:B------:R-:W-:Y:S08]  /*5fa0*/  HMMA.16816.F32.BF16 R20, R168, R164.reuse, R20 ;  /* 0x000000a4a814723c */ /* 0x080ff00000041814 */
[C---:B------:R-:W-:Y:S08]  /*5fb0*/  HMMA.16816.F32.BF16 R24, R204.reuse, R164, R24 ;  /* 0x000000a4cc18723c */ /* 0x040ff00000041818 */
[-C--:B------:R-:W-:Y:S08]  /*5fc0*/  HMMA.16816.F32.BF16 R28, R204, R166.reuse, R28 ;  /* 0x000000a6cc1c723c */ /* 0x080ff0000004181c */
[C---:B------:R-:W-:Y:S01]  /*5fd0*/  HMMA.16816.F32.BF16 R32, R168.reuse, R166, R32 ;  /* 0x000000a6a820723c */ /* 0x040fe20000041820 */
[----:B------:R-:W2:Y:S07]  /*5fe0*/  LDSM.16.M88.4 R164, [R212+0xa080] ;  /* 0x00a08000d4a4783b */ /* 0x000eae0000000200 */
[-C--:B------:R-:W-:Y:S08]  /*5ff0*/  HMMA.16816.F32.BF16 R36, R168, R172.reuse, R36 ;  /* 0x000000aca824723c */ /* 0x080ff00000041824 */
[C---:B------:R-:W-:Y:S08]  /*6000*/  HMMA.16816.F32.BF16 R40, R204.reuse, R172, R40 ;  /* 0x000000accc28723c */ /* 0x040ff00000041828 */
[-C--:B------:R-:W-:Y:S08]  /*6010*/  HMMA.16816.F32.BF16 R44, R204, R174.reuse, R44 ;  /* 0x000000aecc2c723c */ /* 0x080ff0000004182c */
[----:B------:R-:W-:Y:S01]  /*6020*/  HMMA.16816.F32.BF16 R48, R168, R174, R48 ;  /* 0x000000aea830723c */ /* 0x000fe20000041830 */
[----:B------:R-:W4:Y:S01]  /*6030*/  LDSM.16.M88.4 R168, [R214] ;  /* 0x00000000d6a8783b */ /* 0x000f220000000200 */
        /* <DEDUP_REMOVED lines=14> */
[-C--:B--2---:R-:W-:Y:S08]  /*6120*/  HMMA.16816.F32.BF16 R4, R164, R192.reuse, R4 ;  /* 0x000000c0a404723c */ /* 0x084ff00000041804 */
        /* <DEDUP_REMOVED lines=10> */
[----:B------:R-:W-:Y:S01]  /*61d0*/  HMMA.16816.F32.BF16 R48, R164, R170, R48 ;  /* 0x000000aaa430723c */ /* 0x000fe20000041830 */
[----:B------:R-:W-:-:S07]  /*61e0*/  @!P0 BRA `(.L_x_195) ;  /* 0x0000043000008947 */ /* 0x000fce0003800000 */
[C---:B------:R-:W-:Y:S01]  /*61f0*/  IADD3 R137, R226.reuse, 0x20, RZ ;  /* 0x00000020e2897810 */ /* 0x040fe20007ffe0ff */
[----:B------:R-:W2:Y:S01]  /*6200*/  LDL R2, [R1+0x20] ;  /* 0x0000200001027983 */ /* 0x000ea20000100800 */
[----:B------:R-:W-:Y:S01]  /*6210*/  ISETP.GE.AND P5, PT, R226, c[0x0][0x1d4], PT ;  /* 0x00007500e2007a0c */ /* 0x000fe20003fa6270 */
[----:B------:R-:W-:Y:S01]  /*6220*/  IMAD.MOV.U32 R3, RZ, RZ, c[0x0][0x2b8] ;  /* 0x0000ae00ff037624 */ /* 0x000fe200078e00ff */
[----:B------:R-:W-:Y:S01]  /*6230*/  ISETP.GE.AND P4, PT, R137, c[0x0][0x1d4], PT ;  /* 0x0000750089007a0c */ /* 0x000fe20003f86270 */
[----:B------:R-:W3:Y:S01]  /*6240*/  LDL R0, [R1+0x14] ;  /* 0x0000140001007983 */ /* 0x000ee20000100800 */
[----:B------:R-:W-:Y:S02]  /*6250*/  IMAD.MOV.U32 R222, RZ, RZ, RZ ;  /* 0x000000ffffde7224 */ /* 0x000fe400078e00ff */
[----:B------:R-:W-:Y:S01]  /*6260*/  ISETP.NE.AND P2, PT, R3, 0x1, PT ;  /* 0x000000010300780c */ /* 0x000fe20003f45270 */
[----:B------:R-:W1:Y:S02]  /*6270*/  S2R R134, SR_TID.X ;  /* 0x0000000000867919 */ /* 0x000e640000002100 */
[----:B-1----:R-:W-:Y:S04]  /*6280*/  SHF.R.S32.HI R130, RZ, 0x1f, R134 ;  /* 0x0000001fff827819 */ /* 0x002fe80000011486 */
[----:B------:R-:W-:Y:S01]  /*6290*/  LEA.HI R130, R130, R134, RZ, 0x2 ;  /* 0x0000008682827211 */ /* 0x000fe200078f10ff */
[----:B------:R-:W-:Y:S03]  /*62a0*/  IMAD.SHL.U32 R134, R226, 0x2, RZ ;  /* 0x00000002e2867824 */ /* 0x000fe600078e00ff */
[----:B------:R-:W-:Y:S04]  /*62b0*/  SHF.R.S32.HI R130, RZ, 0x2, R130 ;  /* 0x00000002ff827819 */ /* 0x000fe80000011482 */
[----:B------:R-:W-:Y:S01]  /*62c0*/  IADD3 R130, -R130, 0x30, RZ ;  /* 0x0000003082827810 */ /* 0x000fe20007ffe1ff */
[----:B--2---:R-:W-:Y:S01]  /*62d0*/  IMAD R2, R225, 0x30, R2 ;  /* 0x00000030e1027824 */ /* 0x004fe200078e0202 */
[----:B---3--:R-:W-:Y:S04]  /*62e0*/  ISETP.GT.AND P1, PT, R0, 0x2f, PT ;  /* 0x0000002f0000780c */ /* 0x008fe80003f24270 */
[----:B------:R-:W-:Y:S05]  /*62f0*/  IADD3 R2, R2, -0x30, R0 ;  /* 0xffffffd002027810 */ /* 0x000fea0007ffe000 */
[----:B------:R-:W-:Y:S04]  /*6300*/  @P2 IMAD.HI.U32 R3, R2, c[0x0][0x2bc], RZ ;  /* 0x0000af0002032a27 */ /* 0x000fe800078e00ff */
[----:B------:R-:W-:Y:S01]  /*6310*/  IMAD.MOV.U32 R0, RZ, RZ, R2 ;  /* 0x000000ffff007224 */ /* 0x000fe200078e0002 */
[----:B------:R-:W-:Y:S04]  /*6320*/  @P2 SHF.R.U32.HI R0, RZ, c[0x0][0x2c0], R3 ;  /* 0x0000b000ff002a19 */ /* 0x000fe80000011603 */
[C---:B------:R-:W-:Y:S04]  /*6330*/  @!P1 IADD3 R3, P0, R0.reuse, UR12, RZ ;  /* 0x0000000c00039c10 */ /* 0x040fe8000ff1e0ff */
[----:B------:R-:W-:Y:S01]  /*6340*/  @!P1 LEA.HI.X.SX32 R128, R0, UR10, 0x1, P0 ;  /* 0x0000000a00809c11 */ /* 0x000fe200080f0eff */
[----:B------:R-:W-:Y:S01]  /*6350*/  IMAD.MOV R0, RZ, RZ, -R0 ;  /* 0x000000ffff007224 */ /* 0x000fe200078e0a00 */
[C---:B------:R-:W-:Y:S03]  /*6360*/  @!P1 LEA R132, P0, R3.reuse, c[0x0][0x2a0], 0x2 ;  /* 0x0000a80003849a11 */ /* 0x040fe600078010ff */
[----:B------:R-:W-:Y:S01]  /*6370*/  IMAD R224, R0, c[0x0][0x2b8], R2 ;  /* 0x0000ae0000e07a24 */ /* 0x000fe200078e0202 */
[----:B------:R-:W-:Y:S03]  /*6380*/  @!P1 LEA.HI.X R133, R3, c[0x0][0x2a4], R128, 0x2, P0 ;  /* 0x0000a90003859a11 */ /* 0x000fe600000f1480 */
[----:B------:R-:W-:Y:S01]  /*6390*/  IMAD.WIDE.U32 R2, R224, c[0x0][0x1e0], RZ ;  /* 0x00007800e0027a25 */ /* 0x000fe200078e00ff */
[----:B------:R-:W-:Y:S01]  /*63a0*/  SHF.R.S32.HI R0, RZ, 0x1f, R224 ;  /* 0x0000001fff007819 */ /* 0x000fe200000114e0 */
[----:B------:R-:W2:Y:S01]  /*63b0*/  @!P1 LDG.E R222, [R132.64] ;  /* 0x0000000884de9981 */ /* 0x000ea2000c1e1900 */
[----:B------:R-:W-:Y:S03]  /*63c0*/  ISETP.GE.AND P1, PT, R130, 0x1, PT ;  /* 0x000000018200780c */ /* 0x000fe60003f26270 */
[----:B------:R-:W-:Y:S04]  /*63d0*/  IMAD R0, R0, c[0x0][0x1e0], RZ ;  /* 0x0000780000007a24 */ /* 0x000fe800078e02ff */
[----:B------:R-:W-:Y:S04]  /*63e0*/  IMAD R0, R224, c[0x0][0x1e4], R0 ;  /* 0x00007900e0007a24 */ /* 0x000fe800078e0200 */
        /* <DEDUP_REMOVED lines=10> */
[----:B------:R-:W2:Y:S01]  /*6490*/  SHFL.IDX PT, R2, R3, RZ, 0x1c1f ;  /* 0x001c1fff03027589 */ /* 0x000ea200000e0000 */
[-C--:B-1----:R-:W-:Y:S05]  /*64a0*/  @P1 IADD3 R166, P0, R0, R134.reuse, RZ ;  /* 0x0000008600a61210 */ /* 0x082fea0007f1e0ff */
[--C-:B--2---:R-:W-:Y:S01]  /*64b0*/  @P1 IMAD.X R167, R2, 0x1, R227.reuse, P0 ;  /* 0x0000000102a71824 */ /* 0x104fe200000e06e3 */
[----:B------:R-:W-:Y:S04]  /*64c0*/  @P1 IADD3 R164, P0, R0, R229, RZ ;  /* 0x000000e500a41210 */ /* 0x000fe80007f1e0ff */
[----:B------:R-:W-:Y:S01]  /*64d0*/  @!PT LDS RZ, [RZ] ;  /* 0x00000000fffff984 */ /* 0x000fe20000000800 */
[----:B------:R1:W-:Y:S01]  /*64e0*/  @P1 LDGSTS.E.BYPASS.LTC128B.128 [R223+0x3c80], [R166.64], !P5 ;  /* 0x03c80000a6df1fae */ /* 0x0003e2000e901d48 */
[----:B------:R-:W-:Y:S01]  /*64f0*/  @P1 IMAD.X R165, R2, 0x1, R228, P0 ;  /* 0x0000000102a51824 */ /* 0x000fe200000e06e4 */
[----:B------:R-:W-:Y:S02]  /*6500*/  @P1 IADD3 R162, P0, R0, R231, RZ ;  /* 0x000000e700a21210 */ /* 0x000fe40007f1e0ff */
[----:B------:R-:W2:Y:S03]  /*6510*/  SHFL.IDX PT, R0, R128, 0x1, 0x1c1f ;  /* 0x003c1f0080007f89 */ /* 0x000ea600000e0000 */
[----:B------:R-:W-:Y:S01]  /*6520*/  @P1 IMAD.X R163, R2, 0x1, R230, P0 ;  /* 0x0000000102a31824 */ /* 0x000fe200000e06e6 */
[----:B------:R1:W-:Y:S01]  /*6530*/  @P1 LDGSTS.E.BYPASS.LTC128B.128 [R223+0x4880], [R164.64], !P4 ;  /* 0x04880000a4df1fae */ /* 0x0003e2000e101d48 */
[----:B------:R-:W-:Y:S03]  /*6540*/  ISETP.GE.AND P0, PT, R130, 0x21, PT ;  /* 0x000000218200780c */ /* 0x000fe60003f06270 */
[----:B------:R-:W3:Y:S10]  /*6550*/  SHFL.IDX PT, R2, R3, 0x1, 0x1c1f ;  /* 0x003c1f0003027f89 */ /* 0x000ef400000e0000 */
[----:B--2---:R-:W-:Y:S02]  /*6560*/  @P0 IADD3 R160, P2, R0, R134, RZ ;  /* 0x0000008600a00210 */ /* 0x004fe40007f5e0ff */
[----:B------:R-:W-:Y:S04]  /*6570*/  IADD3 R134, R226, 0x40, RZ ;  /* 0x00000040e2867810 */ /* 0x000fe80007ffe0ff */
[----:B------:R-:W-:Y:S01]  /*6580*/  ISETP.GE.AND P3, PT, R134, c[0x0][0x1d4], PT ;  /* 0x0000750086007a0c */ /* 0x000fe20003f66270 */
[----:B---3--:R-:W-:Y:S01]  /*6590*/  @P0 IMAD.X R161, R2, 0x1, R227, P2 ;  /* 0x0000000102a10824 */ /* 0x008fe200010e06e3 */
[----:B------:R-:W-:Y:S05]  /*65a0*/  @P0 IADD3 R138, P2, R0, R229, RZ ;  /* 0x000000e5008a0210 */ /* 0x000fea0007f5e0ff */
[----:B------:R-:W-:Y:S01]  /*65b0*/  @P0 IMAD.X R139, R2, 0x1, R228, P2 ;  /* 0x00000001028b0824 */ /* 0x000fe200010e06e4 */
[----:B------:R-:W-:Y:S05]  /*65c0*/  @P0 IADD3 R132, P2, R0, R231, RZ ;  /* 0x000000e700840210 */ /* 0x000fea0007f5e0ff */
[----:B------:R1:W-:Y:S01]  /*65d0*/  @P1 LDGSTS.E.BYPASS.LTC128B.128 [R223+0x5480], [R162.64], !P3 ;  /* 0x05480000a2df1fae */ /* 0x0003e2000d901d48 */
[----:B------:R-:W-:Y:S03]  /*65e0*/  @P0 IMAD.X R133, R2, 0x1, R230, P2 ;  /* 0x0000000102850824 */ /* 0x000fe600010e06e6 */
[----:B------:R1:W-:Y:S04]  /*65f0*/  @P0 LDGSTS.E.BYPASS.LTC128B.128 [R223+0x4480], [R160.64], !P5 ;  /* 0x04480000a0df0fae */ /* 0x0003e8000e901d48 */
[----:B------:R1:W-:Y:S04]  /*6600*/  @P0 LDGSTS.E.BYPASS.LTC128B.128 [R223+0x5080], [R138.64], !P4 ;  /* 0x050800008adf0fae */ /* 0x0003e8000e101d48 */
[----:B------:R1:W-:Y:S02]  /*6610*/  @P0 LDGSTS.E.BYPASS.LTC128B.128 [R223+0x5c80], [R132.64], !P3 ;  /* 0x05c8000084df0fae */ /* 0x0003e4000d901d48 */
.L_x_195:
[----:B-1----:R-:W-:Y:S01]  /*6620*/  MOV R165, 0x1 ;  /* 0x0000000100a57802 */ /* 0x002fe20000000f00 */
[----:B------:R-:W2:Y:S01]  /*6630*/  LDL R2, [R1+0x18] ;  /* 0x0000180001027983 */ /* 0x000ea20000100800 */
[----:B------:R-:W-:Y:S02]  /*6640*/  IMAD.MOV.U32 R0, RZ, RZ, c[0x0][0x2c4] ;  /* 0x0000b100ff007624 */ /* 0x000fe400078e00ff */
[----:B------:R-:W-:Y:S01]  /*6650*/  ISETP.LE.AND P1, PT, R165, c[0x0][0x32c], PT ;  /* 0x0000cb00a5007a0c */ /* 0x000fe20003f23270 */
[----:B------:R-:W-:Y:S01]  /*6660*/  IMAD R3, R225, -0x30, RZ ;  /* 0xffffffd0e1037824 */ /* 0x000fe200078e02ff */
[----:B------:R-:W0:Y:S01]  /*6670*/  LDGDEPBAR ;  /* 0x00000000000079af */ /* 0x000e220000000000 */
[----:B------:R-:W-:Y:S01]  /*6680*/  ISETP.NE.AND P0, PT, R0, 0x1, PT ;  /* 0x000000010000780c */ /* 0x000fe20003f05270 */
[----:B------:R-:W-:Y:S02]  /*6690*/  IMAD.MOV.U32 R164, RZ, RZ, c[0x0][0x2ac] ;  /* 0x0000ab00ffa47624 */ /* 0x000fe400078e00ff */
[----:B------:R-:W-:Y:S05]  /*66a0*/  IADD3 R139, -R250, 0x1, R3 ;  /* 0x00000001fa8b7810 */ /* 0x000fea0007ffe103 */
[----:B------:R-:W-:Y:S05]  /*66b0*/  IMAD R139, R164, c[0x0][0x1d0], R139 ;  /* 0x00007400a48b7a24 */ /* 0x000fea00078e028b */
[----:B------:R-:W-:Y:S04]  /*66c0*/  IADD3 R139, R139, -c[0x0][0x168], RZ ;  /* 0x80005a008b8b7a10 */ /* 0x000fe80007ffe0ff */
[C---:B------:R-:W-:Y:S02]  /*66d0*/  IADD3 R138, R139.reuse, c[0x0][0x328], RZ ;  /* 0x0000ca008b8a7a10 */ /* 0x040fe40007ffe0ff */
[----:B------:R-:W-:Y:S01]  /*66e0*/  IADD3 R139, R139, UR4, RZ ;  /* 0x000000048b8b7c10 */ /* 0x000fe2000fffe0ff */
[----:B--2---:R-:W-:Y:S04]  /*66f0*/  @P0 IMAD.HI.U32 R0, R2, c[0x0][0x2c8], RZ ;  /* 0x0000b20002000a27 */ /* 0x004fe800078e00ff */
[----:B------:R-:W-:Y:S01]  /*6700*/  IMAD.MOV.U32 R137, RZ, RZ, R2 ;  /* 0x000000ffff897224 */ /* 0x000fe200078e0002 */
[----:B------:R-:W-:Y:S05]  /*6710*/  @P0 SHF.R.U32.HI R137, RZ, c[0x0][0x2cc], R0 ;  /* 0x0000b300ff890a19 */ /* 0x000fea0000011600 */
[----:B------:R-:W1:Y:S02]  /*6720*/  SHFL.IDX PT, R2, R137, RZ, 0x1c1f ;  /* 0x001c1fff89027589 */ /* 0x000e6400000e0000 */
[----:B-1----:R-:W-:Y:S01]  /*6730*/  IADD3 R0, R2, R139, RZ ;  /* 0x0000008b02007210 */ /* 0x002fe20007ffe0ff */
[----:B------:R-:W-:Y:S01]  /*6740*/  IMAD.IADD R133, R138, 0x1, R2 ;  /* 0x000000018a857824 */ /* 0x000fe200078e0202 */
[----:B------:R-:W-:-:S05]  /*6750*/  @!P1 BRA `(.L_x_196) ;  /* 0x0000019000009947 */ /* 0x000fca0003800000 */
[----:B------:R-:W-:Y:S01]  /*6760*/  IMAD R2, R164, c[0x0][0x1d0], R2 ;  /* 0x00007400a4027a24 */ /* 0x000fe200078e0202 */
[----:B------:R-:W-:Y:S04]  /*6770*/  BSSY B0, `(.L_x_197) ;  /* 0x0000012000007945 */ /* 0x000fe80003800000 */
[----:B------:R-:W-:Y:S04]  /*6780*/  IADD3 R2, R2, -c[0x0][0x168], RZ ;  /* 0x80005a0002027a10 */ /* 0x000fe80007ffe0ff */
[----:B------:R-:W-:Y:S11]  /*6790*/  ISETP.GT.AND P0, PT, R2, -0x1, PT ;  /* 0xffffffff0200780c */ /* 0x000ff60003f04270 */
[----:B------:R-:W-:Y:S02]  /*67a0*/  @!UPT UIADD3 URZ, URZ, URZ, URZ ;  /* 0x0000003f3f3ff290 */ /* 0x000fe4000fffe03f */
[----:B------:R-:W-:-:S05]  /*67b0*/  @P0 BRA `(.L_x_198) ;  /* 0x0000008000000947 */ /* 0x000fca0003800000 */
[----:B------:R-:W-:Y:S01]  /*67c0*/  LOP3.LUT R2, RZ, R2, RZ, 0x33, !PT ;  /* 0x00000002ff027212 */ /* 0x000fe200078e33ff */
[----:B------:R-:W-:Y:S05]  /*67d0*/  IMAD.MOV.U32 R128, RZ, RZ, 0x1 ;  /* 0x00000001ff807424 */ /* 0x000fea00078e00ff */
[----:B------:R-:W-:Y:S11]  /*67e0*/  ISETP.NE.AND P0, PT, R128, c[0x0][0x32c], PT ;  /* 0x0000cb0080007a0c */ /* 0x000ff60003f05270 */
[----:B------:R-:W-:Y:S02]  /*67f0*/  @!UPT UIADD3 URZ, URZ, URZ, URZ ;  /* 0x0000003f3f3ff290 */ /* 0x000fe4000fffe03f */
[----:B------:R-:W-:Y:S05]  /*6800*/  @P0 IMAD.HI.U32 R128, R2, c[0x0][0x330], RZ ;  /* 0x0000cc0002800a27 */ /* 0x000fea00078e00ff */
[----:B------:R-:W-:Y:S04]  /*6810*/  @P0 SHF.R.U32.HI R2, RZ, c[0x0][0x334], R128 ;  /* 0x0000cd00ff020a19 */ /* 0x000fe80000011680 */
[----:B------:R-:W-:Y:S01]  /*6820*/  LOP3.LUT R2, RZ, R2, RZ, 0x33, !PT ;  /* 0x00000002ff027212 */ /* 0x000fe200078e33ff */
[----:B------:R-:W-:-:S05]  /*6830*/  BRA `(.L_x_199) ;  /* 0x0000005000007947 */ /* 0x000fca0003800000 */
.L_x_198:
[----:B------:R-:W-:Y:S04]  /*6840*/  MOV R128, 0x1 ;  /* 0x0000000100807802 */ /* 0x000fe80000000f00 */
[----:B------:R-:W-:Y:S11]  /*6850*/  ISETP.NE.AND P0, PT, R128, c[0x0][0x32c], PT ;  /* 0x0000cb0080007a0c */ /* 0x000ff60003f05270 */
[----:B------:R-:W-:Y:S02]  /*6860*/  @!UPT UIADD3 URZ, URZ, URZ, URZ ;  /* 0x0000003f3f3ff290 */ /* 0x000fe4000fffe03f */
[----:B------:R-:W-:Y:S05]  /*6870*/  @P0 IMAD.HI.U32 R128, R2, c[0x0][0x330], RZ ;  /* 0x0000cc0002800a27 */ /* 0x000fea00078e00ff */
[----:B------:R-:W-:Y:S02]  /*6880*/  @P0 SHF.R.U32.HI R2, RZ, c[0x0][0x334], R128 ;  /* 0x0000cd00ff020a19 */ /* 0x000fe40000011680 */
.L_x_199:
[----:B------:R-:W-:Y:S05]  /*6890*/  BSYNC B0 ;  /* 0x0000000000007941 */ /* 0x000fea0003800000 */
.L_x_197:
[----:B------:R-:W-:Y:S04]  /*68a0*/  IMAD.IADD R128, R3, 0x1, -R250 ;  /* 0x0000000103807824 */ /* 0x000fe800078e0afa */
[----:B------:R-:W-:Y:S05]  /*68b0*/  IMAD R2, R2, c[0x0][0x32c], R128 ;  /* 0x0000cb0002027a24 */ /* 0x000fea00078e0280 */
[----:B------:R-:W-:Y:S02]  /*68c0*/  IADD3 R128, R2, c[0x0][0x32c], RZ ;  /* 0x0000cb0002807a10 */ /* 0x000fe40007ffe0ff */
[----:B------:R-:W-:Y:S02]  /*68d0*/  IMNMX R0, R0, R2, !PT ;  /* 0x0000000200007217 */ /* 0x000fe40007800200 */
[----:B------:R-:W-:Y:S02]  /*68e0*/  IMNMX R133, R133, R128, PT ;  /* 0x0000008085857217 */ /* 0x000fe40003800200 */
.L_x_196:
[----:B------:R-:W1:Y:S02]  /*68f0*/  SHFL.IDX PT, R2, R137, 0x1, 0x1c1f ;  /* 0x003c1f0089027f89 */ /* 0x000e6400000e0000 */
[-C--:B-1----:R-:W-:Y:S02]  /*6900*/  IADD3 R132, R138, R2.reuse, RZ ;  /* 0x000000028a847210 */ /* 0x082fe40007ffe0ff */
[----:B------:R-:W-:Y:S01]  /*6910*/  IADD3 R128, R139, R2, RZ ;  /* 0x000000028b807210 */ /* 0x000fe20007ffe0ff */
        /* <DEDUP_REMOVED lines=15> */
.L_x_202:
[----:B------:R-:W-:Y:S04]  /*6a10*/  MOV R130, 0x1 ;  /* 0x0000000100827802 */ /* 0x000fe80000000f00 */
[----:B------:R-:W-:Y:S11]  /*6a20*/  ISETP.NE.AND P0, PT, R130, c[0x0][0x32c], PT ;  /* 0x0000cb0082007a0c */ /* 0x000ff60003f05270 */
[----:B------:R-:W-:Y:S02]  /*6a30*/  @!UPT UIADD3 URZ, URZ, URZ, URZ ;  /* 0x0000003f3f3ff290 */ /* 0x000fe4000fffe03f */
[----:B------:R-:W-:Y:S05]  /*6a40*/  @P0 IMAD.HI.U32 R130, R2, c[0x0][0x330], RZ ;  /* 0x0000cc0002820a27 */ /* 0x000fea00078e00ff */
[----:B------:R-:W-:Y:S02]  /*6a50*/  @P0 SHF.R.U32.HI R2, RZ, c[0x0][0x334], R130 ;  /* 0x0000cd00ff020a19 */ /* 0x000fe40000011682 */
.L_x_203:
[----:B------:R-:W-:Y:S05]  /*6a60*/  BSYNC B0 ;  /* 0x0000000000007941 */ /* 0x000fea0003800000 */
.L_x_201:
[----:B------:R-:W-:Y:S04]  /*6a70*/  IMAD.IADD R130, R3, 0x1, -R250 ;  /* 0x0000000103827824 */ /* 0x000fe800078e0afa */
[----:B------:R-:W-:Y:S05]  /*6a80*/  IMAD R2, R2, c[0x0][0x32c], R130 ;  /* 0x0000cb0002027a24 */ /* 0x000fea00078e0282 */
[----:B------:R-:W-:Y:S02]  /*6a90*/  IADD3 R130, R2, c[0x0][0x32c], RZ ;  /* 0x0000cb0002827a10 */ /* 0x000fe40007ffe0ff */
[----:B------:R-:W-:Y:S02]  /*6aa0*/  IMNMX R128, R128, R2, !PT ;  /* 0x0000000280807217 */ /* 0x000fe40007800200 */
[----:B------:R-:W-:Y:S02]  /*6ab0*/  IMNMX R132, R132, R130, PT ;  /* 0x0000008284847217 */ /* 0x000fe40003800200 */
.L_x_200:
        /* <DEDUP_REMOVED lines=18> */
.L_x_206:
[----:B------:R-:W-:Y:S04]  /*6be0*/  MOV R160, 0x1 ;  /* 0x0000000100a07802 */ /* 0x000fe80000000f00 */
[----:B------:R-:W-:Y:S11]  /*6bf0*/  ISETP.NE.AND P0, PT, R160, c[0x0][0x32c], PT ;  /* 0x0000cb00a0007a0c */ /* 0x000ff60003f05270 */
[----:B------:R-:W-:Y:S02]  /*6c00*/  @!UPT UIADD3 URZ, URZ, URZ, URZ ;  /* 0x0000003f3f3ff290 */ /* 0x000fe4000fffe03f */
[----:B------:R-:W-:Y:S05]  /*6c10*/  @P0 IMAD.HI.U32 R160, R134, c[0x0][0x330], RZ ;  /* 0x0000cc0086a00a27 */ /* 0x000fea00078e00ff */
[----:B------:R-:W-:Y:S02]  /*6c20*/  @P0 SHF.R.U32.HI R134, RZ, c[0x0][0x334], R160 ;  /* 0x0000cd00ff860a19 */ /* 0x000fe400000116a0 */
.L_x_207:
[----:B------:R-:W-:Y:S05]  /*6c30*/  BSYNC B0 ;  /* 0x0000000000007941 */ /* 0x000fea0003800000 */
.L_x_205:
[----:B------:R-:W-:Y:S04]  /*6c40*/  IMAD.IADD R160, R3, 0x1, -R250 ;  /* 0x0000000103a07824 */ /* 0x000fe800078e0afa */
[----:B------:R-:W-:Y:S05]  /*6c50*/  IMAD R134, R134, c[0x0][0x32c], R160 ;  /* 0x0000cb0086867a24 */ /* 0x000fea00078e02a0 */
[----:B------:R-:W-:Y:S02]  /*6c60*/  IADD3 R160, R134, c[0x0][0x32c], RZ ;  /* 0x0000cb0086a07a10 */ /* 0x000fe40007ffe0ff */
[----:B------:R-:W-:Y:S02]  /*6c70*/  IMNMX R2, R2, R134, !PT ;  /* 0x0000008602027217 */ /* 0x000fe40007800200 */
[----:B------:R-:W-:Y:S02]  /*6c80*/  IMNMX R130, R130, R160, PT ;  /* 0x000000a082827217 */ /* 0x000fe40003800200 */
.L_x_204:
[C---:B------:R-:W-:Y:S02]  /*6c90*/  ISETP.GE.AND P2, PT, R3.reuse, 0x9, PT ;  /* 0x000000090300780c */ /* 0x040fe40003f46270 */
[----:B------:R-:W-:Y:S02]  /*6ca0*/  ISETP.GE.AND P1, PT, R3, 0xa, PT ;  /* 0x0000000a0300780c */ /* 0x000fe40003f26270 */
[----:B------:R-:W-:Y:S02]  /*6cb0*/  ISETP.GT.AND P0, PT, R0, 0x8, !P2 ;  /* 0x000000080000780c */ /* 0x000fe40005704270 */
[----:B------:R-:W-:Y:S02]  /*6cc0*/  P2R R160, PR, RZ, 0x4 ;  /* 0x00000004ffa07803 */ /* 0x000fe40000000000 */
[----:B------:R-:W-:Y:S02]  /*6cd0*/  ISETP.LT.OR P0, PT, R133, 0x9, P0 ;  /* 0x000000098500780c */ /* 0x000fe40000701670 */
[----:B------:R-:W-:Y:S02]  /*6ce0*/  P2R R134, PR, RZ, 0x2 ;  /* 0x00000002ff867803 */ /* 0x000fe40000000000 */
[----:B------:R-:W-:Y:S02]  /*6cf0*/  FSEL R162, R16, -INF , !P0 ;  /* 0xff80000010a27808 */ /* 0x000fe40004000000 */
[----:B------:R-:W-:Y:S02]  /*6d00*/  ISETP.GT.AND P0, PT, R0, 0x9, !P1 ;  /* 0x000000090000780c */ /* 0x000fe40004f04270 */
[----:B------:R-:W-:Y:S02]  /*6d10*/  ISETP.GE.AND P5, PT, R3, 0x21, PT ;  /* 0x000000210300780c */ /* 0x000fe40003fa6270 */
[----:B------:R-:W-:Y:S02]  /*6d20*/  ISETP.LT.OR P0, PT, R133, 0xa, P0 ;  /* 0x0000000a8500780c */ /* 0x000fe40000701670 */
[----:B------:R-:W-:Y:S02]  /*6d30*/  ISETP.GE.AND P4, PT, R3, 0x22, PT ;  /* 0x000000220300780c */ /* 0x000fe40003f86270 */
[----:B------:R-:W-:Y:S02]  /*6d40*/  FSEL R161, R17, -INF , !P0 ;  /* 0xff80000011a17808 */ /* 0x000fe40004000000 */
[----:B------:R-:W-:Y:S02]  /*6d50*/  ISETP.GT.AND P0, PT, R128, 0x8, !P2 ;  /* 0x000000088000780c */ /* 0x000fe40005704270 */
[C---:B------:R-:W-:Y:S02]  /*6d60*/  ISETP.GE.AND P2, PT, R3.reuse, 0x11, PT ;  /* 0x000000110300780c */ /* 0x040fe40003f46270 */
[----:B------:R-:W-:Y:S02]  /*6d70*/  ISETP.LT.OR P0, PT, R132, 0x9, P0 ;  /* 0x000000098400780c */ /* 0x000fe40000701670 */
[C---:B------:R-:W-:Y:S02]  /*6d80*/  ISETP.GE.AND P3, PT, R3.reuse, 0x29, PT ;  /* 0x000000290300780c */ /* 0x040fe40003f66270 */
[----:B------:R-:W-:Y:S02]  /*6d90*/  FSEL R166, R18, -INF , !P0 ;  /* 0xff80000012a67808 */ /* 0x000fe40004000000 */
[----:B------:R-:W-:Y:S02]  /*6da0*/  ISETP.GT.AND P0, PT, R128, 0x9, !P1 ;  /* 0x000000098000780c */ /* 0x000fe40004f04270 */
[----:B------:R-:W-:Y:S02]  /*6db0*/  ISETP.GE.AND P1, PT, R3, 0x12, PT ;  /* 0x000000120300780c */ /* 0x000fe40003f26270 */
[----:B------:R-:W-:Y:S02]  /*6dc0*/  ISETP.LT.OR P0, PT, R132, 0xa, P0 ;  /* 0x0000000a8400780c */ /* 0x000fe40000701670 */
[----:B------:R-:W-:Y:S02]  /*6dd0*/  P2R R18, PR, RZ, 0x2 ;  /* 0x00000002ff127803 */ /* 0x000fe40000000000 */
[----:B------:R-:W-:Y:S02]  /*6de0*/  FSEL R163, R19, -INF , !P0 ;  /* 0xff80000013a37808 */ /* 0x000fe40004000000 */
[----:B------:R-:W-:Y:S02]  /*6df0*/  ISETP.GT.AND P0, PT, R0, 0x10, !P2 ;  /* 0x000000100000780c */ /* 0x000fe40005704270 */
[----:B------:R-:W-:Y:S02]  /*6e00*/  P2R R19, PR, RZ, 0x4 ;  /* 0x00000004ff137803 */ /* 0x000fe40000000000 */
[----:B------:R-:W-:Y:S02]  /*6e10*/  ISETP.LT.OR P0, PT, R133, 0x11, P0 ;  /* 0x000000118500780c */ /* 0x000fe40000701670 */
[----:B------:R-:W-:Y:S02]  /*6e20*/  ISETP.GE.AND P6, PT, R3, 0x2a, PT ;  /* 0x0000002a0300780c */ /* 0x000fe40003fc6270 */
[----:B------:R-:W-:Y:S02]  /*6e30*/  FSEL R167, R20, -INF , !P0 ;  /* 0xff80000014a77808 */ /* 0x000fe40004000000 */
[----:B------:R-:W-:Y:S04]  /*6e40*/  ISETP.GT.AND P0, PT, R0, 0x11, !P1 ;  /* 0x000000110000780c */ /* 0x000fe80004f04270 */
[----:B------:R-:W-:Y:S04]  /*6e50*/  ISETP.LT.OR P0, PT, R133, 0x12, P0 ;  /* 0x000000128500780c */ /* 0x000fe80000701670 */
[----:B------:R-:W-:Y:S02]  /*6e60*/  FSEL R168, R21, -INF , !P0 ;  /* 0xff80000015a87808 */ /* 0x000fe40004000000 */
[----:B------:R-:W-:Y:S02]  /*6e70*/  ISETP.GT.AND P0, PT, R128, 0x10, !P2 ;  /* 0x000000108000780c */ /* 0x000fe40005704270 */
[C---:B------:R-:W-:Y:S02]  /*6e80*/  ISETP.GE.AND P2, PT, R3.reuse, 0x19, PT ;  /* 0x000000190300780c */ /* 0x040fe40003f46270 */
[----:B------:R-:W-:Y:S02]  /*6e90*/  ISETP.LT.OR P0, PT, R132, 0x11, P0 ;  /* 0x000000118400780c */ /* 0x000fe40000701670 */
[----:B------:R-:W-:Y:S02]  /*6ea0*/  P2R R17, PR, RZ, 0x4 ;  /* 0x00000004ff117803 */ /* 0x000fe40000000000 */
[----:B------:R-:W-:Y:S02]  /*6eb0*/  FSEL R169, R22, -INF , !P0 ;  /* 0xff80000016a97808 */ /* 0x000fe40004000000 */
[----:B------:R-:W-:Y:S02]  /*6ec0*/  ISETP.GT.AND P0, PT, R128, 0x11, !P1 ;  /* 0x000000118000780c */ /* 0x000fe40004f04270 */
[----:B------:R-:W-:Y:S02]  /*6ed0*/  ISETP.GE.AND P1, PT, R3, 0x1a, PT ;  /* 0x0000001a0300780c */ /* 0x000fe40003f26270 */
[----:B------:R-:W-:Y:S02]  /*6ee0*/  ISETP.LT.OR P0, PT, R132, 0x12, P0 ;  /* 0x000000128400780c */ /* 0x000fe40000701670 */
[----:B------:R-:W-:Y:S02]  /*6ef0*/  P2R R16, PR, RZ, 0x2 ;  /* 0x00000002ff107803 */ /* 0x000fe40000000000 */
[----:B------:R-:W-:Y:S02]  /*6f00*/  FSEL R170, R23, -INF , !P0 ;  /* 0xff80000017aa7808 */ /* 0x000fe40004000000 */
[----:B------:R-:W-:Y:S04]  /*6f10*/  ISETP.GT.AND P0, PT, R0, 0x18, !P2 ;  /* 0x000000180000780c */ /* 0x000fe80005704270 */
[C---:B------:R-:W-:Y:S04]  /*6f20*/  ISETP.LT.OR P0, PT, R133.reuse, 0x19, P0 ;  /* 0x000000198500780c */ /* 0x040fe80000701670 */
[----:B------:R-:W-:Y:S02]  /*6f30*/  FSEL R171, R32, -INF , !P0 ;  /* 0xff80000020ab7808 */ /* 0x000fe40004000000 */
[----:B------:R-:W-:Y:S04]  /*6f40*/  ISETP.GT.AND P0, PT, R0, 0x19, !P1 ;  /* 0x000000190000780c */ /* 0x000fe80004f04270 */
[----:B------:R-:W-:Y:S04]  /*6f50*/  ISETP.LT.OR P0, PT, R133, 0x1a, P0 ;  /* 0x0000001a8500780c */ /* 0x000fe80000701670 */
[----:B------:R-:W-:Y:S02]  /*6f60*/  FSEL R172, R33, -INF , !P0 ;  /* 0xff80000021ac7808 */ /* 0x000fe40004000000 */
[----:B------:R-:W-:Y:S02]  /*6f70*/  ISETP.GT.AND P0, PT, R128, 0x18, !P2 ;  /* 0x000000188000780c */ /* 0x000fe40005704270 */
[C---:B------:R-:W-:Y:S02]  /*6f80*/  ISETP.GE.AND P2, PT, R3.reuse, 0x1, PT ;  /* 0x000000010300780c */ /* 0x040fe40003f46270 */
[----:B------:R-:W-:Y:S04]  /*6f90*/  ISETP.LT.OR P0, PT, R132, 0x19, P0 ;  /* 0x000000198400780c */ /* 0x000fe80000701670 */
[----:B------:R-:W-:Y:S02]  /*6fa0*/  FSEL R174, R34, -INF , !P0 ;  /* 0xff80000022ae7808 */ /* 0x000fe40004000000 */
[----:B------:R-:W-:Y:S02]  /*6fb0*/  ISETP.GT.AND P0, PT, R128, 0x19, !P1 ;  /* 0x000000198000780c */ /* 0x000fe40004f04270 */
[----:B------:R-:W-:Y:S02]  /*6fc0*/  ISETP.GE.AND P1, PT, R3, 0x2, PT ;  /* 0x000000020300780c */ /* 0x000fe40003f26270 */
[----:B------:R-:W-:Y:S04]  /*6fd0*/  ISETP.LT.OR P0, PT, R132, 0x1a, P0 ;  /* 0x0000001a8400780c */ /* 0x000fe80000701670 */
[----:B------:R-:W-:Y:S02]  /*6fe0*/  FSEL R176, R35, -INF , !P0 ;  /* 0xff80000023b07808 */ /* 0x000fe40004000000 */
[----:B------:R-:W-:Y:S04]  /*6ff0*/  ISETP.GT.AND P0, PT, R0, 0x20, !P5 ;  /* 0x000000200000780c */ /* 0x000fe80006f04270 */
[C---:B------:R-:W-:Y:S04]  /*7000*/  ISETP.LT.OR P0, PT, R133.reuse, 0x21, P0 ;  /* 0x000000218500780c */ /* 0x040fe80000701670 */
[----:B------:R-:W-:Y:S02]  /*7010*/  FSEL R185, R36, -INF , !P0 ;  /* 0xff80000024b97808 */ /* 0x000fe40004000000 */
[----:B------:R-:W-:Y:S04]  /*7020*/  ISETP.GT.AND P0, PT, R0, 0x21, !P4 ;  /* 0x000000210000780c */ /* 0x000fe80006704270 */
[----:B------:R-:W-:Y:S04]  /*7030*/  ISETP.LT.OR P0, PT, R133, 0x22, P0 ;  /* 0x000000228500780c */ /* 0x000fe80000701670 */
[----:B------:R-:W-:Y:S02]  /*7040*/  FSEL R186, R37, -INF , !P0 ;  /* 0xff80000025ba7808 */ /* 0x000fe40004000000 */
[----:B------:R-:W-:Y:S04]  /*7050*/  ISETP.GT.AND P0, PT, R128, 0x20, !P5 ;  /* 0x000000208000780c */ /* 0x000fe80006f04270 */
[----:B------:R-:W-:Y:S04]  /*7060*/  ISETP.LT.OR P0, PT, R132, 0x21, P0 ;  /* 0x000000218400780c */ /* 0x000fe80000701670 */
[----:B------:R-:W-:Y:S02]  /*7070*/  FSEL R187, R38, -INF , !P0 ;  /* 0xff80000026bb7808 */ /* 0x000fe40004000000 */
[----:B------:R-:W-:Y:S04]  /*7080*/  ISETP.GT.AND P0, PT, R128, 0x21, !P4 ;  /* 0x000000218000780c */ /* 0x000fe80006704270 */
[----:B------:R-:W-:Y:S04]  /*7090*/  ISETP.LT.OR P0, PT, R132, 0x22, P0 ;  /* 0x000000228400780c */ /* 0x000fe80000701670 */
[----:B------:R-:W-:Y:S02]  /*70a0*/  FSEL R188, R39, -INF , !P0 ;  /* 0xff80000027bc7808 */ /* 0x000fe40004000000 */
[----:B------:R-:W-:Y:S04]  /*70b0*/  ISETP.GT.AND P0, PT, R0, RZ, !P2 ;  /* 0x000000ff0000720c */ /* 0x000fe80005704270 */
[C---:B------:R-:W-:Y:S04]  /*70c0*/  ISETP.LT.OR P0, PT, R133.reuse, 0x1, P0 ;  /* 0x000000018500780c */ /* 0x040fe80000701670 */
[----:B------:R-:W-:Y:S02]  /*70d0*/  FSEL R20, R4, -INF , !P0 ;  /* 0xff80000004147808 */ /* 0x000fe40004000000 */
[----:B------:R-:W-:Y:S01]  /*70e0*/  ISETP.GT.AND P0, PT, R0, 0x1, !P1 ;  /* 0x000000010000780c */ /* 0x000fe20004f04270 */
[----:B------:R-:W1:Y:S03]  /*70f0*/  SHFL.IDX PT, R4, R137, 0x3, 0x1c1f ;  /* 0x007c1f0089047f89 */ /* 0x000e6600000e0000 */
[----:B------:R-:W-:Y:S04]  /*7100*/  ISETP.LT.OR P0, PT, R133, 0x2, P0 ;  /* 0x000000028500780c */ /* 0x000fe80000701670 */
[----:B------:R-:W-:Y:S02]  /*7110*/  FSEL R22, R5, -INF , !P0 ;  /* 0xff80000005167808 */ /* 0x000fe40004000000 */
[----:B------:R-:W-:Y:S04]  /*7120*/  ISETP.GT.AND P0, PT, R128, 0x1, !P1 ;  /* 0x000000018000780c */ /* 0x000fe80004f04270 */
[----:B------:R-:W-:Y:S04]  /*7130*/  ISETP.LT.OR P0, PT, R132, 0x2, P0 ;  /* 0x000000028400780c */ /* 0x000fe80000701670 */
[----:B------:R-:W-:Y:S02]  /*7140*/  FSEL R23, R7, -INF , !P0 ;  /* 0xff80000007177808 */ /* 0x000fe40004000000 */
[----:B------:R-:W-:Y:S04]  /*7150*/  ISETP.GT.AND P0, PT, R128, RZ, !P2 ;  /* 0x000000ff8000720c */ /* 0x000fe80005704270 */
[----:B------:R-:W-:Y:S04]  /*7160*/  ISETP.LT.OR P0, PT, R132, 0x1, P0 ;  /* 0x000000018400780c */ /* 0x000fe80000701670 */
[----:B------:R-:W-:Y:S02]  /*7170*/  FSEL R21, R6, -INF , !P0 ;  /* 0xff80000006157808 */ /* 0x000fe40004000000 */
[----:B------:R-:W-:Y:S04]  /*7180*/  ISETP.GT.AND P0, PT, R0, 0x28, !P3 ;  /* 0x000000280000780c */ /* 0x000fe80005f04270 */
[----:B------:R-:W-:Y:S04]  /*7190*/  ISETP.LT.OR P0, PT, R133, 0x29, P0 ;  /* 0x000000298500780c */ /* 0x000fe80000701670 */
[----:B------:R-:W-:Y:S02]  /*71a0*/  FSEL R189, R48, -INF , !P0 ;  /* 0xff80000030bd7808 */ /* 0x000fe40004000000 */
[----:B------:R-:W-:Y:S01]  /*71b0*/  ISETP.GT.AND P0, PT, R0, 0x29, !P6 ;  /* 0x000000290000780c */ /* 0x000fe20007704270 */
[--C-:B-1----:R-:W-:Y:S03]  /*71c0*/  IMAD.IADD R0, R139, 0x1, R4.reuse ;  /* 0x000000018b007824 */ /* 0x102fe600078e0204 */
        /* <DEDUP_REMOVED lines=11> */
[----:B------:R-:W-:Y:S04]  /*7280*/  ISETP.NE.AND P0, PT, R160, RZ, PT ;  /* 0x000000ffa000720c */ /* 0x000fe80003f05270 */
        /* <DEDUP_REMOVED lines=35> */
[----:B------:R-:W-:Y:S01]  /*74c0*/  ISETP.GT.AND P0, PT, R2, 0x29, !P6 ;  /* 0x000000290200780c */ /* 0x000fe20007704270 */
[----:B------:R-:W-:Y:S03]  /*74d0*/  IMAD.IADD R2, R138, 0x1, R4 ;  /* 0x000000018a027824 */ /* 0x000fe600078e0204 */
[----:B------:R-:W-:Y:S04]  /*74e0*/  ISETP.LT.OR P0, PT, R130, 0x2a, P0 ;  /* 0x0000002a8200780c */ /* 0x000fe80000701670 */
[----:B------:R-:W-:Y:S02]  /*74f0*/  FSEL R199, R45, -INF , !P0 ;  /* 0xff8000002dc77808 */ /* 0x000fe40004000000 */
[----:B------:R-:W-:Y:S11]  /*7500*/  ISETP.LE.AND P0, PT, R165, c[0x0][0x32c], PT ;  /* 0x0000cb00a5007a0c */ /* 0x000ff60003f03270 */
[----:B------:R-:W-:Y:S02]  /*7510*/  @!UPT UIADD3 URZ, URZ, URZ, URZ ;  /* 0x0000003f3f3ff290 */ /* 0x000fe4000fffe03f */
        /* <DEDUP_REMOVED lines=15> */
.L_x_210:
[----:B------:R-:W-:Y:S04]  /*7610*/  MOV R5, 0x1 ;  /* 0x0000000100057802 */ /* 0x000fe80000000f00 */
[----:B------:R-:W-:Y:S11]  /*7620*/  ISETP.NE.AND P0, PT, R5, c[0x0][0x32c], PT ;  /* 0x0000cb0005007a0c */ /* 0x000ff60003f05270 */
[----:B------:R-:W-:Y:S02]  /*7630*/  @!UPT UIADD3 URZ, URZ, URZ, URZ ;  /* 0x0000003f3f3ff290 */ /* 0x000fe4000fffe03f */
[----:B------:R-:W-:Y:S05]  /*7640*/  @P0 IMAD.HI.U32 R5, R4, c[0x0][0x330], RZ ;  /* 0x0000cc0004050a27 */ /* 0x000fea00078e00ff */
[----:B------:R-:W-:Y:S02]  /*7650*/  @P0 SHF.R.U32.HI R4, RZ, c[0x0][0x334], R5 ;  /* 0x0000cd00ff040a19 */ /* 0x000fe40000011605 */
.L_x_211:
[----:B------:R-:W-:Y:S05]  /*7660*/  BSYNC B0 ;  /* 0x0000000000007941 */ /* 0x000fea0003800000 */
.L_x_209:
[----:B------:R-:W-:Y:S04]  /*7670*/  IMAD.IADD R3, R3, 0x1, -R250 ;  /* 0x0000000103037824 */ /* 0x000fe800078e0afa */
[----:B------:R-:W-:Y:S05]  /*7680*/  IMAD R4, R4, c[0x0][0x32c], R3 ;  /* 0x0000cb0004047a24 */ /* 0x000fea00078e0203 */
[----:B------:R-:W-:Y:S02]  /*7690*/  IADD3 R3, R4, c[0x0][0x32c], RZ ;  /* 0x0000cb0004037a10 */ /* 0x000fe40007ffe0ff */
[----:B------:R-:W-:Y:S02]  /*76a0*/  IMNMX R0, R0, R4, !PT ;  /* 0x0000000400007217 */ /* 0x000fe40007800200 */
[----:B------:R-:W-:Y:S02]  /*76b0*/  IMNMX R2, R2, R3, PT ;  /* 0x0000000302027217 */ /* 0x000fe40003800200 */
.L_x_208:
[----:B------:R-:W-:Y:S01]  /*76c0*/  ISETP.GT.AND P0, PT, R0, RZ, !P2 ;  /* 0x000000ff0000720c */ /* 0x000fe20005704270 */
[----:B------:R-:W-:Y:S01]  /*76d0*/  LDSM.16.MT88.4 R36, [R210+0x1880] ;  /* 0x00188000d224783b */ /* 0x000fe20000004200 */
[----:B------:R-:W-:Y:S02]  /*76e0*/  ISETP.NE.AND P2, PT, R16, RZ, PT ;  /* 0x000000ff1000720c */ /* 0x000fe40003f45270 */
[----:B------:R-:W-:Y:S02]  /*76f0*/  ISETP.LT.OR P0, PT, R2, 0x1, P0 ;  /* 0x000000010200780c */ /* 0x000fe40000701670 */
[----:B------:R-:W-:Y:S02]  /*7700*/  FMNMX.FTZ R133, R21, R131, !PT ;  /* 0x0000008315857209 */ /* 0x000fe40007810000 */
[----:B------:R-:W-:Y:S02]  /*7710*/  FSEL R10, R10, -INF , !P0 ;  /* 0xff8000000a0a7808 */ /* 0x000fe40004000000 */
[----:B------:R-:W-:Y:S02]  /*7720*/  ISETP.GT.AND P0, PT, R0, 0x1, !P1 ;  /* 0x000000010000780c */ /* 0x000fe40004f04270 */
[----:B------:R-:W-:Y:S02]  /*7730*/  ISETP.NE.AND P1, PT, R17, RZ, PT ;  /* 0x000000ff1100720c */ /* 0x000fe40003f25270 */
[----:B------:R-:W-:Y:S02]  /*7740*/  ISETP.LT.OR P0, PT, R2, 0x2, P0 ;  /* 0x000000020200780c */ /* 0x000fe40000701670 */
[----:B------:R-:W-:Y:S02]  /*7750*/  FMNMX.FTZ R133, R23, R133, !PT ;  /* 0x0000008517857209 */ /* 0x000fe40007810000 */
[----:B------:R-:W-:Y:S02]  /*7760*/  FSEL R11, R11, -INF , !P0 ;  /* 0xff8000000b0b7808 */ /* 0x000fe40004000000 */
[----:B------:R-:W-:Y:S02]  /*7770*/  ISETP.NE.AND P0, PT, R160, RZ, PT ;  /* 0x000000ffa000720c */ /* 0x000fe40003f05270 */
[----:B------:R-:W-:Y:S02]  /*7780*/  FMNMX.FTZ R133, R166, R133, !PT ;  /* 0x00000085a6857209 */ /* 0x000fe40007810000 */
[----:B------:R-:W-:Y:S02]  /*7790*/  ISETP.GT.AND P0, PT, R0, 0x8, !P0 ;  /* 0x000000080000780c */ /* 0x000fe40004704270 */
[----:B------:R-:W-:Y:S02]  /*77a0*/  FMNMX.FTZ R133, R163, R133, !PT ;  /* 0x00000085a3857209 */ /* 0x000fe40007810000 */
        /* <DEDUP_REMOVED lines=50> */
[----:B------:R-:W1:Y:S01]  /*7ad0*/  SHFL.BFLY PT, R0, R134, 0x2, 0x1f ;  /* 0x0c401f0086007f89 */ /* 0x000e6200000e0000 */
[----:B------:R-:W-:Y:S02]  /*7ae0*/  FMNMX.FTZ R132, R8, R135, !PT ;  /* 0x0000008708847209 */ /* 0x000fe40007810000 */
[----:B------:R-:W-:Y:S02]  /*7af0*/  ISETP.LT.OR P0, PT, R2, 0x2a, P0 ;  /* 0x0000002a0200780c */ /* 0x000fe40000701670 */
[----:B------:R-:W-:Y:S02]  /*7b00*/  FMNMX.FTZ R132, R9, R132, !PT ;  /* 0x0000008409847209 */ /* 0x000fe40007810000 */
[----:B------:R-:W-:Y:S02]  /*7b10*/  FSEL R137, R47, -INF , !P0 ;  /* 0xff8000002f897808 */ /* 0x000fe40004000000 */
[----:B------:R-:W-:Y:S04]  /*7b20*/  FMNMX.FTZ R132, R12, R132, !PT ;  /* 0x000000840c847209 */ /* 0x000fe80007810000 */
[----:B------:R-:W-:Y:S04]  /*7b30*/  FMNMX.FTZ R132, R13, R132, !PT ;  /* 0x000000840d847209 */ /* 0x000fe80007810000 */
[----:B------:R-:W-:Y:S04]  /*7b40*/  FMNMX.FTZ R132, R173, R132, !PT ;  /* 0x00000084ad847209 */ /* 0x000fe80007810000 */
[----:B------:R-:W-:Y:S02]  /*7b50*/  FMNMX.FTZ R132, R175, R132, !PT ;  /* 0x00000084af847209 */ /* 0x000fe40007810000 */
[----:B-1----:R-:W-:Y:S02]  /*7b60*/  FMNMX.FTZ R134, R134, R0, !PT ;  /* 0x0000000086867209 */ /* 0x002fe40007810000 */
[----:B------:R-:W-:Y:S03]  /*7b70*/  FMNMX.FTZ R132, R179, R132, !PT ;  /* 0x00000084b3847209 */ /* 0x000fe60007810000 */
[----:B------:R-:W1:Y:S01]  /*7b80*/  SHFL.BFLY PT, R0, R134, 0x1, 0x1f ;  /* 0x0c201f0086007f89 */ /* 0x000e6200000e0000 */
[----:B------:R-:W-:Y:S04]  /*7b90*/  FMNMX.FTZ R132, R180, R132, !PT ;  /* 0x00000084b4847209 */ /* 0x000fe80007810000 */
[----:B------:R-:W-:Y:S04]  /*7ba0*/  FMNMX.FTZ R132, R193, R132, !PT ;  /* 0x00000084c1847209 */ /* 0x000fe80007810000 */
[----:B------:R-:W-:Y:S04]  /*7bb0*/  FMNMX.FTZ R132, R196, R132, !PT ;  /* 0x00000084c4847209 */ /* 0x000fe80007810000 */
[----:B------:R-:W-:Y:S04]  /*7bc0*/  FMNMX.FTZ R132, R198, R132, !PT ;  /* 0x00000084c6847209 */ /* 0x000fe80007810000 */
[----:B------:R-:W-:Y:S02]  /*7bd0*/  FMNMX.FTZ R132, R199, R132, !PT ;  /* 0x00000084c7847209 */ /* 0x000fe40007810000 */
[----:B-1----:R-:W-:Y:S02]  /*7be0*/  FMNMX.FTZ R134, R134, R0, !PT ;  /* 0x0000000086867209 */ /* 0x002fe40007810000 */
[----:B------:R-:W1:Y:S02]  /*7bf0*/  SHFL.BFLY PT, R0, R133, 0x2, 0x1f ;  /* 0x0c401f0085007f89 */ /* 0x000e6400000e0000 */
[C---:B------:R-:W-:Y:S01]  /*7c00*/  FSETP.NEU.FTZ.AND P0, PT, R134.reuse, -INF , PT ;  /* 0xff8000008600780b */ /* 0x040fe20003f1d000 */
[C---:B------:R-:W-:Y:S03]  /*7c10*/  FMUL.FTZ R138, R134.reuse, c[0x0][0x2d0] ;  /* 0x0000b400868a7a20 */ /* 0x040fe60000410000 */
[----:B------:R-:W-:Y:S02]  /*7c20*/  FSEL R3, R134, RZ, P0 ;  /* 0x000000ff86037208 */ /* 0x000fe40000000000 */
[----:B------:R-:W-:Y:S05]  /*7c30*/  FSEL R138, R138, RZ, P0 ;  /* 0x000000ff8a8a7208 */ /* 0x000fea0000000000 */
[--C-:B------:R-:W-:Y:S02]  /*7c40*/  FFMA.FTZ R6, R162, c[0x0][0x2d0], -R138.reuse ;  /* 0x0000b400a2067a23 */ /* 0x100fe4000001088a */
[----:B------:R-:W-:Y:S02]  /*7c50*/  FFMA.FTZ R7, R22, c[0x0][0x2d0], -R138 ;  /* 0x0000b40016077a23 */ /* 0x000fe4000001088a */
[----:B------:R2:W-:Y:S01]  /*7c60*/  MUFU.EX2 R25, R6 ;  /* 0x0000000600197308 */ /* 0x0005e20000000800 */
[----:B-1----:R-:W-:Y:S09]  /*7c70*/  FMNMX.FTZ R133, R133, R0, !PT ;  /* 0x0000000085857209 */ /* 0x002ff20007810000 */
[----:B------:R-:W-:Y:S01]  /*7c80*/  MUFU.EX2 R252, R7 ;  /* 0x0000000700fc7308 */ /* 0x000fe20000000800 */
[----:B------:R-:W1:Y:S02]  /*7c90*/  SHFL.BFLY PT, R0, R133, 0x1, 0x1f ;  /* 0x0c201f0085007f89 */ /* 0x000e6400000e0000 */
[----:B-1----:R-:W-:Y:S06]  /*7ca0*/  FMNMX.FTZ R133, R133, R0, !PT ;  /* 0x0000000085857209 */ /* 0x002fec0007810000 */
[----:B------:R-:W1:Y:S01]  /*7cb0*/  SHFL.BFLY PT, R0, R132, 0x2, 0x1f ;  /* 0x0c401f0084007f89 */ /* 0x000e6200000e0000 */
[C---:B------:R-:W-:Y:S01]  /*7cc0*/  FSETP.NEU.FTZ.AND P0, PT, R133.reuse, -INF , PT ;  /* 0xff8000008500780b */ /* 0x040fe20003f1d000 */
[C---:B------:R-:W-:Y:S03]  /*7cd0*/  FMUL.FTZ R139, R133.reuse, c[0x0][0x2d0] ;  /* 0x0000b400858b7a20 */ /* 0x040fe60000410000 */
[----:B------:R-:W-:Y:S02]  /*7ce0*/  FSEL R4, R133, RZ, P0 ;  /* 0x000000ff85047208 */ /* 0x000fe40000000000 */
[----:B------:R-:W-:Y:S02]  /*7cf0*/  FSEL R139, R139, RZ, P0 ;  /* 0x000000ff8b8b7208 */ /* 0x000fe40000000000 */
[----:B-1----:R-:W-:Y:S05]  /*7d00*/  FMNMX.FTZ R132, R132, R0, !PT ;  /* 0x0000000084847209 */ /* 0x002fea0007810000 */
[----:B------:R-:W1:Y:S02]  /*7d10*/  SHFL.BFLY PT, R0, R132, 0x1, 0x1f ;  /* 0x0c201f0084007f89 */ /* 0x000e6400000e0000 */
[----:B-1----:R-:W-:Y:S02]  /*7d20*/  FMNMX.FTZ R132, R132, R0, !PT ;  /* 0x0000000084847209 */ /* 0x002fe40007810000 */
[----:B------:R-:W-:Y:S02]  /*7d30*/  FMNMX.FTZ R0, R10, R136, !PT ;  /* 0x000000880a007209 */ /* 0x000fe40007810000 */
[C---:B------:R-:W-:Y:S01]  /*7d40*/  FSETP.NEU.FTZ.AND P0, PT, R132.reuse, -INF , PT ;  /* 0xff8000008400780b */ /* 0x040fe20003f1d000 */
[C---:B------:R-:W-:Y:S01]  /*7d50*/  FMUL.FTZ R164, R132.reuse, c[0x0][0x2d0] ;  /* 0x0000b40084a47a20 */ /* 0x040fe20000410000 */
[----:B------:R-:W-:Y:S02]  /*7d60*/  FMNMX.FTZ R0, R11, R0, !PT ;  /* 0x000000000b007209 */ /* 0x000fe40007810000 */
[----:B------:R-:W-:Y:S02]  /*7d70*/  FSEL R5, R132, RZ, P0 ;  /* 0x000000ff84057208 */ /* 0x000fe40000000000 */
[----:B------:R-:W-:Y:S02]  /*7d80*/  FMNMX.FTZ R0, R14, R0, !PT ;  /* 0x000000000e007209 */ /* 0x000fe40007810000 */
[----:B------:R-:W-:Y:S02]  /*7d90*/  FSEL R164, R164, RZ, P0 ;  /* 0x000000ffa4a47208 */ /* 0x000fe40000000000 */
[----:B------:R-:W-:Y:S03]  /*7da0*/  FMNMX.FTZ R0, R15, R0, !PT ;  /* 0x000000000f007209 */ /* 0x000fe60007810000 */
[----:B--2---:R-:W-:Y:S01]  /*7db0*/  FFMA.FTZ R6, R12, c[0x0][0x2d0], -R164 ;  /* 0x0000b4000c067a23 */ /* 0x004fe200000108a4 */
[----:B------:R-:W-:Y:S03]  /*7dc0*/  FMNMX.FTZ R0, R177, R0, !PT ;  /* 0x00000000b1007209 */ /* 0x000fe60007810000 */
[----:B------:R1:W-:Y:S01]  /*7dd0*/  MUFU.EX2 R244, R6 ;  /* 0x0000000600f47308 */ /* 0x0003e20000000800 */
[----:B------:R-:W-:Y:S04]  /*7de0*/  FMNMX.FTZ R0, R178, R0, !PT ;  /* 0x00000000b2007209 */ /* 0x000fe80007810000 */
[----:B------:R-:W-:Y:S04]  /*7df0*/  FMNMX.FTZ R0, R181, R0, !PT ;  /* 0x00000000b5007209 */ /* 0x000fe80007810000 */
[----:B------:R-:W-:Y:S04]  /*7e00*/  FMNMX.FTZ R0, R182, R0, !PT ;  /* 0x00000000b6007209 */ /* 0x000fe80007810000 */
[----:B------:R-:W-:Y:S04]  /*7e10*/  FMNMX.FTZ R0, R191, R0, !PT ;  /* 0x00000000bf007209 */ /* 0x000fe80007810000 */
[----:B------:R-:W-:Y:S04]  /*7e20*/  FMNMX.FTZ R0, R192, R0, !PT ;  /* 0x00000000c0007209 */ /* 0x000fe80007810000 */
[----:B------:R-:W-:Y:S04]  /*7e30*/  FMNMX.FTZ R0, R197, R0, !PT ;  /* 0x00000000c5007209 */ /* 0x000fe80007810000 */
[----:B------:R-:W-:Y:S05]  /*7e40*/  FMNMX.FTZ R0, R137, R0, !PT ;  /* 0x0000000089007209 */ /* 0x000fea0007810000 */
[----:B------:R-:W2:Y:S02]  /*7e50*/  SHFL.BFLY PT, R2, R0, 0x2, 0x1f ;  /* 0x0c401f0000027f89 */ /* 0x000ea400000e0000 */
[----:B--2---:R-:W-:Y:S06]  /*7e60*/  FMNMX.FTZ R0, R0, R2, !PT ;  /* 0x0000000200007209 */ /* 0x004fec0007810000 */
[----:B------:R-:W2:Y:S02]  /*7e70*/  SHFL.BFLY PT, R2, R0, 0x1, 0x1f ;  /* 0x0c201f0000027f89 */ /* 0x000ea400000e0000 */
[----:B--2---:R-:W-:Y:S01]  /*7e80*/  FMNMX.FTZ R130, R0, R2, !PT ;  /* 0x0000000200827209 */ /* 0x004fe20007810000 */
[--C-:B------:R-:W-:Y:S03]  /*7e90*/  FFMA.FTZ R0, R20, c[0x0][0x2d0], -R138.reuse ;  /* 0x0000b40014007a23 */ /* 0x100fe6000001088a */
[C---:B------:R-:W-:Y:S01]  /*7ea0*/  FSETP.NEU.FTZ.AND P0, PT, R130.reuse, -INF , PT ;  /* 0xff8000008200780b */ /* 0x040fe20003f1d000 */
[----:B------:R2:W3:Y:S01]  /*7eb0*/  MUFU.EX2 R251, R0 ;  /* 0x0000000000fb7308 */ /* 0x0004e20000000800 */
[C---:B------:R-:W-:Y:S02]  /*7ec0*/  FMUL.FTZ R165, R130.reuse, c[0x0][0x2d0] ;  /* 0x0000b40082a57a20 */ /* 0x040fe40000410000 */
[----:B------:R-:W-:Y:S03]  /*7ed0*/  FSEL R2, R130, RZ, P0 ;  /* 0x000000ff82027208 */ /* 0x000fe60000000000 */
[----:B------:R-:W-:Y:S05]  /*7ee0*/  FSEL R165, R165, RZ, P0 ;  /* 0x000000ffa5a57208 */ /* 0x000fea0000000000 */
[----:B-1----:R-:W-:Y:S04]  /*7ef0*/  FFMA.FTZ R6, R14, c[0x0][0x2d0], -R165 ;  /* 0x0000b4000e067a23 */ /* 0x002fe800000108a5 */
[----:B------:R-:W-:Y:S01]  /*7f00*/  MUFU.EX2 R240, R6 ;  /* 0x0000000600f07308 */ /* 0x000fe20000000800 */
[----:B--2---:R-:W-:Y:S01]  /*7f10*/  FFMA.FTZ R0, R161, c[0x0][0x2d0], -R138 ;  /* 0x0000b400a1007a23 */ /* 0x004fe2000001088a */
[----:B---3--:R-:W-:Y:S08]  /*7f20*/  F2FP.BF16.PACK_AB R160, R252, R251 ;  /* 0x000000fbfca0723e */ /* 0x008ff000000010ff */
[----:B------:R1:W-:Y:S02]  /*7f30*/  MUFU.EX2 R24, R0 ;  /* 0x0000000000187308 */ /* 0x0003e40000000800 */
[--C-:B-1----:R-:W-:Y:S08]  /*7f40*/  FFMA.FTZ R0, R21, c[0x0][0x2d0], -R139.reuse ;  /* 0x0000b40015007a23 */ /* 0x102ff0000001088b */
[----:B------:R1:W-:Y:S02]  /*7f50*/  MUFU.EX2 R246, R0 ;  /* 0x0000000000f67308 */ /* 0x0003e40000000800 */
[--C-:B-1----:R-:W-:Y:S02]  /*7f60*/  FFMA.FTZ R0, R23, c[0x0][0x2d0], -R139.reuse ;  /* 0x0000b40017007a23 */ /* 0x102fe4000001088b */
[----:B------:R-:W1:Y:S06]  /*7f70*/  LDSM.16.MT88.4 R20, [R209+0x1880] ;  /* 0x00188000d114783b */ /* 0x000e6c0000004200 */
[----:B------:R2:W3:Y:S02]  /*7f80*/  MUFU.EX2 R247, R0 ;  /* 0x0000000000f77308 */ /* 0x0004e40000000800 */
[--C-:B--2---:R-:W-:Y:S01]  /*7f90*/  FFMA.FTZ R0, R166, c[0x0][0x2d0], -R139.reuse ;  /* 0x0000b400a6007a23 */ /* 0x104fe2000001088b */
[----:B------:R-:W-:Y:S02]  /*7fa0*/  MOV R166, R25 ;  /* 0x0000001900a67202 */ /* 0x000fe40000000f00 */
[----:B---3--:R-:W-:Y:S05]  /*7fb0*/  F2FP.BF16.PACK_AB R161, R247, R246 ;  /* 0x000000f6f7a1723e */ /* 0x008fea00000010ff */
[----:B------:R2:W-:Y:S02]  /*7fc0*/  MUFU.EX2 R248, R0 ;  /* 0x0000000000f87308 */ /* 0x0005e40000000800 */
[----:B--2---:R-:W-:Y:S08]  /*7fd0*/  FFMA.FTZ R0, R163, c[0x0][0x2d0], -R139 ;  /* 0x0000b400a3007a23 */ /* 0x004ff0000001088b */
[----:B------:R2:W3:Y:S02]  /*7fe0*/  MUFU.EX2 R249, R0 ;  /* 0x0000000000f97308 */ /* 0x0004e40000000800 */
[--C-:B--2---:R-:W-:Y:S01]  /*7ff0*/  FFMA.FTZ R0, R8, c[0x0][0x2d0], -R164.reuse ;  /* 0x0000b40008007a23 */ /* 0x104fe200000108a4 */
[----:B---3--:R-:W-:Y:S07]  /*8000*/  F2FP.BF16.PACK_AB R163, R249, R248 ;  /* 0x000000f8f9a3723e */ /* 0x008fee00000010ff */
[----:B------:R2:W-:Y:S02]  /*8010*/  MUFU.EX2 R242, R0 ;  /* 0x0000000000f27308 */ /* 0x0005e40000000800 */
[--C-:B--2---:R-:W-:Y:S08]  /*8020*/  FFMA.FTZ R0, R9, c[0x0][0x2d0], -R164.reuse ;  /* 0x0000b40009007a23 */ /* 0x104ff000000108a4 */
[----:B------:R2:W-:Y:S02]  /*8030*/  MUFU.EX2 R243, R0 ;  /* 0x0000000000f37308 */ /* 0x0005e40000000800 */
[----:B--2---:R-:W-:Y:S08]  /*8040*/  FFMA.FTZ R0, R13, c[0x0][0x2d0], -R164 ;  /* 0x0000b4000d007a23 */ /* 0x004ff000000108a4 */
[----:B------:R2:W-:Y:S02]  /*8050*/  MUFU.EX2 R245, R0 ;  /* 0x0000000000f57308 */ /* 0x0005e40000000800 */
[----:B--2---:R-:W-:Y:S04]  /*8060*/  FADD.FTZ R0, -R3, R129 ;  /* 0x0000008103007221 */ /* 0x004fe80000010100 */
[----:B------:R-:W-:Y:S04]  /*8070*/  FMUL.FTZ R0, R0, c[0x0][0x2d0] ;  /* 0x0000b40000007a20 */ /* 0x000fe80000410000 */
[----:B------:R2:W3:Y:S02]  /*8080*/  MUFU.EX2 R129, R0 ;  /* 0x0000000000817308 */ /* 0x0004e40000000800 */
[----:B--2---:R-:W-:Y:S01]  /*8090*/  FADD.FTZ R0, -R4, R131 ;  /* 0x0000008304007221 */ /* 0x004fe20000010100 */
[----:B------:R-:W-:Y:S01]  /*80a0*/  MOV R131, R24 ;  /* 0x0000001800837202 */ /* 0x000fe20000000f00 */
[----:B------:R-:W-:Y:S02]  /*80b0*/  FFMA.FTZ R4, R11, c[0x0][0x2d0], -R165 ;  /* 0x0000b4000b047a23 */ /* 0x000fe400000108a5 */
[----:B------:R-:W-:Y:S01]  /*80c0*/  FMUL.FTZ R0, R0, c[0x0][0x2d0] ;  /* 0x0000b40000007a20 */ /* 0x000fe20000410000 */
[----:B------:R-:W-:Y:S03]  /*80d0*/  F2FP.BF16.PACK_AB R162, R131, R166 ;  /* 0x000000a683a2723e */ /* 0x000fe600000010ff */
[----:B------:R2:W-:Y:S01]  /*80e0*/  MUFU.EX2 R184, R4 ;  /* 0x0000000400b87308 */ /* 0x0005e20000000800 */
[C---:B---3--:R-:W-:Y:S02]  /*80f0*/  FMUL.FTZ R16, R129.reuse, R152 ;  /* 0x0000009881107220 */ /* 0x048fe40000410000 */
[C---:B------:R-:W-:Y:S02]  /*8100*/  FMUL.FTZ R17, R129.reuse, R153 ;  /* 0x0000009981117220 */ /* 0x040fe40000410000 */
[C---:B------:R-:W-:Y:S02]  /*8110*/  FMUL.FTZ R32, R129.reuse, R112 ;  /* 0x0000007081207220 */ /* 0x040fe40000410000 */
[C---:B------:R-:W-:Y:S02]  /*8120*/  FMUL.FTZ R33, R129.reuse, R113 ;  /* 0x0000007181217220 */ /* 0x040fe40000410000 */
[C---:B------:R-:W-:Y:S01]  /*8130*/  FMUL.FTZ R48, R129.reuse, R124 ;  /* 0x0000007c81307220 */ /* 0x040fe20000410000 */
[----:B------:R3:W4:Y:S01]  /*8140*/  MUFU.EX2 R128, R0 ;  /* 0x0000000000807308 */ /* 0x0007220000000800 */
[C---:B------:R-:W-:Y:S02]  /*8150*/  FMUL.FTZ R49, R129.reuse, R125 ;  /* 0x0000007d81317220 */ /* 0x040fe40000410000 */
[C---:B------:R-:W-:Y:S02]  /*8160*/  FMUL.FTZ R52, R129.reuse, R52 ;  /* 0x0000003481347220 */ /* 0x040fe40000410000 */
[C---:B------:R-:W-:Y:S02]  /*8170*/  FMUL.FTZ R53, R129.reuse, R53 ;  /* 0x0000003581357220 */ /* 0x040fe40000410000 */
[C---:B------:R-:W-:Y:S02]  /*8180*/  FMUL.FTZ R64, R129.reuse, R64 ;  /* 0x0000004081407220 */ /* 0x040fe40000410000 */
[C---:B------:R-:W-:Y:S02]  /*8190*/  FMUL.FTZ R65, R129.reuse, R65 ;  /* 0x0000004181417220 */ /* 0x040fe40000410000 */
[C---:B------:R-:W-:Y:S02]  /*81a0*/  FMUL.FTZ R68, R129.reuse, R68 ;  /* 0x0000004481447220 */ /* 0x040fe40000410000 */
[C---:B------:R-:W-:Y:S02]  /*81b0*/  FMUL.FTZ R69, R129.reuse, R69 ;  /* 0x0000004581457220 */ /* 0x040fe40000410000 */
[----:B--2---:R-:W-:Y:S01]  /*81c0*/  FMUL.FTZ R4, R129, R140 ;  /* 0x0000008c81047220 */ /* 0x004fe20000410000 */
[----:B------:R-:W-:Y:S01]  /*81d0*/  F2FP.BF16.PACK_AB R140, R243, R242 ;  /* 0x000000f2f38c723e */ /* 0x000fe200000010ff */
[C---:B------:R-:W-:Y:S02]  /*81e0*/  FMUL.FTZ R80, R129.reuse, R80 ;  /* 0x0000005081507220 */ /* 0x040fe40000410000 */
[C---:B------:R-:W-:Y:S02]  /*81f0*/  FMUL.FTZ R81, R129.reuse, R81 ;  /* 0x0000005181517220 */ /* 0x040fe40000410000 */
[C---:B------:R-:W-:Y:S02]  /*8200*/  FMUL.FTZ R96, R129.reuse, R96 ;  /* 0x0000006081607220 */ /* 0x040fe40000410000 */
[----:B------:R-:W-:Y:S02]  /*8210*/  FMUL.FTZ R97, R129, R97 ;  /* 0x0000006181617220 */ /* 0x000fe40000410000 */
[----:B---3--:R-:W-:Y:S02]  /*8220*/  FADD.FTZ R0, -R5, R135 ;  /* 0x0000008705007221 */ /* 0x008fe40000010100 */
[--C-:B------:R-:W-:Y:S02]  /*8230*/  FFMA.FTZ R5, R10, c[0x0][0x2d0], -R165.reuse ;  /* 0x0000b4000a057a23 */ /* 0x100fe400000108a5 */
[----:B------:R-:W-:Y:S02]  /*8240*/  FMUL.FTZ R0, R0, c[0x0][0x2d0] ;  /* 0x0000b40000007a20 */ /* 0x000fe40000410000 */
[----:B------:R2:W3:Y:S01]  /*8250*/  MUFU.EX2 R183, R5 ;  /* 0x0000000500b77308 */ /* 0x0004e20000000800 */
[C---:B----4-:R-:W-:Y:S01]  /*8260*/  FMUL.FTZ R6, R128.reuse, R142 ;  /* 0x0000008e80067220 */ /* 0x050fe20000410000 */
[----:B------:R-:W-:Y:S01]  /*8270*/  F2FP.BF16.PACK_AB R142, R245, R244 ;  /* 0x000000f4f58e723e */ /* 0x000fe200000010ff */
[C---:B------:R-:W-:Y:S02]  /*8280*/  FMUL.FTZ R7, R128.reuse, R143 ;  /* 0x0000008f80077220 */ /* 0x040fe40000410000 */
[C---:B------:R-:W-:Y:S02]  /*8290*/  FMUL.FTZ R18, R128.reuse, R154 ;  /* 0x0000009a80127220 */ /* 0x040fe40000410000 */
[C---:B------:R-:W-:Y:S02]  /*82a0*/  FMUL.FTZ R19, R128.reuse, R155 ;  /* 0x0000009b80137220 */ /* 0x040fe40000410000 */
[C---:B------:R-:W-:Y:S01]  /*82b0*/  FMUL.FTZ R34, R128.reuse, R114 ;  /* 0x0000007280227220 */ /* 0x040fe20000410000 */
[----:B------:R4:W5:Y:S01]  /*82c0*/  MUFU.EX2 R3, R0 ;  /* 0x0000000000037308 */ /* 0x0009620000000800 */
[C---:B------:R-:W-:Y:S01]  /*82d0*/  FMUL.FTZ R35, R128.reuse, R115 ;  /* 0x0000007380237220 */ /* 0x040fe20000410000 */
[----:B------:R-:W-:Y:S01]  /*82e0*/  LDSM.16.MT88.4 R152, [R209+0x2080] ;  /* 0x00208000d198783b */ /* 0x000fe20000004200 */
[C---:B------:R-:W-:Y:S02]  /*82f0*/  FMUL.FTZ R50, R128.reuse, R126 ;  /* 0x0000007e80327220 */ /* 0x040fe40000410000 */
[C---:B------:R-:W-:Y:S02]  /*8300*/  FMUL.FTZ R51, R128.reuse, R127 ;  /* 0x0000007f80337220 */ /* 0x040fe40000410000 */
[C---:B------:R-:W-:Y:S02]  /*8310*/  FMUL.FTZ R54, R128.reuse, R54 ;  /* 0x0000003680367220 */ /* 0x040fe40000410000 */
[C---:B------:R-:W-:Y:S01]  /*8320*/  FMUL.FTZ R55, R128.reuse, R55 ;  /* 0x0000003780377220 */ /* 0x040fe20000410000 */
[----:B------:R-:W-:Y:S01]  /*8330*/  LDSM.16.MT88.4 R112, [R210+0x1c80] ;  /* 0x001c8000d270783b */ /* 0x000fe20000004200 */
[C---:B------:R-:W-:Y:S02]  /*8340*/  FMUL.FTZ R66, R128.reuse, R66 ;  /* 0x0000004280427220 */ /* 0x040fe40000410000 */
[----:B------:R-:W-:Y:S02]  /*8350*/  FMUL.FTZ R67, R128, R67 ;  /* 0x0000004380437220 */ /* 0x000fe40000410000 */
[----:B--2---:R-:W-:Y:S01]  /*8360*/  FMUL.FTZ R5, R129, R141 ;  /* 0x0000008d81057220 */ /* 0x004fe20000410000 */
[----:B---3--:R-:W-:Y:S01]  /*8370*/  F2FP.BF16.PACK_AB R141, R184, R183 ;  /* 0x000000b7b88d723e */ /* 0x008fe200000010ff */
[C---:B------:R-:W-:Y:S01]  /*8380*/  FMUL.FTZ R70, R128.reuse, R70 ;  /* 0x0000004680467220 */ /* 0x040fe20000410000 */
[----:B------:R-:W-:Y:S01]  /*8390*/  LDSM.16.MT88.4 R124, [R209+0x2c80] ;  /* 0x002c8000d17c783b */ /* 0x000fe20000004200 */
[C---:B------:R-:W-:Y:S02]  /*83a0*/  FMUL.FTZ R71, R128.reuse, R71 ;  /* 0x0000004780477220 */ /* 0x040fe40000410000 */
[C---:B------:R-:W-:Y:S01]  /*83b0*/  FMUL.FTZ R82, R128.reuse, R82 ;  /* 0x0000005280527220 */ /* 0x040fe20000410000 */
[-C--:B-1----:R-:W-:Y:S01]  /*83c0*/  HMMA.16816.F32.BF16 R4, R160, R20.reuse, R4 ;  /* 0x00000014a004723c */ /* 0x082fe20000041804 */
[----:B------:R-:W-:Y:S02]  /*83d0*/  FMUL.FTZ R83, R128, R83 ;  /* 0x0000005380537220 */ /* 0x000fe40000410000 */
[----:B----4-:R-:W-:Y:S02]  /*83e0*/  FFMA.FTZ R0, R15, c[0x0][0x2d0], -R165 ;  /* 0x0000b4000f007a23 */ /* 0x010fe400000108a5 */
[C---:B-----5:R-:W-:Y:S02]  /*83f0*/  FMUL.FTZ R8, R3.reuse, R144 ;  /* 0x0000009003087220 */ /* 0x060fe40000410000 */
[----:B------:R-:W1:Y:S01]  /*8400*/  MUFU.EX2 R241, R0 ;  /* 0x0000000000f17308 */ /* 0x000e620000000800 */
[C---:B------:R-:W-:Y:S04]  /*8410*/  FMUL.FTZ R9, R3.reuse, R145 ;  /* 0x0000009103097220 */ /* 0x040fe80000410000 */
[C---:B------:R-:W-:Y:S02]  /*8420*/  FMUL.FTZ R12, R3.reuse, R148 ;  /* 0x00000094030c7220 */ /* 0x040fe40000410000 */
        /* <DEDUP_REMOVED lines=8> */
[----:B------:R-:W-:Y:S01]  /*84b0*/  FMUL.FTZ R45, R3, R157 ;  /* 0x0000009d032d7220 */ /* 0x000fe20000410000 */
[----:B-1----:R-:W-:Y:S01]  /*84c0*/  F2FP.BF16.PACK_AB R143, R241, R240 ;  /* 0x000000f0f18f723e */ /* 0x002fe200000010ff */
[----:B------:R-:W-:Y:S02]  /*84d0*/  FADD.FTZ R0, -R2, R136 ;  /* 0x0000008802007221 */ /* 0x000fe40000010100 */
[--C-:B------:R-:W-:Y:S02]  /*84e0*/  FFMA.FTZ R2, R167, c[0x0][0x2d0], -R138.reuse ;  /* 0x0000b400a7027a23 */ /* 0x100fe4000001088a */
[----:B------:R-:W-:Y:S02]  /*84f0*/  FMUL.FTZ R0, R0, c[0x0][0x2d0] ;  /* 0x0000b40000007a20 */ /* 0x000fe40000410000 */
[----:B------:R1:W-:Y:S01]  /*8500*/  MUFU.EX2 R239, R2 ;  /* 0x0000000200ef7308 */ /* 0x0003e20000000800 */
[C---:B------:R-:W-:Y:S02]  /*8510*/  FMUL.FTZ R56, R3.reuse, R56 ;  /* 0x0000003803387220 */ /* 0x040fe40000410000 */
[C---:B------:R-:W-:Y:S02]  /*8520*/  FMUL.FTZ R57, R3.reuse, R57 ;  /* 0x0000003903397220 */ /* 0x040fe40000410000 */
[C---:B------:R-:W-:Y:S02]  /*8530*/  FMUL.FTZ R60, R3.reuse, R60 ;  /* 0x0000003c033c7220 */ /* 0x040fe40000410000 */
[C---:B------:R-:W-:Y:S02]  /*8540*/  FMUL.FTZ R61, R3.reuse, R61 ;  /* 0x0000003d033d7220 */ /* 0x040fe40000410000 */
[C---:B------:R-:W-:Y:S01]  /*8550*/  FMUL.FTZ R72, R3.reuse, R72 ;  /* 0x0000004803487220 */ /* 0x040fe20000410000 */
[----:B------:R-:W2:Y:S01]  /*8560*/  MUFU.EX2 R0, R0 ;  /* 0x0000000000007308 */ /* 0x000ea20000000800 */
[C---:B------:R-:W-:Y:S02]  /*8570*/  FMUL.FTZ R73, R3.reuse, R73 ;  /* 0x0000004903497220 */ /* 0x040fe40000410000 */
[C---:B------:R-:W-:Y:S02]  /*8580*/  FMUL.FTZ R76, R3.reuse, R76 ;  /* 0x0000004c034c7220 */ /* 0x040fe40000410000 */
[C---:B------:R-:W-:Y:S02]  /*8590*/  FMUL.FTZ R77, R3.reuse, R77 ;  /* 0x0000004d034d7220 */ /* 0x040fe40000410000 */
[C---:B------:R-:W-:Y:S02]  /*85a0*/  FMUL.FTZ R88, R3.reuse, R88 ;  /* 0x0000005803587220 */ /* 0x040fe40000410000 */
[C---:B------:R-:W-:Y:S02]  /*85b0*/  FMUL.FTZ R89, R3.reuse, R89 ;  /* 0x0000005903597220 */ /* 0x040fe40000410000 */
[C---:B------:R-:W-:Y:S02]  /*85c0*/  FMUL.FTZ R92, R3.reuse, R92 ;  /* 0x0000005c035c7220 */ /* 0x040fe40000410000 */
[----:B------:R-:W-:Y:S02]  /*85d0*/  FMUL.FTZ R93, R3, R93 ;  /* 0x0000005d035d7220 */ /* 0x000fe40000410000 */
[--C-:B-1----:R-:W-:Y:S02]  /*85e0*/  FFMA.FTZ R2, R168, c[0x0][0x2d0], -R138.reuse ;  /* 0x0000b400a8027a23 */ /* 0x102fe4000001088a */
[C---:B------:R-:W-:Y:S02]  /*85f0*/  FMUL.FTZ R98, R128.reuse, R98 ;  /* 0x0000006280627220 */ /* 0x040fe40000410000 */
[----:B------:R1:W3:Y:S01]  /*8600*/  MUFU.EX2 R238, R2 ;  /* 0x0000000200ee7308 */ /* 0x0002e20000000800 */
[----:B------:R-:W-:Y:S02]  /*8610*/  FMUL.FTZ R99, R128, R99 ;  /* 0x0000006380637220 */ /* 0x000fe40000410000 */
[C---:B------:R-:W-:Y:S02]  /*8620*/  FMUL.FTZ R84, R129.reuse, R84 ;  /* 0x0000005481547220 */ /* 0x040fe40000410000 */
[C---:B--2---:R-:W-:Y:S02]  /*8630*/  FMUL.FTZ R10, R0.reuse, R146 ;  /* 0x00000092000a7220 */ /* 0x044fe40000410000 */
[C---:B------:R-:W-:Y:S02]  /*8640*/  FMUL.FTZ R11, R0.reuse, R147 ;  /* 0x00000093000b7220 */ /* 0x040fe40000410000 */
[C---:B------:R-:W-:Y:S02]  /*8650*/  FMUL.FTZ R26, R0.reuse, R106 ;  /* 0x0000006a001a7220 */ /* 0x040fe40000410000 */
[C---:B------:R-:W-:Y:S02]  /*8660*/  FMUL.FTZ R27, R0.reuse, R107 ;  /* 0x0000006b001b7220 */ /* 0x040fe40000410000 */
[----:B------:R-:W-:Y:S01]  /*8670*/  LDSM.16.MT88.4 R104, [R210+0x2480] ;  /* 0x00248000d268783b */ /* 0x000fe20000004200 */
[C---:B------:R-:W-:Y:S01]  /*8680*/  HMMA.16816.F32.BF16 R8, R140.reuse, R20, R8 ;  /* 0x000000148c08723c */ /* 0x040fe20000041808 */
[C---:B------:R-:W-:Y:S02]  /*8690*/  FMUL.FTZ R14, R0.reuse, R150 ;  /* 0x00000096000e7220 */ /* 0x040fe40000410000 */
[C---:B------:R-:W-:Y:S02]  /*86a0*/  FMUL.FTZ R15, R0.reuse, R151 ;  /* 0x00000097000f7220 */ /* 0x040fe40000410000 */
[C---:B------:R-:W-:Y:S02]  /*86b0*/  FMUL.FTZ R30, R0.reuse, R110 ;  /* 0x0000006e001e7220 */ /* 0x040fe40000410000 */
[C---:B------:R-:W-:Y:S02]  /*86c0*/  FMUL.FTZ R20, R129.reuse, R100 ;  /* 0x0000006481147220 */ /* 0x040fe40000410000 */
[----:B------:R-:W-:Y:S01]  /*86d0*/  FMUL.FTZ R21, R129, R101 ;  /* 0x0000006581157220 */ /* 0x000fe20000410000 */
[-C--:B------:R-:W-:Y:S02]  /*86e0*/  HMMA.16816.F32.BF16 R12, R140, R22.reuse, R12 ;  /* 0x000000168c0c723c */ /* 0x080fe4000004180c */
[--C-:B-1----:R-:W-:Y:S02]  /*86f0*/  FFMA.FTZ R2, R169, c[0x0][0x2d0], -R139.reuse ;  /* 0x0000b400a9027a23 */ /* 0x102fe4000001088b */
[C---:B------:R-:W-:Y:S02]  /*8700*/  FMUL.FTZ R31, R0.reuse, R111 ;  /* 0x0000006f001f7220 */ /* 0x040fe40000410000 */
[----:B------:R1:W-:Y:S01]  /*8710*/  MUFU.EX2 R237, R2 ;  /* 0x0000000200ed7308 */ /* 0x0003e20000000800 */
[----:B------:R-:W-:Y:S01]  /*8720*/  LDSM.16.MT88.4 R108, [R209+0x1c80] ;  /* 0x001c8000d16c783b */ /* 0x000fe20000004200 */
[C---:B------:R-:W-:Y:S01]  /*8730*/  HMMA.16816.F32.BF16 R16, R160.reuse, R22, R16 ;  /* 0x00000016a010723c */ /* 0x040fe20000041810 */
[C---:B------:R-:W-:Y:S03]  /*8740*/  FMUL.FTZ R42, R0.reuse, R122 ;  /* 0x0000007a002a7220 */ /* 0x040fe60000410000 */
[C---:B------:R-:W-:Y:S02]  /*8750*/  FMUL.FTZ R43, R0.reuse, R123 ;  /* 0x0000007b002b7220 */ /* 0x040fe40000410000 */
[----:B------:R-:W-:Y:S02]  /*8760*/  FMUL.FTZ R46, R0, R158 ;  /* 0x0000009e002e7220 */ /* 0x000fe40000410000 */
[C---:B------:R-:W-:Y:S04]  /*8770*/  FMUL.FTZ R22, R128.reuse, R102 ;  /* 0x0000006680167220 */ /* 0x040fe80000410000 */
[----:B------:R-:W-:Y:S02]  /*8780*/  FMUL.FTZ R23, R128, R103 ;  /* 0x0000006780177220 */ /* 0x000fe40000410000 */
[----:B------:R-:W2:Y:S01]  /*8790*/  LDSM.16.MT88.4 R100, [R209+0x2480] ;  /* 0x00248000d164783b */ /* 0x000ea20000004200 */
[C---:B------:R-:W-:Y:S02]  /*87a0*/  FMUL.FTZ R47, R0.reuse, R159 ;  /* 0x0000009f002f7220 */ /* 0x040fe40000410000 */
[C---:B------:R-:W-:Y:S02]  /*87b0*/  FMUL.FTZ R58, R0.reuse, R58 ;  /* 0x0000003a003a7220 */ /* 0x040fe40000410000 */
[-C--:B------:R-:W-:Y:S01]  /*87c0*/  HMMA.16816.F32.BF16 R20, R160, R36.reuse, R20 ;  /* 0x00000024a014723c */ /* 0x080fe20000041814 */
[----:B------:R-:W-:Y:S02]  /*87d0*/  FMUL.FTZ R59, R0, R59 ;  /* 0x0000003b003b7220 */ /* 0x000fe40000410000 */
[--C-:B-1----:R-:W-:Y:S02]  /*87e0*/  FFMA.FTZ R2, R170, c[0x0][0x2d0], -R139.reuse ;  /* 0x0000b400aa027a23 */ /* 0x102fe4000001088b */
[C---:B------:R-:W-:Y:S02]  /*87f0*/  FMUL.FTZ R62, R0.reuse, R62 ;  /* 0x0000003e003e7220 */ /* 0x040fe40000410000 */
[----:B------:R1:W4:Y:S01]  /*8800*/  MUFU.EX2 R236, R2 ;  /* 0x0000000200ec7308 */ /* 0x0003220000000800 */
[C---:B------:R-:W-:Y:S01]  /*8810*/  HMMA.16816.F32.BF16 R24, R140.reuse, R36, R24 ;  /* 0x000000248c18723c */ /* 0x040fe20000041818 */
[C---:B------:R-:W-:Y:S03]  /*8820*/  FMUL.FTZ R63, R0.reuse, R63 ;  /* 0x0000003f003f7220 */ /* 0x040fe60000410000 */
[C---:B------:R-:W-:Y:S02]  /*8830*/  FMUL.FTZ R74, R0.reuse, R74 ;  /* 0x0000004a004a7220 */ /* 0x040fe40000410000 */
[C---:B------:R-:W-:Y:S02]  /*8840*/  FMUL.FTZ R75, R0.reuse, R75 ;  /* 0x0000004b004b7220 */ /* 0x040fe40000410000 */
[-C--:B------:R-:W-:Y:S01]  /*8850*/  HMMA.16816.F32.BF16 R28, R140, R38.reuse, R28 ;  /* 0x000000268c1c723c */ /* 0x080fe2000004181c */
[C---:B------:R-:W-:Y:S03]  /*8860*/  FMUL.FTZ R36, R129.reuse, R116 ;  /* 0x0000007481247220 */ /* 0x040fe60000410000 */
[C---:B------:R-:W-:Y:S02]  /*8870*/  FMUL.FTZ R37, R129.reuse, R117 ;  /* 0x0000007581257220 */ /* 0x040fe40000410000 */
[C---:B------:R-:W-:Y:S02]  /*8880*/  FMUL.FTZ R78, R0.reuse, R78 ;  /* 0x0000004e004e7220 */ /* 0x040fe40000410000 */
[C---:B------:R-:W-:Y:S01]  /*8890*/  HMMA.16816.F32.BF16 R32, R160.reuse, R38, R32 ;  /* 0x00000026a020723c */ /* 0x040fe20000041820 */
[----:B------:R-:W-:Y:S03]  /*88a0*/  FMUL.FTZ R79, R0, R79 ;  /* 0x0000004f004f7220 */ /* 0x000fe60000410000 */
[----:B------:R-:W-:Y:S02]  /*88b0*/  FMUL.FTZ R85, R129, R85 ;  /* 0x0000005581557220 */ /* 0x000fe40000410000 */
[C---:B------:R-:W-:Y:S02]  /*88c0*/  FMUL.FTZ R86, R128.reuse, R86 ;  /* 0x0000005680567220 */ /* 0x040fe40000410000 */
[--C-:B-1----:R-:W-:Y:S02]  /*88d0*/  FFMA.FTZ R2, R171, c[0x0][0x2d0], -R138.reuse ;  /* 0x0000b400ab027a23 */ /* 0x102fe4000001088a */
[----:B------:R-:W-:Y:S02]  /*88e0*/  LDSM.16.MT88.4 R168, [R209+0x3880] ;  /* 0x00388000d1a8783b */ /* 0x000fe40000004200 */
[----:B------:R1:W-:Y:S01]  /*88f0*/  MUFU.EX2 R235, R2 ;  /* 0x0000000200eb7308 */ /* 0x0003e20000000800 */
[C---:B------:R-:W-:Y:S02]  /*8900*/  FMUL.FTZ R38, R128.reuse, R118 ;  /* 0x0000007680267220 */ /* 0x040fe40000410000 */
[----:B------:R-:W-:Y:S02]  /*8910*/  FMUL.FTZ R39, R128, R119 ;  /* 0x0000007780277220 */ /* 0x000fe40000410000 */
[C---:B------:R-:W-:Y:S01]  /*8920*/  FMUL.FTZ R90, R0.reuse, R90 ;  /* 0x0000005a005a7220 */ /* 0x040fe20000410000 */
[----:B------:R-:W-:Y:S01]  /*8930*/  LDSM.16.MT88.4 R116, [R209+0x2880] ;  /* 0x00288000d174783b */ /* 0x000fe20000004200 */
[C---:B------:R-:W-:Y:S02]  /*8940*/  FMUL.FTZ R91, R0.reuse, R91 ;  /* 0x0000005b005b7220 */ /* 0x040fe40000410000 */
[C---:B------:R-:W-:Y:S01]  /*8950*/  FMUL.FTZ R94, R0.reuse, R94 ;  /* 0x0000005e005e7220 */ /* 0x040fe20000410000 */
[-C--:B--2---:R-:W-:Y:S01]  /*8960*/  HMMA.16816.F32.BF16 R36, R160, R100.reuse, R36 ;  /* 0x00000064a024723c */ /* 0x084fe20000041824 */
[----:B------:R-:W-:Y:S02]  /*8970*/  FMUL.FTZ R95, R0, R95 ;  /* 0x0000005f005f7220 */ /* 0x000fe40000410000 */
[----:B------:R-:W-:Y:S05]  /*8980*/  FMUL.FTZ R87, R128, R87 ;  /* 0x0000005780577220 */ /* 0x000fea0000410000 */
[C---:B------:R-:W-:Y:S01]  /*8990*/  HMMA.16816.F32.BF16 R40, R140.reuse, R100, R40 ;  /* 0x000000648c28723c */ /* 0x040fe20000041828 */
[----:B-1----:R-:W-:Y:S07]  /*89a0*/  FFMA.FTZ R2, R172, c[0x0][0x2d0], -R138 ;  /* 0x0000b400ac027a23 */ /* 0x002fee000001088a */
[-C--:B------:R-:W-:Y:S01]  /*89b0*/  HMMA.16816.F32.BF16 R44, R140, R102.reuse, R44 ;  /* 0x000000668c2c723c */ /* 0x080fe2000004182c */
[----:B------:R1:W2:Y:S07]  /*89c0*/  MUFU.EX2 R234, R2 ;  /* 0x0000000200ea7308 */ /* 0x0002ae0000000800 */
[C---:B------:R-:W-:Y:S01]  /*89d0*/  HMMA.16816.F32.BF16 R48, R160.reuse, R102, R48 ;  /* 0x00000066a030723c */ /* 0x040fe20000041830 */
[----:B------:R-:W5:Y:S07]  /*89e0*/  LDSM.16.MT88.4 R100, [R209+0x3080] ;  /* 0x00308000d164783b */ /* 0x000f6e0000004200 */
[-C--:B------:R-:W-:Y:S08]  /*89f0*/  HMMA.16816.F32.BF16 R52, R160, R104.reuse, R52 ;  /* 0x00000068a034723c */ /* 0x080ff00000041834 */
[C---:B------:R-:W-:Y:S01]  /*8a00*/  HMMA.16816.F32.BF16 R56, R140.reuse, R104, R56 ;  /* 0x000000688c38723c */ /* 0x040fe20000041838 */
[--C-:B-1----:R-:W-:Y:S07]  /*8a10*/  FFMA.FTZ R2, R174, c[0x0][0x2d0], -R139.reuse ;  /* 0x0000b400ae027a23 */ /* 0x102fee000001088b */
[-C--:B------:R-:W-:Y:S01]  /*8a20*/  HMMA.16816.F32.BF16 R60, R140, R106.reuse, R60 ;  /* 0x0000006a8c3c723c */ /* 0x080fe2000004183c */
[----:B------:R1:W-:Y:S07]  /*8a30*/  MUFU.EX2 R233, R2 ;  /* 0x0000000200e97308 */ /* 0x0003ee0000000800 */
[C---:B------:R-:W-:Y:S01]  /*8a40*/  HMMA.16816.F32.BF16 R64, R160.reuse, R106, R64 ;  /* 0x0000006aa040723c */ /* 0x040fe20000041840 */
[----:B------:R-:W2:Y:S07]  /*8a50*/  LDSM.16.MT88.4 R104, [R210+0x3080] ;  /* 0x00308000d268783b */ /* 0x000eae0000004200 */
[-C--:B-----5:R-:W-:Y:S08]  /*8a60*/  HMMA.16816.F32.BF16 R68, R160, R100.reuse, R68 ;  /* 0x00000064a044723c */ /* 0x0a0ff00000041844 */
[C---:B------:R-:W-:Y:S01]  /*8a70*/  HMMA.16816.F32.BF16 R72, R140.reuse, R100, R72 ;  /* 0x000000648c48723c */ /* 0x040fe20000041848 */
[----:B-1----:R-:W-:Y:S04]  /*8a80*/  FFMA.FTZ R2, R176, c[0x0][0x2d0], -R139 ;  /* 0x0000b400b0027a23 */ /* 0x002fe8000001088b */
[----:B------:R1:W5:Y:S02]  /*8a90*/  MUFU.EX2 R232, R2 ;  /* 0x0000000200e87308 */ /* 0x0003640000000800 */
[----:B---3--:R-:W-:Y:S01]  /*8aa0*/  F2FP.BF16.PACK_AB R100, R238, R239 ;  /* 0x000000efee64723e */ /* 0x008fe200000010ff */
[-C--:B------:R-:W-:Y:S01]  /*8ab0*/  HMMA.16816.F32.BF16 R76, R140, R102.reuse, R76 ;  /* 0x000000668c4c723c */ /* 0x080fe2000004184c */
[----:B----4-:R-:W-:Y:S07]  /*8ac0*/  F2FP.BF16.PACK_AB R101, R236, R237 ;  /* 0x000000edec65723e */ /* 0x010fee00000010ff */
[C---:B------:R-:W-:Y:S07]  /*8ad0*/  HMMA.16816.F32.BF16 R80, R160.reuse, R102, R80 ;  /* 0x00000066a050723c */ /* 0x040fee0000041850 */
[----:B--2---:R-:W-:Y:S01]  /*8ae0*/  F2FP.BF16.PACK_AB R102, R234, R235 ;  /* 0x000000ebea66723e */ /* 0x004fe200000010ff */
[-C--:B------:R-:W-:Y:S01]  /*8af0*/  HMMA.16816.F32.BF16 R84, R160, R104.reuse, R84 ;  /* 0x00000068a054723c */ /* 0x080fe20000041854 */
[--C-:B-1----:R-:W-:Y:S03]  /*8b00*/  FFMA.FTZ R2, R173, c[0x0][0x2d0], -R164.reuse ;  /* 0x0000b400ad027a23 */ /* 0x102fe600000108a4 */
[----:B-----5:R-:W-:Y:S04]  /*8b10*/  F2FP.BF16.PACK_AB R103, R232, R233 ;  /* 0x000000e9e867723e */ /* 0x020fe800000010ff */
[C---:B------:R-:W-:Y:S01]  /*8b20*/  HMMA.16816.F32.BF16 R88, R140.reuse, R104, R88 ;  /* 0x000000688c58723c */ /* 0x040fe20000041858 */
[----:B------:R1:W-:Y:S07]  /*8b30*/  MUFU.EX2 R207, R2 ;  /* 0x0000000200cf7308 */ /* 0x0003ee0000000800 */
[-C--:B------:R-:W-:Y:S08]  /*8b40*/  HMMA.16816.F32.BF16 R92, R140, R106.reuse, R92 ;  /* 0x0000006a8c5c723c */ /* 0x080ff0000004185c */
[----:B------:R-:W-:Y:S08]  /*8b50*/  HMMA.16816.F32.BF16 R96, R160, R106, R96 ;  /* 0x0000006aa060723c */ /* 0x000ff00000041860 */
[-C--:B------:R-:W-:Y:S01]  /*8b60*/  HMMA.16816.F32.BF16 R4, R100, R108.reuse, R4 ;  /* 0x0000006c6404723c */ /* 0x080fe20000041804 */
[--C-:B-1----:R-:W-:Y:S04]  /*8b70*/  FFMA.FTZ R2, R175, c[0x0][0x2d0], -R164.reuse ;  /* 0x0000b400af027a23 */ /* 0x102fe800000108a4 */
[----:B------:R1:W2:Y:S02]  /*8b80*/  MUFU.EX2 R206, R2 ;  /* 0x0000000200ce7308 */ /* 0x0002a40000000800 */
[--C-:B-1----:R-:W-:Y:S01]  /*8b90*/  FFMA.FTZ R2, R179, c[0x0][0x2d0], -R164.reuse ;  /* 0x0000b400b3027a23 */ /* 0x102fe200000108a4 */
[----:B--2---:R-:W-:Y:S07]  /*8ba0*/  F2FP.BF16.PACK_AB R104, R206, R207 ;  /* 0x000000cfce68723e */ /* 0x004fee00000010ff */
[----:B------:R1:W-:Y:S02]  /*8bb0*/  MUFU.EX2 R205, R2 ;  /* 0x0000000200cd7308 */ /* 0x0003e40000000800 */
[----:B-1----:R-:W-:Y:S08]  /*8bc0*/  FFMA.FTZ R2, R180, c[0x0][0x2d0], -R164 ;  /* 0x0000b400b4027a23 */ /* 0x002ff000000108a4 */
[----:B------:R1:W2:Y:S02]  /*8bd0*/  MUFU.EX2 R204, R2 ;  /* 0x0000000200cc7308 */ /* 0x0002a40000000800 */
[--C-:B-1----:R-:W-:Y:S01]  /*8be0*/  FFMA.FTZ R2, R177, c[0x0][0x2d0], -R165.reuse ;  /* 0x0000b400b1027a23 */ /* 0x102fe200000108a5 */
[----:B--2---:R-:W-:Y:S07]  /*8bf0*/  F2FP.BF16.PACK_AB R106, R204, R205 ;  /* 0x000000cdcc6a723e */ /* 0x004fee00000010ff */
[----:B------:R1:W-:Y:S02]  /*8c00*/  MUFU.EX2 R203, R2 ;  /* 0x0000000200cb7308 */ /* 0x0003e40000000800 */
[--C-:B-1----:R-:W-:Y:S08]  /*8c10*/  FFMA.FTZ R2, R178, c[0x0][0x2d0], -R165.reuse ;  /* 0x0000b400b2027a23 */ /* 0x102ff000000108a5 */
        /* <DEDUP_REMOVED lines=8> */
[----:B------:R1:W-:Y:S01]  /*8ca0*/  MUFU.EX2 R201, R2 ;  /* 0x0000000200c97308 */ /* 0x0003e20000000800 */
[C---:B------:R-:W-:Y:S08]  /*8cb0*/  HMMA.16816.F32.BF16 R8, R104.reuse, R108, R8 ;  /* 0x0000006c6808723c */ /* 0x040ff00000041808 */
[-C--:B------:R-:W-:Y:S08]  /*8cc0*/  HMMA.16816.F32.BF16 R12, R104, R110.reuse, R12 ;  /* 0x0000006e680c723c */ /* 0x080ff0000004180c */
[C---:B------:R-:W-:Y:S01]  /*8cd0*/  HMMA.16816.F32.BF16 R16, R100.reuse, R110, R16 ;  /* 0x0000006e6410723c */ /* 0x040fe20000041810 */
[----:B------:R-:W2:Y:S03]  /*8ce0*/  LDSM.16.MT88.4 R108, [R210+0x2880] ;  /* 0x00288000d26c783b */ /* 0x000ea60000004200 */
[--C-:B-1----:R-:W-:Y:S04]  /*8cf0*/  FFMA.FTZ R2, R186, c[0x0][0x2d0], -R138.reuse ;  /* 0x0000b400ba027a23 */ /* 0x102fe8000001088a */
[-C--:B------:R-:W-:Y:S01]  /*8d00*/  HMMA.16816.F32.BF16 R20, R100, R112.reuse, R20 ;  /* 0x000000706414723c */ /* 0x080fe20000041814 */
[----:B------:R1:W3:Y:S07]  /*8d10*/  MUFU.EX2 R202, R2 ;  /* 0x0000000200ca7308 */ /* 0x0002ee0000000800 */
[C---:B------:R-:W-:Y:S08]  /*8d20*/  HMMA.16816.F32.BF16 R24, R104.reuse, R112, R24 ;  /* 0x000000706818723c */ /* 0x040ff00000041818 */
[-C--:B------:R-:W-:Y:S08]  /*8d30*/  HMMA.16816.F32.BF16 R28, R104, R114.reuse, R28 ;  /* 0x00000072681c723c */ /* 0x080ff0000004181c */
[C---:B------:R-:W-:Y:S01]  /*8d40*/  HMMA.16816.F32.BF16 R32, R100.reuse, R114, R32 ;  /* 0x000000726420723c */ /* 0x040fe20000041820 */
[--C-:B-1----:R-:W-:Y:S01]  /*8d50*/  FFMA.FTZ R2, R187, c[0x0][0x2d0], -R139.reuse ;  /* 0x0000b400bb027a23 */ /* 0x102fe2000001088b */
[----:B------:R-:W1:Y:S02]  /*8d60*/  LDSM.16.MT88.4 R112, [R209+0x3480] ;  /* 0x00348000d170783b */ /* 0x000e640000004200 */
[----:B---3--:R-:W-:Y:S01]  /*8d70*/  F2FP.BF16.PACK_AB R136, R202, R201 ;  /* 0x000000c9ca88723e */ /* 0x008fe200000010ff */
[----:B------:R3:W-:Y:S03]  /*8d80*/  MUFU.EX2 R200, R2 ;  /* 0x0000000200c87308 */ /* 0x0007e60000000800 */
[-C--:B------:R-:W-:Y:S08]  /*8d90*/  HMMA.16816.F32.BF16 R36, R100, R116.reuse, R36 ;  /* 0x000000746424723c */ /* 0x080ff00000041824 */
[C---:B------:R-:W-:Y:S08]  /*8da0*/  HMMA.16816.F32.BF16 R40, R104.reuse, R116, R40 ;  /* 0x000000746828723c */ /* 0x040ff00000041828 */
[-C--:B------:R-:W-:Y:S01]  /*8db0*/  HMMA.16816.F32.BF16 R44, R104, R118.reuse, R44 ;  /* 0x00000076682c723c */ /* 0x080fe2000004182c */
[--C-:B---3--:R-:W-:Y:S03]  /*8dc0*/  FFMA.FTZ R2, R188, c[0x0][0x2d0], -R139.reuse ;  /* 0x0000b400bc027a23 */ /* 0x108fe6000001088b */
[----:B------:R-:W-:Y:S04]  /*8dd0*/  MOV R188, R131 ;  /* 0x0000008300bc7202 */ /* 0x000fe80000000f00 */
[C---:B------:R-:W-:Y:S01]  /*8de0*/  HMMA.16816.F32.BF16 R48, R100.reuse, R118, R48 ;  /* 0x000000766430723c */ /* 0x040fe20000041830 */
[----:B------:R3:W-:Y:S01]  /*8df0*/  MUFU.EX2 R187, R2 ;  /* 0x0000000200bb7308 */ /* 0x0007e20000000800 */
[----:B------:R-:W4:Y:S06]  /*8e00*/  LDSM.16.MT88.4 R116, [R210+0x3480] ;  /* 0x00348000d274783b */ /* 0x000f2c0000004200 */
[-C--:B--2---:R-:W-:Y:S08]  /*8e10*/  HMMA.16816.F32.BF16 R52, R100, R108.reuse, R52 ;  /* 0x0000006c6434723c */ /* 0x084ff00000041834 */
[C---:B------:R-:W-:Y:S08]  /*8e20*/  HMMA.16816.F32.BF16 R56, R104.reuse, R108, R56 ;  /* 0x0000006c6838723c */ /* 0x040ff00000041838 */
[-C--:B------:R-:W-:Y:S01]  /*8e30*/  HMMA.16816.F32.BF16 R60, R104, R110.reuse, R60 ;  /* 0x0000006e683c723c */ /* 0x080fe2000004183c */
[--C-:B---3--:R-:W-:Y:S02]  /*8e40*/  FFMA.FTZ R2, R189, c[0x0][0x2d0], -R138.reuse ;  /* 0x0000b400bd027a23 */ /* 0x108fe4000001088a */
[----:B------:R-:W2:Y:S01]  /*8e50*/  LDL.LU R189, [R1+0xc] ;  /* 0x00000c0001bd7983 */ /* 0x000ea20000300800 */
[----:B------:R-:W-:Y:S01]  /*8e60*/  FFMA.FTZ R138, R190, c[0x0][0x2d0], -R138 ;  /* 0x0000b400be8a7a23 */ /* 0x000fe2000001088a */
[----:B------:R3:W-:Y:S01]  /*8e70*/  MUFU.EX2 R186, R2 ;  /* 0x0000000200ba7308 */ /* 0x0007e20000000800 */
[----:B------:R-:W-:Y:S02]  /*8e80*/  MOV R190, R166 ;  /* 0x000000a600be7202 */ /* 0x000fe40000000f00 */
[C---:B------:R-:W-:Y:S07]  /*8e90*/  HMMA.16816.F32.BF16 R64, R100.reuse, R110, R64 ;  /* 0x0000006e6440723c */ /* 0x040fee0000041840 */
[----:B------:R-:W5:Y:S01]  /*8ea0*/  MUFU.EX2 R185, R138 ;  /* 0x0000008a00b97308 */ /* 0x000f620000000800 */
[-C--:B-1----:R-:W-:Y:S08]  /*8eb0*/  HMMA.16816.F32.BF16 R68, R100, R112.reuse, R68 ;  /* 0x000000706444723c */ /* 0x082ff00000041844 */
[C---:B------:R-:W-:Y:S01]  /*8ec0*/  HMMA.16816.F32.BF16 R72, R104.reuse, R112, R72 ;  /* 0x000000706848723c */ /* 0x040fe20000041848 */
[--C-:B---3--:R-:W-:Y:S02]  /*8ed0*/  FFMA.FTZ R2, R194, c[0x0][0x2d0], -R139.reuse ;  /* 0x0000b400c2027a23 */ /* 0x108fe4000001088b */
[----:B------:R-:W3:Y:S05]  /*8ee0*/  LDL.LU R194, [R1+0x4] ;  /* 0x0000040001c27983 */ /* 0x000eea0000300800 */
[-C--:B------:R-:W-:Y:S01]  /*8ef0*/  HMMA.16816.F32.BF16 R76, R104, R114.reuse, R76 ;  /* 0x00000072684c723c */ /* 0x080fe2000004184c */
[----:B------:R1:W-:Y:S03]  /*8f00*/  MUFU.EX2 R182, R2 ;  /* 0x0000000200b67308 */ /* 0x0003e60000000800 */
[----:B------:R-:W-:Y:S02]  /*8f10*/  FFMA.FTZ R139, R195, c[0x0][0x2d0], -R139 ;  /* 0x0000b400c38b7a23 */ /* 0x000fe4000001088b */
[----:B------:R-:W2:Y:S01]  /*8f20*/  LDL.LU R195, [R1] ;  /* 0x0000000001c37983 */ /* 0x000ea20000300800 */
[----:B-----5:R-:W-:Y:S01]  /*8f30*/  F2FP.BF16.PACK_AB R138, R185, R186 ;  /* 0x000000bab98a723e */ /* 0x020fe200000010ff */
[C---:B------:R-:W-:Y:S02]  /*8f40*/  HMMA.16816.F32.BF16 R80, R100.reuse, R114, R80 ;  /* 0x000000726450723c */ /* 0x040fe40000041850 */
[----:B------:R-:W5:Y:S01]  /*8f50*/  LDSM.16.MT88.4 R112, [R210+0x2080] ;  /* 0x00208000d270783b */ /* 0x000f620000004200 */
[----:B------:R-:W1:Y:S05]  /*8f60*/  MUFU.EX2 R181, R139 ;  /* 0x0000008b00b57308 */ /* 0x000e6a0000000800 */
[-C--:B----4-:R-:W-:Y:S08]  /*8f70*/  HMMA.16816.F32.BF16 R84, R100, R116.reuse, R84 ;  /* 0x000000746454723c */ /* 0x090ff00000041854 */
[C---:B------:R-:W-:Y:S01]  /*8f80*/  HMMA.16816.F32.BF16 R88, R104.reuse, R116, R88 ;  /* 0x000000746858723c */ /* 0x040fe20000041858 */
[--C-:B-1----:R-:W-:Y:S02]  /*8f90*/  FFMA.FTZ R2, R193, c[0x0][0x2d0], -R164.reuse ;  /* 0x0000b400c1027a23 */ /* 0x102fe400000108a4 */
[----:B------:R-:W4:Y:S02]  /*8fa0*/  LDL.LU R193, [R1+0x8] ;  /* 0x0000080001c17983 */ /* 0x000f240000300800 */
[----:B------:R1:W-:Y:S03]  /*8fb0*/  MUFU.EX2 R180, R2 ;  /* 0x0000000200b47308 */ /* 0x0003e60000000800 */
[-C--:B------:R-:W-:Y:S01]  /*8fc0*/  HMMA.16816.F32.BF16 R92, R104, R118.reuse, R92 ;  /* 0x00000076685c723c */ /* 0x080fe2000004185c */
[----:B------:R-:W-:Y:S07]  /*8fd0*/  F2FP.BF16.PACK_AB R139, R181, R182 ;  /* 0x000000b6b58b723e */ /* 0x000fee00000010ff */
[----:B------:R-:W-:Y:S01]  /*8fe0*/  HMMA.16816.F32.BF16 R96, R100, R118, R96 ;  /* 0x000000766460723c */ /* 0x000fe20000041860 */
[--C-:B-1----:R-:W-:Y:S04]  /*8ff0*/  FFMA.FTZ R2, R196, c[0x0][0x2d0], -R164.reuse ;  /* 0x0000b400c4027a23 */ /* 0x102fe800000108a4 */
[----:B------:R1:W1:Y:S02]  /*9000*/  MUFU.EX2 R178, R2 ;  /* 0x0000000200b27308 */ /* 0x0002640000000800 */
[--C-:B-1----:R-:W-:Y:S01]  /*9010*/  FFMA.FTZ R2, R198, c[0x0][0x2d0], -R164.reuse ;  /* 0x0000b400c6027a23 */ /* 0x102fe200000108a4 */
[----:B------:R-:W-:Y:S01]  /*9020*/  F2FP.BF16.PACK_AB R160, R178, R180 ;  /* 0x000000b4b2a0723e */ /* 0x000fe200000010ff */
[----:B------:R-:W-:Y:S06]  /*9030*/  FFMA.FTZ R164, R199, c[0x0][0x2d0], -R164 ;  /* 0x0000b400c7a47a23 */ /* 0x000fec00000108a4 */
[----:B------:R1:W-:Y:S10]  /*9040*/  MUFU.EX2 R179, R2 ;  /* 0x0000000200b37308 */ /* 0x0003f40000000800 */
[----:B------:R-:W5:Y:S01]  /*9050*/  MUFU.EX2 R177, R164 ;  /* 0x000000a400b17308 */ /* 0x000f620000000800 */
[--C-:B-1----:R-:W-:Y:S09]  /*9060*/  FFMA.FTZ R2, R191, c[0x0][0x2d0], -R165.reuse ;  /* 0x0000b400bf027a23 */ /* 0x102ff200000108a5 */
[----:B------:R1:W-:Y:S01]  /*9070*/  MUFU.EX2 R173, R2 ;  /* 0x0000000200ad7308 */ /* 0x0003e20000000800 */
[----:B-----5:R-:W-:Y:S01]  /*9080*/  F2FP.BF16.PACK_AB R162, R177, R179 ;  /* 0x000000b3b1a2723e */ /* 0x020fe200000010ff */
[--C-:B-1----:R-:W-:Y:S08]  /*9090*/  FFMA.FTZ R2, R192, c[0x0][0x2d0], -R165.reuse ;  /* 0x0000b400c0027a23 */ /* 0x102ff000000108a5 */
[----:B------:R1:W5:Y:S02]  /*90a0*/  MUFU.EX2 R172, R2 ;  /* 0x0000000200ac7308 */ /* 0x0003640000000800 */
[--C-:B-1----:R-:W-:Y:S01]  /*90b0*/  FFMA.FTZ R2, R197, c[0x0][0x2d0], -R165.reuse ;  /* 0x0000b400c5027a23 */ /* 0x102fe200000108a5 */
[----:B-----5:R-:W-:Y:S01]  /*90c0*/  F2FP.BF16.PACK_AB R161, R172, R173 ;  /* 0x000000adaca1723e */ /* 0x020fe200000010ff */
[----:B------:R-:W-:Y:S01]  /*90d0*/  FFMA.FTZ R165, R137, c[0x0][0x2d0], -R165 ;  /* 0x0000b40089a57a23 */ /* 0x000fe200000108a5 */
[----:B------:R-:W-:Y:S05]  /*90e0*/  F2FP.BF16.PACK_AB R137, R187, R200 ;  /* 0x000000c8bb89723e */ /* 0x000fea00000010ff */
[----:B------:R-:W-:Y:S02]  /*90f0*/  MUFU.EX2 R135, R2 ;  /* 0x0000000200877308 */ /* 0x000fe40000000800 */
[-C--:B------:R-:W-:Y:S01]  /*9100*/  HMMA.16816.F32.BF16 R140, R136, R152.reuse, R4 ;  /* 0x00000098888c723c */ /* 0x080fe20000041804 */
[----:B------:R-:W-:Y:S07]  /*9110*/  LDSM.16.MT88.4 R4, [R210+0x3880] ;  /* 0x00388000d204783b */ /* 0x000fee0000004200 */
[----:B------:R-:W1:Y:S04]  /*9120*/  MUFU.EX2 R131, R165 ;  /* 0x000000a500837308 */ /* 0x000e680000000800 */
[----:B-1----:R-:W-:Y:S01]  /*9130*/  F2FP.BF16.PACK_AB R163, R131, R135 ;  /* 0x0000008783a3723e */ /* 0x002fe200000010ff */
[----:B------:R-:W1:Y:S06]  /*9140*/  LDSM.16.MT88.4 R164, [R210+0x2c80] ;  /* 0x002c8000d2a4783b */ /* 0x000e6c0000004200 */
[C---:B------:R-:W-:Y:S02]  /*9150*/  HMMA.16816.F32.BF16 R144, R160.reuse, R152, R8 ;  /* 0x00000098a090723c */ /* 0x040fe40000041808 */
[----:B------:R-:W5:Y:S06]  /*9160*/  LDL R11, [R1+0x1c] ;  /* 0x00001c00010b7983 */ /* 0x000f6c0000100800 */
[-C--:B------:R-:W-:Y:S08]  /*9170*/  HMMA.16816.F32.BF16 R148, R160, R154.reuse, R12 ;  /* 0x0000009aa094723c */ /* 0x080ff0000004180c */
[C---:B------:R-:W-:Y:S08]  /*9180*/  HMMA.16816.F32.BF16 R152, R136.reuse, R154, R16 ;  /* 0x0000009a8898723c */ /* 0x040ff00000041810 */
        /* <DEDUP_REMOVED lines=8> */
[-C--:B-1----:R-:W-:Y:S01]  /*9210*/  HMMA.16816.F32.BF16 R52, R136, R164.reuse, R52 ;  /* 0x000000a48834723c */ /* 0x082fe20000041834 */
[----:B---3--:R-:W-:Y:S04]  /*9220*/  FFMA.FTZ R3, R3, R194, R242 ;  /* 0x000000c203037223 */ /* 0x008fe800000100f2 */
[----:B------:R-:W-:Y:S02]  /*9230*/  FADD.FTZ R3, R243, R3 ;  /* 0x00000003f3037221 */ /* 0x000fe40000010000 */
[----:B--2---:R-:W-:Y:S01]  /*9240*/  FFMA.FTZ R128, R128, R195, R246 ;  /* 0x000000c380807223 */ /* 0x004fe200000100f6 */
[C---:B------:R-:W-:Y:S04]  /*9250*/  HMMA.16816.F32.BF16 R56, R160.reuse, R164, R56 ;  /* 0x000000a4a038723c */ /* 0x040fe80000041838 */
[----:B------:R-:W-:Y:S02]  /*9260*/  FADD.FTZ R128, R247, R128 ;  /* 0x00000080f7807221 */ /* 0x000fe40000010000 */
[----:B------:R-:W-:Y:S02]  /*9270*/  FADD.FTZ R8, R244, R3 ;  /* 0x00000003f4087221 */ /* 0x000fe40000010000 */
[----:B------:R-:W-:Y:S01]  /*9280*/  FFMA.FTZ R3, R0, R189, R183 ;  /* 0x000000bd00037223 */ /* 0x000fe200000100b7 */
[-C--:B------:R-:W-:Y:S03]  /*9290*/  HMMA.16816.F32.BF16 R60, R160, R166.reuse, R60 ;  /* 0x000000a6a03c723c */ /* 0x080fe6000004183c */
[----:B------:R-:W-:Y:S02]  /*92a0*/  FADD.FTZ R128, R248, R128 ;  /* 0x00000080f8807221 */ /* 0x000fe40000010000 */
[----:B------:R-:W-:Y:S02]  /*92b0*/  FADD.FTZ R3, R184, R3 ;  /* 0x00000003b8037221 */ /* 0x000fe40000010000 */
[----:B------:R-:W-:Y:S02]  /*92c0*/  FADD.FTZ R0, R245, R8 ;  /* 0x00000008f5007221 */ /* 0x000fe40000010000 */
[----:B------:R-:W-:Y:S01]  /*92d0*/  FADD.FTZ R3, R240, R3 ;  /* 0x00000003f0037221 */ /* 0x000fe20000010000 */
[C---:B------:R-:W-:Y:S02]  /*92e0*/  HMMA.16816.F32.BF16 R64, R136.reuse, R166, R64 ;  /* 0x000000a68840723c */ /* 0x040fe40000041840 */
[----:B----4-:R-:W-:Y:S02]  /*92f0*/  FFMA.FTZ R129, R129, R193, R251 ;  /* 0x000000c181817223 */ /* 0x010fe400000100fb */
[----:B------:R-:W-:Y:S01]  /*9300*/  FADD.FTZ R8, R207, R0 ;  /* 0x00000000cf087221 */ /* 0x000fe20000010000 */
[----:B------:R-:W-:Y:S01]  /*9310*/  IADD3 R207, R225, -0x1, RZ ;  /* 0xffffffffe1cf7810 */ /* 0x000fe20007ffe0ff */
[----:B------:R-:W-:Y:S02]  /*9320*/  FADD.FTZ R2, R252, R129 ;  /* 0x00000081fc027221 */ /* 0x000fe40000010000 */
[-C--:B------:R-:W-:Y:S01]  /*9330*/  HMMA.16816.F32.BF16 R68, R136, R168.reuse, R68 ;  /* 0x000000a88844723c */ /* 0x080fe20000041844 */
[----:B------:R-:W-:Y:S03]  /*9340*/  FADD.FTZ R3, R241, R3 ;  /* 0x00000003f1037221 */ /* 0x000fe60000010000 */
[----:B------:R-:W-:Y:S01]  /*9350*/  FADD.FTZ R2, R190, R2 ;  /* 0x00000002be027221 */ /* 0x000fe20000010000 */
[----:B------:R-:W-:Y:S01]  /*9360*/  MOV R129, R134 ;  /* 0x0000008600817202 */ /* 0x000fe20000000f00 */
[----:B------:R-:W-:Y:S02]  /*9370*/  FADD.FTZ R3, R203, R3 ;  /* 0x00000003cb037221 */ /* 0x000fe40000010000 */
[----:B------:R-:W-:Y:S01]  /*9380*/  FADD.FTZ R9, R188, R2 ;  /* 0x00000002bc097221 */ /* 0x000fe20000010000 */
[C---:B------:R-:W-:Y:S03]  /*9390*/  HMMA.16816.F32.BF16 R72, R160.reuse, R168, R72 ;  /* 0x000000a8a048723c */ /* 0x040fe60000041848 */
[----:B------:R-:W-:Y:S01]  /*93a0*/  FADD.FTZ R2, R249, R128 ;  /* 0x00000080f9027221 */ /* 0x000fe20000010000 */
[-C--:B------:R-:W-:Y:S01]  /*93b0*/  MOV R128, R130.reuse ;  /* 0x0000008200807202 */ /* 0x080fe20000000f00 */
[----:B------:R-:W-:Y:S02]  /*93c0*/  FADD.FTZ R9, R239, R9 ;  /* 0x00000009ef097221 */ /* 0x000fe40000010000 */
[----:B------:R-:W-:Y:S01]  /*93d0*/  FADD.FTZ R10, R237, R2 ;  /* 0x00000002ed0a7221 */ /* 0x000fe20000010000 */
[-C--:B------:R-:W-:Y:S01]  /*93e0*/  HMMA.16816.F32.BF16 R76, R160, R170.reuse, R76 ;  /* 0x000000aaa04c723c */ /* 0x080fe2000004184c */
[----:B------:R-:W-:Y:S03]  /*93f0*/  FADD.FTZ R2, R238, R9 ;  /* 0x00000009ee027221 */ /* 0x000fe60000010000 */
[----:B------:R-:W-:Y:S02]  /*9400*/  FADD.FTZ R0, R236, R10 ;  /* 0x0000000aec007221 */ /* 0x000fe40000010000 */
[----:B------:R-:W-:Y:S02]  /*9410*/  FADD.FTZ R9, R206, R8 ;  /* 0x00000008ce097221 */ /* 0x000fe40000010000 */
[----:B------:R-:W-:Y:S01]  /*9420*/  FADD.FTZ R10, R235, R2 ;  /* 0x00000002eb0a7221 */ /* 0x000fe20000010000 */
[C---:B------:R-:W-:Y:S03]  /*9430*/  HMMA.16816.F32.BF16 R80, R136.reuse, R170, R80 ;  /* 0x000000aa8850723c */ /* 0x040fe60000041850 */
[----:B------:R-:W-:Y:S02]  /*9440*/  FADD.FTZ R8, R233, R0 ;  /* 0x00000000e9087221 */ /* 0x000fe40000010000 */
[----:B------:R-:W-:Y:S02]  /*9450*/  FADD.FTZ R2, R205, R9 ;  /* 0x00000009cd027221 */ /* 0x000fe40000010000 */
[----:B------:R-:W-:Y:S01]  /*9460*/  FADD.FTZ R3, R176, R3 ;  /* 0x00000003b0037221 */ /* 0x000fe20000010000 */
[-C--:B------:R-:W-:Y:S01]  /*9470*/  HMMA.16816.F32.BF16 R84, R136, R4.reuse, R84 ;  /* 0x000000048854723c */ /* 0x080fe20000041854 */
[----:B------:R-:W-:Y:S03]  /*9480*/  FADD.FTZ R0, R234, R10 ;  /* 0x0000000aea007221 */ /* 0x000fe60000010000 */
[----:B------:R-:W-:Y:S04]  /*9490*/  FADD.FTZ R3, R174, R3 ;  /* 0x00000003ae037221 */ /* 0x000fe80000010000 */
[----:B------:R-:W-:Y:S01]  /*94a0*/  FADD.FTZ R3, R175, R3 ;  /* 0x00000003af037221 */ /* 0x000fe20000010000 */
[C---:B------:R-:W-:Y:S07]  /*94b0*/  HMMA.16816.F32.BF16 R88, R160.reuse, R4, R88 ;  /* 0x00000004a058723c */ /* 0x040fee0000041858 */
[----:B------:R-:W-:Y:S01]  /*94c0*/  FADD.FTZ R5, R232, R8 ;  /* 0x00000008e8057221 */ /* 0x000fe20000010000 */
[-C--:B------:R-:W-:Y:S01]  /*94d0*/  HMMA.16816.F32.BF16 R92, R160, R6.reuse, R92 ;  /* 0x00000006a05c723c */ /* 0x080fe2000004185c */
[----:B------:R-:W-:Y:S03]  /*94e0*/  FADD.FTZ R8, R204, R2 ;  /* 0x00000002cc087221 */ /* 0x000fe60000010000 */
[----:B------:R-:W-:Y:S02]  /*94f0*/  FADD.FTZ R4, R201, R0 ;  /* 0x00000000c9047221 */ /* 0x000fe40000010000 */
[----:B------:R-:W-:Y:S02]  /*9500*/  FADD.FTZ R2, R200, R5 ;  /* 0x00000005c8027221 */ /* 0x000fe40000010000 */
[----:B------:R-:W-:Y:S01]  /*9510*/  FADD.FTZ R0, R180, R8 ;  /* 0x00000008b4007221 */ /* 0x000fe20000010000 */
[----:B------:R-:W-:Y:S03]  /*9520*/  HMMA.16816.F32.BF16 R96, R136, R6, R96 ;  /* 0x000000068860723c */ /* 0x000fe60000041860 */
[----:B------:R-:W-:Y:S02]  /*9530*/  FADD.FTZ R4, R202, R4 ;  /* 0x00000004ca047221 */ /* 0x000fe40000010000 */
[----:B------:R-:W-:Y:S02]  /*9540*/  FADD.FTZ R5, R187, R2 ;  /* 0x00000002bb057221 */ /* 0x000fe40000010000 */
[----:B------:R-:W-:Y:S01]  /*9550*/  FADD.FTZ R2, R173, R3 ;  /* 0x00000003ad027221 */ /* 0x000fe20000010000 */
[----:B------:R-:W-:Y:S01]  /*9560*/  MOV R136, R130 ;  /* 0x0000008200887202 */ /* 0x000fe20000000f00 */
[----:B------:R-:W-:Y:S03]  /*9570*/  FADD.FTZ R3, R178, R0 ;  /* 0x00000000b2037221 */ /* 0x000fe60000010000 */
[----:B------:R-:W-:Y:S02]  /*9580*/  FADD.FTZ R0, R186, R4 ;  /* 0x00000004ba007221 */ /* 0x000fe40000010000 */
[----:B------:R-:W-:Y:S02]  /*9590*/  FADD.FTZ R4, R182, R5 ;  /* 0x00000005b6047221 */ /* 0x000fe40000010000 */
[----:B------:R-:W-:Y:S02]  /*95a0*/  FADD.FTZ R5, R185, R0 ;  /* 0x00000000b9057221 */ /* 0x000fe40000010000 */
[----:B------:R-:W-:Y:S02]  /*95b0*/  FADD.FTZ R4, R181, R4 ;  /* 0x00000004b5047221 */ /* 0x000fe40000010000 */
[----:B------:R-:W-:Y:S01]  /*95c0*/  FADD.FTZ R2, R172, R2 ;  /* 0x00000002ac027221 */ /* 0x000fe20000010000 */
[----:B------:R1:W-:Y:S01]  /*95d0*/  STL [R1+0x8], R5 ;  /* 0x0000080501007387 */ /* 0x0003e20000100800 */
[----:B------:R-:W-:Y:S02]  /*95e0*/  FADD.FTZ R3, R179, R3 ;  /* 0x00000003b3037221 */ /* 0x000fe40000010000 */
[----:B------:R-:W-:Y:S01]  /*95f0*/  FADD.FTZ R0, R135, R2 ;  /* 0x0000000287007221 */ /* 0x000fe20000010000 */
[----:B------:R1:W-:Y:S01]  /*9600*/  STL [R1], R4 ;  /* 0x0000000401007387 */ /* 0x0003e20000100800 */
[----:B------:R-:W-:Y:S01]  /*9610*/  FADD.FTZ R2, R177, R3 ;  /* 0x00000003b1027221 */ /* 0x000fe20000010000 */
[----:B------:R-:W-:Y:S01]  /*9620*/  MOV R135, R132 ;  /* 0x0000008400877202 */ /* 0x000fe20000000f00 */
[----:B------:R-:W-:Y:S01]  /*9630*/  FADD.FTZ R0, R131, R0 ;  /* 0x0000000083007221 */ /* 0x000fe20000010000 */
[----:B------:R-:W-:Y:S02]  /*9640*/  MOV R131, R133 ;  /* 0x0000008500837202 */ /* 0x000fe40000000f00 */
[----:B------:R1:W-:Y:S04]  /*9650*/  STL [R1+0x4], R2 ;  /* 0x0000040201007387 */ /* 0x0003e80000100800 */
[----:B------:R1:W-:Y:S01]  /*9660*/  STL [R1+0xc], R0 ;  /* 0x00000c0001007387 */ /* 0x0003e20000100800 */
[----:B-----5:R-:W-:Y:S02]  /*9670*/  ISETP.GT.AND P0, PT, R225, R11, PT ;  /* 0x0000000be100720c */ /* 0x020fe40003f04270 */
[----:B------:R-:W-:Y:S11]  /*9680*/  MOV R225, R207 ;  /* 0x000000cf00e17202 */ /* 0x000ff60000000f00 */
[----:B-1----:R-:W-:-:S05]  /*9690*/  @P0 BRA `(.L_x_212) ;  /* 0xffffc09000000947 */ /* 0x002fca000383ffff */
.L_x_191:
[----:B------:R-:W2:Y:S01]  /*96a0*/  S2R R0, SR_CTAID.X ;  /* 0x0000000000007919 */ /* 0x000ea20000002500 */
[----:B------:R-:W-:Y:S01]  /*96b0*/  IMAD.MOV.U32 R2, RZ, RZ, c[0x0][0x2c4] ;  /* 0x0000b100ff027624 */ /* 0x000fe200078e00ff */
[----:B------:R-:W-:Y:S01]  /*96c0*/  MOV R6, c[0x0][0x2ac] ;  /* 0x0000ab0000067a02 */ /* 0x000fe20000000f00 */
[----:B------:R-:W-:-:S02]  /*96d0*/  IMAD.MOV.U32 R5, RZ, RZ, 0x1 ;  /* 0x00000001ff057424 */ /* 0x000fc400078e00ff */
[----:B------:R-:W-:Y:S01]  /*96e0*/  IMAD.MOV.U32 R4, RZ, RZ, 0x1 ;  /* 0x00000001ff047424 */ /* 0x000fe200078e00ff */
[----:B------:R-:W-:Y:S02]  /*96f0*/  ISETP.NE.AND P1, PT, R2, 0x1, PT ;  /* 0x000000010200780c */ /* 0x000fe40003f25270 */
[----:B------:R-:W-:Y:S02]  /*9700*/  ISETP.LE.AND P0, PT, R5, c[0x0][0x32c], PT ;  /* 0x0000cb0005007a0c */ /* 0x000fe40003f03270 */
[----:B-1----:R-:W-:-:S05]  /*9710*/  IADD3 R3, R4, -c[0x0][0x168], RZ ;  /* 0x80005a0004037a10 */ /* 0x002fca0007ffe0ff */
[----:B------:R-:W-:Y:S01]  /*9720*/  IMAD R3, R6, c[0x0][0x1d0], R3 ;  /* 0x0000740006037a24 */ /* 0x000fe200078e0203 */
[----:B--2---:R-:W-:-:S05]  /*9730*/  LEA R0, R0, 0x7f, 0x7 ;  /* 0x0000007f00007811 */ /* 0x004fca00078e38ff */
[----:B------:R-:W-:-:S05]  /*9740*/  @P1 IMAD.HI.U32 R2, R0, c[0x0][0x2c8], RZ ;  /* 0x0000b20000021a27 */ /* 0x000fca00078e00ff */
[----:B------:R-:W-:-:S04]  /*9750*/  @P1 SHF.R.U32.HI R0, RZ, c[0x0][0x2cc], R2 ;  /* 0x0000b300ff001a19 */ /* 0x000fc80000011602 */
[----:B------:R-:W-:-:S04]  /*9760*/  IADD3 R0, R3, R0, RZ ;  /* 0x0000000003007210 */ /* 0x000fc80007ffe0ff */
[----:B------:R-:W-:Y:S01]  /*9770*/  IADD3 R2, R0, -c[0x0][0x324], RZ ;  /* 0x8000c90000027a10 */ /* 0x000fe20007ffe0ff */
[----:B------:R-:W-:Y:S05]  /*9780*/  @!P0 BRA `(.L_x_213) ;  /* 0x000000d000008947 */ /* 0x000fea0003800000 */
[----:B------:R-:W-:-:S13]  /*9790*/  ISETP.GT.AND P0, PT, R0, -0x1, PT ;  /* 0xffffffff0000780c */ /* 0x000fda0003f04270 */
[----:B------:R-:W-:Y:S05]  /*97a0*/  @P0 BRA `(.L_x_214) ;  /* 0x0000006000000947 */ /* 0x000fea0003800000 */
[----:B------:R-:W-:Y:S02]  /*97b0*/  ISETP.NE.AND P0, PT, R4, c[0x0][0x32c], PT ;  /* 0x0000cb0004007a0c */ /* 0x000fe40003f05270 */
[----:B------:R-:W-:-:S11]  /*97c0*/  LOP3.LUT R0, RZ, R0, RZ, 0x33, !PT ;  /* 0x00000000ff007212 */ /* 0x000fd600078e33ff */
[----:B------:R-:W-:-:S05]  /*97d0*/  @P0 IMAD.HI.U32 R3, R0, c[0x0][0x330], RZ ;  /* 0x0000cc0000030a27 */ /* 0x000fca00078e00ff */
[----:B------:R-:W-:-:S04]  /*97e0*/  @P0 SHF.R.U32.HI R0, RZ, c[0x0][0x334], R3 ;  /* 0x0000cd00ff000a19 */ /* 0x000fc80000011603 */
[----:B------:R-:W-:Y:S01]  /*97f0*/  LOP3.LUT R0, RZ, R0, RZ, 0x33, !PT ;  /* 0x00000000ff007212 */ /* 0x000fe200078e33ff */
[----:B------:R-:W-:Y:S05]  /*9800*/  BRA `(.L_x_215) ;  /* 0x0000003000007947 */ /* 0x000fea0003800000 */
.L_x_214:
[----:B------:R-:W-:-:S13]  /*9810*/  ISETP.NE.AND P0, PT, R4, c[0x0][0x32c], PT ;  /* 0x0000cb0004007a0c */ /* 0x000fda0003f05270 */
[----:B------:R-:W-:-:S05]  /*9820*/  @P0 IMAD.HI.U32 R3, R0, c[0x0][0x330], RZ ;  /* 0x0000cc0000030a27 */ /* 0x000fca00078e00ff */
[----:B------:R-:W-:-:S05]  /*9830*/  @P0 SHF.R.U32.HI R0, RZ, c[0x0][0x334], R3 ;  /* 0x0000cd00ff000a19 */ /* 0x000fca0000011603 */
.L_x_215:
[----:B------:R-:W-:-:S05]  /*9840*/  IMAD R0, R0, c[0x0][0x32c], RZ ;  /* 0x0000cb0000007a24 */ /* 0x000fca00078e02ff */
[----:B------:R-:W-:-:S03]  /*9850*/  IMNMX R2, R2, R0, !PT ;  /* 0x0000000002027217 */ /* 0x000fc60007800200 */
.L_x_213:
[----:B------:R-:W2:Y:S01]  /*9860*/  LDL R0, [R1+0x10] ;  /* 0x0000100001007983 */ /* 0x000ea20000100800 */
[----:B------:R-:W-:-:S05]  /*9870*/  IADD3 R2, R2, 0x2f, RZ ;  /* 0x0000002f02027810 */ /* 0x000fca0007ffe0ff */
[----:B------:R-:W-:-:S05]  /*9880*/  IMAD.HI R2, R2, 0x2aaaaaab, RZ ;  /* 0x2aaaaaab02027827 */ /* 0x000fca00078e02ff */
[----:B------:R-:W-:-:S04]  /*9890*/  SHF.R.U32.HI R228, RZ, 0x1f, R2 ;  /* 0x0000001fffe47819 */ /* 0x000fc80000011602 */
[----:B------:R-:W-:-:S04]  /*98a0*/  LEA.HI.SX32 R228, R2, R228, 0x1d ;  /* 0x000000e402e47211 */ /* 0x000fc800078feaff */
[----:B--2---:R-:W-:-:S04]  /*98b0*/  IMNMX R228, R0, R228, !PT ;  /* 0x000000e400e47217 */ /* 0x004fc80007800200 */
[----:B------:R-:W-:-:S13]  /*98c0*/  ISETP.GE.AND P0, PT, R207, R228, PT ;  /* 0x000000e4cf00720c */ /* 0x000fda0003f06270 */
[----:B------:R-:W-:Y:S05]  /*98d0*/  @!P0 BRA `(.L_x_216) ;  /* 0x00002c2000008947 */ /* 0x000fea0003800000 */
[----:B------:R-:W2:Y:S01]  /*98e0*/  LDL R7, [R1+0x28] ;  /* 0x0000280001077983 */ /* 0x000ea20000100800 */
[----:B------:R-:W-:-:S03]  /*98f0*/  SHF.R.S32.HI R0, RZ, 0x1f, R226 ;  /* 0x0000001fff007819 */ /* 0x000fc600000114e2 */
[----:B------:R-:W3:Y:S01]  /*9900*/  LDL R4, [R1+0x24] ;  /* 0x0000240001047983 */ /* 0x000ee20000100800 */
[C---:B------:R-:W-:Y:S02]  /*9910*/  SHF.L.U64.HI R227, R226.reuse, 0x1, R0 ;  /* 0x00000001e2e37819 */ /* 0x040fe40000010200 */
[C---:B------:R-:W-:Y:S02]  /*9920*/  IADD3 R0, R226.reuse, 0x40, RZ ;  /* 0x00000040e2007810 */ /* 0x040fe40007ffe0ff */
[C---:B------:R-:W-:Y:S02]  /*9930*/  IADD3 R5, R226.reuse, 0x20, RZ ;  /* 0x00000020e2057810 */ /* 0x040fe40007ffe0ff */
[C---:B------:R-:W-:Y:S02]  /*9940*/  IADD3 R3, R226.reuse, 0x40, RZ ;  /* 0x00000040e2037810 */ /* 0x040fe40007ffe0ff */
[----:B------:R-:W-:Y:S02]  /*9950*/  SHF.R.S32.HI R0, RZ, 0x1f, R0 ;  /* 0x0000001fff007819 */ /* 0x000fe40000011400 */
[----:B------:R-:W-:-:S02]  /*9960*/  IADD3 R6, R226, 0x20, RZ ;  /* 0x00000020e2067810 */ /* 0x000fc40007ffe0ff */
[----:B------:R-:W-:Y:S02]  /*9970*/  SHF.R.S32.HI R5, RZ, 0x1f, R5 ;  /* 0x0000001fff057819 */ /* 0x000fe40000011405 */
[----:B------:R-:W-:Y:S02]  /*9980*/  LEA.HI R0, R0, R3, RZ, 0x3 ;  /* 0x0000000300007211 */ /* 0x000fe400078f18ff */
[----:B------:R-:W-:Y:S02]  /*9990*/  LEA.HI R5, R5, R6, RZ, 0x3 ;  /* 0x0000000605057211 */ /* 0x000fe400078f18ff */
[----:B------:R-:W-:Y:S02]  /*99a0*/  LOP3.LUT R0, R0, 0xfffffff8, RZ, 0xc0, !PT ;  /* 0xfffffff800007812 */ /* 0x000fe400078ec0ff */
[----:B------:R-:W-:Y:S01]  /*99b0*/  LOP3.LUT R5, R5, 0xfffffff8, RZ, 0xc0, !PT ;  /* 0xfffffff805057812 */ /* 0x000fe200078ec0ff */
[----:B------:R-:W-:Y:S02]  /*99c0*/  IMAD.SHL.U32 R229, R226, 0x2, RZ ;  /* 0x00000002e2e57824 */ /* 0x000fe400078e00ff */
[----:B------:R-:W-:-:S02]  /*99d0*/  IMAD.SHL.U32 R204, R0, 0x2, RZ ;  /* 0x0000000200cc7824 */ /* 0x000fc400078e00ff */
[C---:B------:R-:W-:Y:S01]  /*99e0*/  IMAD.SHL.U32 R206, R5.reuse, 0x2, RZ ;  /* 0x0000000205ce7824 */ /* 0x040fe200078e00ff */
[----:B--2---:R-:W-:Y:S02]  /*99f0*/  SHF.L.U64.HI R225, R5, 0x1, R7 ;  /* 0x0000000105e17819 */ /* 0x004fe40000010207 */
[----:B---3--:R-:W-:Y:S02]  /*9a00*/  SHF.L.U64.HI R205, R0, 0x1, R4 ;  /* 0x0000000100cd7819 */ /* 0x008fe40000010204 */
.L_x_221:
[----:B------:R-:W2:Y:S01]  /*9a10*/  LDL R2, [R1+0x10] ;  /* 0x0000100001027983 */ /* 0x000ea20000100800 */
[----:B------:R-:W-:Y:S04]  /*9a20*/  DEPBAR.LE SB0, 0x0 ;  /* 0x000080000000791a */ /* 0x000fe80000000000 */
[----:B------:R-:W-:Y:S01]  /*9a30*/  BAR.SYNC.DEFER_BLOCKING 0x0 ;  /* 0x0000000000007b1d */ /* 0x000fe20000010000 */
[----:B------:R-:W-:Y:S01]  /*9a40*/  IMAD.MOV.U32 R0, RZ, RZ, R134 ;  /* 0x000000ffff007224 */ /* 0x000fe200078e0086 */
[----:B------:R-:W-:Y:S01]  /*9a50*/  MOV R129, R133 ;  /* 0x0000008500817202 */ /* 0x000fe20000000f00 */
[----:B------:R-:W-:Y:S03]  /*9a60*/  IMAD.MOV.U32 R135, RZ, RZ, R132 ;  /* 0x000000ffff877224 */ /* 0x000fe600078e0084 */
        /* <DEDUP_REMOVED lines=14> */
[----:B------:R-:W1:Y:S01]  /*9b50*/  S2R R10, SR_TID.X ;  /* 0x00000000000a7919 */ /* 0x000e620000002100 */
[----:B------:R-:W-:Y:S01]  /*9b60*/  SHF.R.S32.HI R8, RZ, 0x1f, R222 ;  /* 0x0000001fff087819 */ /* 0x000fe200000114de */
[----:B------:R-:W-:Y:S01]  /*9b70*/  BSSY B0, `(.L_x_217) ;  /* 0x0000033000007945 */ /* 0x000fe20003800000 */
[----:B------:R-:W-:Y:S01]  /*9b80*/  ISETP.GE.AND P1, PT, R226, c[0x0][0x1d4], PT ;  /* 0x00007500e2007a0c */ /* 0x000fe20003f26270 */
[----:B------:R-:W-:Y:S01]  /*9b90*/  IMAD R4, R2, c[0x0][0x208], RZ ;  /* 0x0000820002047a24 */ /* 0x000fe200078e02ff */
[----:B------:R-:W-:Y:S01]  /*9ba0*/  IADD3 R12, R226, 0x20, RZ ;  /* 0x00000020e20c7810 */ /* 0x000fe20007ffe0ff */
[----:B------:R-:W-:Y:S01]  /*9bb0*/  IMAD.WIDE.U32 R2, R224, c[0x0][0x208], RZ ;  /* 0x00008200e0027a25 */ /* 0x000fe200078e00ff */
[----:B------:R-:W-:Y:S02]  /*9bc0*/  IADD3 R11, R226, 0x40, RZ ;  /* 0x00000040e20b7810 */ /* 0x000fe40007ffe0ff */
[----:B------:R-:W-:Y:S01]  /*9bd0*/  ISETP.GE.AND P3, PT, R12, c[0x0][0x1d4], PT ;  /* 0x000075000c007a0c */ /* 0x000fe20003f66270 */
[----:B------:R-:W-:Y:S01]  /*9be0*/  IMAD R4, R224, c[0x0][0x20c], R4 ;  /* 0x00008300e0047a24 */ /* 0x000fe200078e0204 */
[----:B------:R-:W-:Y:S01]  /*9bf0*/  ISETP.GE.AND P2, PT, R11, c[0x0][0x1d4], PT ;  /* 0x000075000b007a0c */ /* 0x000fe20003f46270 */
[----:B------:R-:W-:Y:S02]  /*9c00*/  IMAD R8, R8, c[0x0][0x218], RZ ;  /* 0x0000860008087a24 */ /* 0x000fe400078e02ff */
[----:B------:R-:W-:Y:S02]  /*9c10*/  IMAD.IADD R3, R3, 0x1, R4 ;  /* 0x0000000103037824 */ /* 0x000fe400078e0204 */
[C---:B------:R-:W-:Y:S02]  /*9c20*/  IMAD R8, R222.reuse, c[0x0][0x21c], R8 ;  /* 0x00008700de087a24 */ /* 0x040fe400078e0208 */
[----:B------:R-:W-:Y:S05]  /*9c30*/  IMAD.WIDE.U32 R2, R222, c[0x0][0x218], R2 ;  /* 0x00008600de027a25 */ /* 0x000fea00078e0002 */
[----:B------:R-:W-:Y:S04]  /*9c40*/  IADD3 R2, P0, R2, UR18, RZ ;  /* 0x0000001202027c10 */ /* 0x000fe8000ff1e0ff */
[----:B------:R-:W-:Y:S02]  /*9c50*/  IADD3.X R8, R3, UR5, R8, P0, !PT ;  /* 0x0000000503087c10 */ /* 0x000fe400087fe408 */
[C---:B------:R-:W-:Y:S04]  /*9c60*/  LEA R9, P0, R2.reuse, c[0x0][0x1f8], 0x1 ;  /* 0x00007e0002097a11 */ /* 0x040fe800078008ff */
[----:B------:R-:W-:Y:S02]  /*9c70*/  LEA.HI.X R8, R2, c[0x0][0x1fc], R8, 0x1, P0 ;  /* 0x00007f0002087a11 */ /* 0x000fe400000f0c08 */
[----:B------:R-:W2:Y:S04]  /*9c80*/  SHFL.IDX PT, R2, R9, RZ, 0x1c1f ;  /* 0x001c1fff09027589 */ /* 0x000ea800000e0000 */
[----:B------:R-:W3:Y:S01]  /*9c90*/  SHFL.IDX PT, R3, R8, RZ, 0x1c1f ;  /* 0x001c1fff08037589 */ /* 0x000ee200000e0000 */
[C---:B--2---:R-:W-:Y:S05]  /*9ca0*/  IADD3 R6, P0, R2.reuse, R229, RZ ;  /* 0x000000e502067210 */ /* 0x044fea0007f1e0ff */
[C---:B---3--:R-:W-:Y:S01]  /*9cb0*/  IMAD.X R7, R3.reuse, 0x1, R227, P0 ;  /* 0x0000000103077824 */ /* 0x048fe200000e06e3 */
[C---:B------:R-:W-:Y:S04]  /*9cc0*/  IADD3 R4, P0, R2.reuse, R206, RZ ;  /* 0x000000ce02047210 */ /* 0x040fe80007f1e0ff */
[----:B------:R-:W-:Y:S01]  /*9cd0*/  @!PT LDS RZ, [RZ] ;  /* 0x00000000fffff984 */ /* 0x000fe20000000800 */
[----:B------:R2:W-:Y:S01]  /*9ce0*/  LDGSTS.E.BYPASS.LTC128B.128 [R223+0x1880], [R6.64], !P1 ;  /* 0x0188000006df7fae */ /* 0x0005e2000c901d48 */
[C---:B------:R-:W-:Y:S01]  /*9cf0*/  IMAD.X R5, R3.reuse, 0x1, R225, P0 ;  /* 0x0000000103057824 */ /* 0x040fe200000e06e1 */
        /* <DEDUP_REMOVED lines=9> */
.L_x_261:
[C---:B------:R-:W-:Y:S02]  /*9d90*/  IADD3 R10, R226.reuse, 0x20, RZ ;  /* 0x00000020e20a7810 */ /* 0x040fe40007ffe0ff */
[----:B------:R-:W-:Y:S02]  /*9da0*/  ISETP.GE.AND P3, PT, R226, c[0x0][0x1d4], PT ;  /* 0x00007500e2007a0c */ /* 0x000fe40003f66270 */
[----:B-1-3--:R-:W-:Y:S02]  /*9db0*/  IADD3 R8, P0, R2, R229, RZ ;  /* 0x000000e502087210 */ /* 0x00afe40007f1e0ff */
[----:B------:R-:W-:Y:S02]  /*9dc0*/  ISETP.GE.AND P2, PT, R10, c[0x0][0x1d4], PT ;  /* 0x000075000a007a0c */ /* 0x000fe40003f46270 */
[----:B------:R-:W-:Y:S01]  /*9dd0*/  IADD3 R5, R226, 0x40, RZ ;  /* 0x00000040e2057810 */ /* 0x000fe20007ffe0ff */
[----:B--2---:R-:W-:Y:S01]  /*9de0*/  IMAD.X R9, R4, 0x1, R227, P0 ;  /* 0x0000000104097824 */ /* 0x004fe200000e06e3 */
[----:B------:R-:W-:Y:S02]  /*9df0*/  IADD3 R6, P0, R2, R206, RZ ;  /* 0x000000ce02067210 */ /* 0x000fe40007f1e0ff */
[----:B------:R-:W-:Y:S03]  /*9e00*/  ISETP.GE.AND P1, PT, R5, c[0x0][0x1d4], PT ;  /* 0x0000750005007a0c */ /* 0x000fe60003f26270 */
        /* <DEDUP_REMOVED lines=9> */
.L_x_218:
[----:B------:R-:W-:Y:S05]  /*9ea0*/  BSYNC B0 ;  /* 0x0000000000007941 */ /* 0x000fea0003800000 */
.L_x_217:
        /* <DEDUP_REMOVED lines=109> */
[----:B------:R-:W-:Y:S02]  /*a580*/  LEA.HI R137, R137, R230, RZ, 0x2 ;  /* 0x000000e689897211 */ /* 0x000fe400078f10ff */
[----:B------:R-:W-:Y:S02]  /*a590*/  IADD3 R230, R226, 0x40, RZ ;  /* 0x00000040e2e67810 */ /* 0x000fe40007ffe0ff */
[----:B------:R-:W-:Y:S02]  /*a5a0*/  SHF.R.S32.HI R137, RZ, 0x2, R137 ;  /* 0x00000002ff897819 */ /* 0x000fe40000011489 */
[----:B------:R-:W-:Y:S01]  /*a5b0*/  ISETP.GE.AND P3, PT, R230, c[0x0][0x1d4], PT ;  /* 0x00007500e6007a0c */ /* 0x000fe20003f66270 */
[----:B--2---:R-:W-:Y:S01]  /*a5c0*/  IMAD R3, R207, 0x30, R3 ;  /* 0x00000030cf037824 */ /* 0x004fe200078e0203 */
[----:B---3--:R-:W-:Y:S04]  /*a5d0*/  ISETP.GT.AND P1, PT, R2, 0x2f, PT ;  /* 0x0000002f0200780c */ /* 0x008fe80003f24270 */
[----:B------:R-:W-:Y:S05]  /*a5e0*/  IADD3 R3, R3, -0x30, R2 ;  /* 0xffffffd003037810 */ /* 0x000fea0007ffe002 */
[----:B------:R-:W-:Y:S04]  /*a5f0*/  @P2 IMAD.HI.U32 R130, R3, c[0x0][0x2bc], RZ ;  /* 0x0000af0003822a27 */ /* 0x000fe800078e00ff */
[--C-:B------:R-:W-:Y:S01]  /*a600*/  IMAD.MOV.U32 R2, RZ, RZ, R3.reuse ;  /* 0x000000ffff027224 */ /* 0x100fe200078e0003 */
[----:B------:R-:W-:Y:S04]  /*a610*/  @P2 SHF.R.U32.HI R2, RZ, c[0x0][0x2c0], R130 ;  /* 0x0000b000ff022a19 */ /* 0x000fe80000011682 */
[C---:B------:R-:W-:Y:S04]  /*a620*/  @!P1 IADD3 R131, P0, R2.reuse, UR12, RZ ;  /* 0x0000000c02839c10 */ /* 0x040fe8000ff1e0ff */
[----:B------:R-:W-:Y:S01]  /*a630*/  @!P1 LEA.HI.X.SX32 R136, R2, UR10, 0x1, P0 ;  /* 0x0000000a02889c11 */ /* 0x000fe200080f0eff */
[----:B------:R-:W-:Y:S01]  /*a640*/  IMAD.MOV R2, RZ, RZ, -R2 ;  /* 0x000000ffff027224 */ /* 0x000fe200078e0a02 */
[C---:B------:R-:W-:Y:S03]  /*a650*/  @!P1 LEA R130, P0, R131.reuse, c[0x0][0x2a0], 0x2 ;  /* 0x0000a80083829a11 */ /* 0x040fe600078010ff */
[----:B------:R-:W-:Y:S01]  /*a660*/  IMAD R224, R2, c[0x0][0x2b8], R3 ;  /* 0x0000ae0002e07a24 */ /* 0x000fe200078e0203 */
[----:B------:R-:W-:Y:S02]  /*a670*/  @!P1 LEA.HI.X R131, R131, c[0x0][0x2a4], R136, 0x2, P0 ;  /* 0x0000a90083839a11 */ /* 0x000fe400000f1488 */
[----:B------:R-:W-:Y:S02]  /*a680*/  IADD3 R136, -R137, 0x30, RZ ;  /* 0x0000003089887810 */ /* 0x000fe40007ffe1ff */
[----:B------:R-:W-:Y:S01]  /*a690*/  SHF.R.S32.HI R2, RZ, 0x1f, R224 ;  /* 0x0000001fff027819 */ /* 0x000fe200000114e0 */
[----:B------:R1:W2:Y:S01]  /*a6a0*/  @!P1 LDG.E R222, [R130.64] ;  /* 0x0000000882de9981 */ /* 0x0002a2000c1e1900 */
[----:B------:R-:W-:Y:S03]  /*a6b0*/  ISETP.GE.AND P1, PT, R136, 0x1, PT ;  /* 0x000000018800780c */ /* 0x000fe60003f26270 */
[----:B-1----:R-:W-:Y:S02]  /*a6c0*/  IMAD R130, R2, c[0x0][0x1e0], RZ ;  /* 0x0000780002827a24 */ /* 0x002fe400078e02ff */
[C---:B------:R-:W-:Y:S04]  /*a6d0*/  IMAD.WIDE.U32 R2, R224.reuse, c[0x0][0x1e0], RZ ;  /* 0x00007800e0027a25 */ /* 0x040fe800078e00ff */
        /* <DEDUP_REMOVED lines=12> */
[CC--:B-1----:R-:W-:Y:S05]  /*a7a0*/  @P1 IADD3 R162, P0, R2.reuse, R229.reuse, RZ ;  /* 0x000000e502a21210 */ /* 0x0c2fea0007f1e0ff */
[C---:B--2---:R-:W-:Y:S01]  /*a7b0*/  @P1 IMAD.X R163, R3.reuse, 0x1, R227, P0 ;  /* 0x0000000103a31824 */ /* 0x044fe200000e06e3 */
[C---:B------:R-:W-:Y:S04]  /*a7c0*/  @P1 IADD3 R160, P0, R2.reuse, R206, RZ ;  /* 0x000000ce02a01210 */ /* 0x040fe80007f1e0ff */
[----:B------:R-:W-:Y:S01]  /*a7d0*/  @!PT LDS RZ, [RZ] ;  /* 0x00000000fffff984 */ /* 0x000fe20000000800 */
[----:B------:R1:W-:Y:S01]  /*a7e0*/  @P1 LDGSTS.E.BYPASS.LTC128B.128 [R223+0x3c80], [R162.64], !P5 ;  /* 0x03c80000a2df1fae */ /* 0x0003e2000e901d48 */
[C---:B------:R-:W-:Y:S01]  /*a7f0*/  @P1 IMAD.X R161, R3.reuse, 0x1, R225, P0 ;  /* 0x0000000103a11824 */ /* 0x040fe200000e06e1 */
[----:B------:R-:W-:Y:S02]  /*a800*/  @P1 IADD3 R138, P0, R2, R204, RZ ;  /* 0x000000cc028a1210 */ /* 0x000fe40007f1e0ff */
[----:B------:R-:W2:Y:S03]  /*a810*/  SHFL.IDX PT, R2, R131, 0x1, 0x1c1f ;  /* 0x003c1f0083027f89 */ /* 0x000ea600000e0000 */
[----:B------:R-:W-:Y:S01]  /*a820*/  @P1 IMAD.X R139, R3, 0x1, R205, P0 ;  /* 0x00000001038b1824 */ /* 0x000fe200000e06cd */
[----:B------:R1:W-:Y:S01]  /*a830*/  @P1 LDGSTS.E.BYPASS.LTC128B.128 [R223+0x4880], [R160.64], !P4 ;  /* 0x04880000a0df1fae */ /* 0x0003e2000e101d48 */
[----:B------:R-:W-:Y:S03]  /*a840*/  ISETP.GE.AND P0, PT, R136, 0x21, PT ;  /* 0x000000218800780c */ /* 0x000fe60003f06270 */
[----:B------:R-:W3:Y:S04]  /*a850*/  SHFL.IDX PT, R3, R130, 0x1, 0x1c1f ;  /* 0x003c1f0082037f89 */ /* 0x000ee800000e0000 */
[----:B------:R1:W-:Y:S06]  /*a860*/  @P1 LDGSTS.E.BYPASS.LTC128B.128 [R223+0x5480], [R138.64], !P3 ;  /* 0x054800008adf1fae */ /* 0x0003ec000d901d48 */
[C---:B--2---:R-:W-:Y:S05]  /*a870*/  @P0 IADD3 R136, P2, R2.reuse, R229, RZ ;  /* 0x000000e502880210 */ /* 0x044fea0007f5e0ff */
[C---:B---3--:R-:W-:Y:S01]  /*a880*/  @P0 IMAD.X R137, R3.reuse, 0x1, R227, P2 ;  /* 0x0000000103890824 */ /* 0x048fe200010e06e3 */
[C---:B------:R-:W-:Y:S04]  /*a890*/  @P0 IADD3 R130, P2, R2.reuse, R206, RZ ;  /* 0x000000ce02820210 */ /* 0x040fe80007f5e0ff */
[----:B------:R1:W-:Y:S01]  /*a8a0*/  @P0 LDGSTS.E.BYPASS.LTC128B.128 [R223+0x4480], [R136.64], !P5 ;  /* 0x0448000088df0fae */ /* 0x0003e2000e901d48 */
[C---:B------:R-:W-:Y:S01]  /*a8b0*/  @P0 IMAD.X R131, R3.reuse, 0x1, R225, P2 ;  /* 0x0000000103830824 */ /* 0x040fe200010e06e1 */
[----:B------:R-:W-:Y:S04]  /*a8c0*/  @P0 IADD3 R2, P2, R2, R204, RZ ;  /* 0x000000cc02020210 */ /* 0x000fe80007f5e0ff */
[----:B------:R1:W-:Y:S01]  /*a8d0*/  @P0 LDGSTS.E.BYPASS.LTC128B.128 [R223+0x5080], [R130.64], !P4 ;  /* 0x0508000082df0fae */ /* 0x0003e2000e101d48 */
[----:B------:R-:W-:Y:S05]  /*a8e0*/  @P0 IMAD.X R3, R3, 0x1, R205, P2 ;  /* 0x0000000103030824 */ /* 0x000fea00010e06cd */
[----:B------:R1:W-:Y:S03]  /*a8f0*/  @P0 LDGSTS.E.BYPASS.LTC128B.128 [R223+0x5c80], [R2.64], !P3 ;  /* 0x05c8000002df0fae */ /* 0x0003e6000d901d48 */
.L_x_220:
[----:B-1----:R-:W-:Y:S01]  /*a900*/  FMNMX.FTZ R2, R4, R134, !PT ;  /* 0x0000008604027209 */ /* 0x002fe20007810000 */
[----:B------:R-:W-:Y:S01]  /*a910*/  LDSM.16.MT88.4 R160, [R209+0x1880] ;  /* 0x00188000d1a0783b */ /* 0x000fe20000004200 */
[----:B------:R-:W-:Y:S02]  /*a920*/  FMNMX.FTZ R3, R8, R132, !PT ;  /* 0x0000008408037209 */ /* 0x000fe40007810000 */
        /* <DEDUP_REMOVED lines=8> */
[----:B------:R-:W2:Y:S01]  /*a9b0*/  LDL.LU R232, [R1+0x8] ;  /* 0x0000080001e87983 */ /* 0x000ea20000300800 */
[----:B------:R-:W-:Y:S02]  /*a9c0*/  FMNMX.FTZ R2, R19, R2, !PT ;  /* 0x0000000213027209 */ /* 0x000fe40007810000 */
[----:B------:R-:W-:Y:S01]  /*a9d0*/  FMNMX.FTZ R134, R21, R134, !PT ;  /* 0x0000008615867209 */ /* 0x000fe20007810000 */
[----:B------:R-:W3:Y:S01]  /*a9e0*/  LDL.LU R231, [R1] ;  /* 0x0000000001e77983 */ /* 0x000ee20000300800 */
[----:B------:R-:W-:Y:S02]  /*a9f0*/  FMNMX.FTZ R2, R22, R2, !PT ;  /* 0x0000000216027209 */ /* 0x000fe40007810000 */
[----:B------:R-:W-:Y:S01]  /*aa00*/  FMNMX.FTZ R134, R32, R134, !PT ;  /* 0x0000008620867209 */ /* 0x000fe20007810000 */
[----:B------:R-:W4:Y:S01]  /*aa10*/  LDL.LU R230, [R1+0x4] ;  /* 0x0000040001e67983 */ /* 0x000f220000300800 */
[----:B------:R-:W-:Y:S02]  /*aa20*/  FMNMX.FTZ R2, R23, R2, !PT ;  /* 0x0000000217027209 */ /* 0x000fe40007810000 */
[----:B------:R-:W-:Y:S01]  /*aa30*/  FMNMX.FTZ R134, R33, R134, !PT ;  /* 0x0000008621867209 */ /* 0x000fe20007810000 */
[----:B------:R-:W5:Y:S01]  /*aa40*/  LDL.LU R203, [R1+0xc] ;  /* 0x00000c0001cb7983 */ /* 0x000f620000300800 */
        /* <DEDUP_REMOVED lines=14> */
[----:B------:R-:W-:Y:S02]  /*ab30*/  ISETP.GT.AND P0, PT, R207, R228, PT ;  /* 0x000000e4cf00720c */ /* 0x000fe40003f04270 */
[----:B------:R-:W-:Y:S01]  /*ab40*/  FMNMX.FTZ R3, R13, R3, !PT ;  /* 0x000000030d037209 */ /* 0x000fe20007810000 */
[----:B------:R-:W1:Y:S03]  /*ab50*/  SHFL.BFLY PT, R131, R2, 0x2, 0x1f ;  /* 0x0c401f0002837f89 */ /* 0x000e6600000e0000 */
[----:B------:R-:W-:Y:S04]  /*ab60*/  FMNMX.FTZ R3, R24, R3, !PT ;  /* 0x0000000318037209 */ /* 0x000fe80007810000 */
[----:B------:R-:W-:Y:S04]  /*ab70*/  FMNMX.FTZ R3, R25, R3, !PT ;  /* 0x0000000319037209 */ /* 0x000fe80007810000 */
[----:B------:R-:W-:Y:S04]  /*ab80*/  FMNMX.FTZ R3, R28, R3, !PT ;  /* 0x000000031c037209 */ /* 0x000fe80007810000 */
[----:B------:R-:W-:Y:S04]  /*ab90*/  FMNMX.FTZ R3, R29, R3, !PT ;  /* 0x000000031d037209 */ /* 0x000fe80007810000 */
[----:B------:R-:W-:Y:S04]  /*aba0*/  FMNMX.FTZ R3, R40, R3, !PT ;  /* 0x0000000328037209 */ /* 0x000fe80007810000 */
[----:B------:R-:W-:Y:S04]  /*abb0*/  FMNMX.FTZ R3, R41, R3, !PT ;  /* 0x0000000329037209 */ /* 0x000fe80007810000 */
[----:B------:R-:W-:Y:S04]  /*abc0*/  FMNMX.FTZ R3, R44, R3, !PT ;  /* 0x000000032c037209 */ /* 0x000fe80007810000 */
[----:B------:R-:W-:Y:S05]  /*abd0*/  FMNMX.FTZ R3, R45, R3, !PT ;  /* 0x000000032d037209 */ /* 0x000fea0007810000 */
[----:B------:R-:W1:Y:S02]  /*abe0*/  SHFL.BFLY PT, R132, R3, 0x2, 0x1f ;  /* 0x0c401f0003847f89 */ /* 0x000e6400000e0000 */
[----:B-1----:R-:W-:Y:S02]  /*abf0*/  FMNMX.FTZ R134, R134, R130, !PT ;  /* 0x0000008286867209 */ /* 0x002fe40007810000 */
[----:B------:R-:W-:Y:S02]  /*ac00*/  FMNMX.FTZ R2, R2, R131, !PT ;  /* 0x0000008302027209 */ /* 0x000fe40007810000 */
[----:B------:R-:W-:Y:S02]  /*ac10*/  FMNMX.FTZ R130, R10, R128, !PT ;  /* 0x000000800a827209 */ /* 0x000fe40007810000 */
[----:B------:R-:W1:Y:S02]  /*ac20*/  SHFL.BFLY PT, R133, R134, 0x1, 0x1f ;  /* 0x0c201f0086857f89 */ /* 0x000e6400000e0000 */
[----:B------:R-:W-:Y:S04]  /*ac30*/  FMNMX.FTZ R130, R11, R130, !PT ;  /* 0x000000820b827209 */ /* 0x000fe80007810000 */
[----:B------:R-:W-:Y:S02]  /*ac40*/  FMNMX.FTZ R130, R14, R130, !PT ;  /* 0x000000820e827209 */ /* 0x000fe40007810000 */
[----:B------:R-:W1:Y:S02]  /*ac50*/  SHFL.BFLY PT, R131, R2, 0x1, 0x1f ;  /* 0x0c201f0002837f89 */ /* 0x000e6400000e0000 */
[----:B------:R-:W-:Y:S04]  /*ac60*/  FMNMX.FTZ R130, R15, R130, !PT ;  /* 0x000000820f827209 */ /* 0x000fe80007810000 */
[----:B------:R-:W-:Y:S02]  /*ac70*/  FMNMX.FTZ R130, R26, R130, !PT ;  /* 0x000000821a827209 */ /* 0x000fe40007810000 */
[----:B------:R-:W-:Y:S02]  /*ac80*/  FMNMX.FTZ R3, R3, R132, !PT ;  /* 0x0000008403037209 */ /* 0x000fe40007810000 */
[----:B------:R-:W-:Y:S03]  /*ac90*/  FMNMX.FTZ R130, R27, R130, !PT ;  /* 0x000000821b827209 */ /* 0x000fe60007810000 */
[----:B------:R-:W1:Y:S01]  /*aca0*/  SHFL.BFLY PT, R132, R3, 0x1, 0x1f ;  /* 0x0c201f0003847f89 */ /* 0x000e6200000e0000 */
[----:B------:R-:W-:Y:S02]  /*acb0*/  FMNMX.FTZ R130, R30, R130, !PT ;  /* 0x000000821e827209 */ /* 0x000fe40007810000 */
[----:B-1----:R-:W-:Y:S02]  /*acc0*/  FMNMX.FTZ R134, R134, R133, !PT ;  /* 0x0000008586867209 */ /* 0x002fe40007810000 */
[----:B------:R-:W-:Y:S03]  /*acd0*/  FMNMX.FTZ R130, R31, R130, !PT ;  /* 0x000000821f827209 */ /* 0x000fe60007810000 */
[----:B------:R-:W-:Y:S01]  /*ace0*/  FADD.FTZ R0, -R134, R0 ;  /* 0x0000000086007221 */ /* 0x000fe20000010100 */
[----:B------:R-:W-:Y:S02]  /*acf0*/  FMNMX.FTZ R130, R42, R130, !PT ;  /* 0x000000822a827209 */ /* 0x000fe40007810000 */
[----:B------:R-:W-:Y:S01]  /*ad00*/  FMNMX.FTZ R133, R2, R131, !PT ;  /* 0x0000008302857209 */ /* 0x000fe20007810000 */
[----:B------:R-:W-:Y:S01]  /*ad10*/  FMUL.FTZ R2, R0, c[0x0][0x2d0] ;  /* 0x0000b40000027a20 */ /* 0x000fe20000410000 */
[----:B------:R-:W-:Y:S03]  /*ad20*/  FMNMX.FTZ R0, R43, R130, !PT ;  /* 0x000000822b007209 */ /* 0x000fe60007810000 */
[----:B------:R1:W1:Y:S01]  /*ad30*/  MUFU.EX2 R131, R2 ;  /* 0x0000000200837308 */ /* 0x0002620000000800 */
[----:B------:R-:W-:Y:S01]  /*ad40*/  FMNMX.FTZ R0, R46, R0, !PT ;  /* 0x000000002e007209 */ /* 0x000fe20007810000 */
[----:B------:R-:W-:Y:S03]  /*ad50*/  FMUL.FTZ R168, R133, c[0x0][0x2d0] ;  /* 0x0000b40085a87a20 */ /* 0x000fe60000410000 */
[----:B------:R-:W-:Y:S01]  /*ad60*/  FMNMX.FTZ R0, R47, R0, !PT ;  /* 0x000000002f007209 */ /* 0x000fe20007810000 */
[--C-:B------:R-:W-:Y:S01]  /*ad70*/  FFMA.FTZ R18, R18, c[0x0][0x2d0], -R168.reuse ;  /* 0x0000b40012127a23 */ /* 0x100fe200000108a8 */
[----:B------:R-:W-:Y:S01]  /*ad80*/  FMNMX.FTZ R132, R3, R132, !PT ;  /* 0x0000008403847209 */ /* 0x000fe20007810000 */
[--C-:B------:R-:W-:Y:S02]  /*ad90*/  FFMA.FTZ R19, R19, c[0x0][0x2d0], -R168.reuse ;  /* 0x0000b40013137a23 */ /* 0x100fe400000108a8 */
[----:B------:R-:W1:Y:S01]  /*ada0*/  SHFL.BFLY PT, R3, R0, 0x2, 0x1f ;  /* 0x0c401f0000037f89 */ /* 0x000e6200000e0000 */
[--C-:B------:R-:W-:Y:S01]  /*adb0*/  FFMA.FTZ R6, R6, c[0x0][0x2d0], -R168.reuse ;  /* 0x0000b40006067a23 */ /* 0x100fe200000108a8 */
[----:B------:R-:W-:Y:S01]  /*adc0*/  MUFU.EX2 R196, R18 ;  /* 0x0000001200c47308 */ /* 0x000fe20000000800 */
[--C-:B------:R-:W-:Y:S02]  /*add0*/  FFMA.FTZ R7, R7, c[0x0][0x2d0], -R168.reuse ;  /* 0x0000b40007077a23 */ /* 0x100fe400000108a8 */
[----:B------:R-:W-:Y:S02]  /*ade0*/  FMUL.FTZ R169, R132, c[0x0][0x2d0] ;  /* 0x0000b40084a97a20 */ /* 0x000fe40000410000 */
[--C-:B------:R-:W-:Y:S02]  /*adf0*/  FFMA.FTZ R22, R22, c[0x0][0x2d0], -R168.reuse ;  /* 0x0000b40016167a23 */ /* 0x100fe400000108a8 */
[--C-:B------:R-:W-:Y:S02]  /*ae00*/  FFMA.FTZ R8, R8, c[0x0][0x2d0], -R169.reuse ;  /* 0x0000b40008087a23 */ /* 0x100fe400000108a9 */
[--C-:B------:R-:W-:Y:S01]  /*ae10*/  FFMA.FTZ R9, R9, c[0x0][0x2d0], -R169.reuse ;  /* 0x0000b40009097a23 */ /* 0x100fe200000108a9 */
[----:B------:R-:W-:Y:S01]  /*ae20*/  MUFU.EX2 R197, R6 ;  /* 0x0000000600c57308 */ /* 0x000fe20000000800 */
[----:B------:R-:W-:Y:S02]  /*ae30*/  FFMA.FTZ R12, R12, c[0x0][0x2d0], -R169 ;  /* 0x0000b4000c0c7a23 */ /* 0x000fe400000108a9 */
[----:B-1----:R-:W-:Y:S02]  /*ae40*/  FADD.FTZ R2, -R133, R129 ;  /* 0x0000008185027221 */ /* 0x002fe40000010100 */
[--C-:B------:R-:W-:Y:S02]  /*ae50*/  FFMA.FTZ R13, R13, c[0x0][0x2d0], -R169.reuse ;  /* 0x0000b4000d0d7a23 */ /* 0x100fe400000108a9 */
[----:B------:R-:W-:Y:S02]  /*ae60*/  FMUL.FTZ R2, R2, c[0x0][0x2d0] ;  /* 0x0000b40002027a20 */ /* 0x000fe40000410000 */
[C---:B------:R-:W-:Y:S01]  /*ae70*/  FMUL.FTZ R100, R131.reuse, R100 ;  /* 0x0000006483647220 */ /* 0x040fe20000410000 */
[----:B------:R-:W1:Y:S01]  /*ae80*/  MUFU.EX2 R198, R7 ;  /* 0x0000000700c67308 */ /* 0x000e620000000800 */
[----:B------:R-:W-:Y:S01]  /*ae90*/  FMUL.FTZ R101, R131, R101 ;  /* 0x0000006583657220 */ /* 0x000fe20000410000 */
[----:B------:R-:W-:Y:S01]  /*aea0*/  FMNMX.FTZ R0, R0, R3, !PT ;  /* 0x0000000300007209 */ /* 0x000fe20007810000 */
[--C-:B------:R-:W-:Y:S02]  /*aeb0*/  FFMA.FTZ R34, R34, c[0x0][0x2d0], -R168.reuse ;  /* 0x0000b40022227a23 */ /* 0x100fe400000108a8 */
[--C-:B------:R-:W-:Y:S02]  /*aec0*/  FFMA.FTZ R35, R35, c[0x0][0x2d0], -R168.reuse ;  /* 0x0000b40023237a23 */ /* 0x100fe400000108a8 */
[--C-:B------:R-:W-:Y:S02]  /*aed0*/  FFMA.FTZ R38, R38, c[0x0][0x2d0], -R168.reuse ;  /* 0x0000b40026267a23 */ /* 0x100fe400000108a8 */
[----:B------:R-:W-:Y:S01]  /*aee0*/  FFMA.FTZ R39, R39, c[0x0][0x2d0], -R168 ;  /* 0x0000b40027277a23 */ /* 0x000fe200000108a8 */
[----:B------:R1:W-:Y:S01]  /*aef0*/  MUFU.EX2 R130, R2 ;  /* 0x0000000200827308 */ /* 0x0003e20000000800 */
[--C-:B------:R-:W-:Y:S02]  /*af00*/  FFMA.FTZ R40, R40, c[0x0][0x2d0], -R169.reuse ;  /* 0x0000b40028287a23 */ /* 0x100fe400000108a9 */
[--C-:B------:R-:W-:Y:S02]  /*af10*/  FFMA.FTZ R41, R41, c[0x0][0x2d0], -R169.reuse ;  /* 0x0000b40029297a23 */ /* 0x100fe400000108a9 */
[--C-:B------:R-:W-:Y:S02]  /*af20*/  FFMA.FTZ R44, R44, c[0x0][0x2d0], -R169.reuse ;  /* 0x0000b4002c2c7a23 */ /* 0x100fe400000108a9 */
[----:B------:R-:W-:Y:S02]  /*af30*/  FFMA.FTZ R45, R45, c[0x0][0x2d0], -R169 ;  /* 0x0000b4002d2d7a23 */ /* 0x000fe400000108a9 */
[C---:B------:R-:W-:Y:S01]  /*af40*/  FMUL.FTZ R112, R131.reuse, R112 ;  /* 0x0000007083707220 */ /* 0x040fe20000410000 */
[----:B------:R-:W1:Y:S01]  /*af50*/  MUFU.EX2 R195, R19 ;  /* 0x0000001300c37308 */ /* 0x000e620000000800 */
[C---:B------:R-:W-:Y:S02]  /*af60*/  FMUL.FTZ R113, R131.reuse, R113 ;  /* 0x0000007183717220 */ /* 0x040fe40000410000 */
        /* <DEDUP_REMOVED lines=8> */
[----:B------:R-:W-:Y:S02]  /*aff0*/  FADD.FTZ R2, -R132, R135 ;  /* 0x0000008784027221 */ /* 0x000fe40000010100 */
[----:B------:R-:W-:Y:S02]  /*b000*/  FMUL.FTZ R135, R134, c[0x0][0x2d0] ;  /* 0x0000b40086877a20 */ /* 0x000fe40000410000 */
[----:B------:R-:W-:Y:S01]  /*b010*/  FMUL.FTZ R2, R2, c[0x0][0x2d0] ;  /* 0x0000b40002027a20 */ /* 0x000fe20000410000 */
[----:B------:R-:W-:Y:S01]  /*b020*/  MUFU.EX2 R192, R9 ;  /* 0x0000000900c07308 */ /* 0x000fe20000000800 */
[--C-:B------:R-:W-:Y:S02]  /*b030*/  FFMA.FTZ R4, R4, c[0x0][0x2d0], -R135.reuse ;  /* 0x0000b40004047a23 */ /* 0x100fe40000010887 */
[--C-:B------:R-:W-:Y:S01]  /*b040*/  FFMA.FTZ R5, R5, c[0x0][0x2d0], -R135.reuse ;  /* 0x0000b40005057a23 */ /* 0x100fe20000010887 */
[----:B------:R-:W-:Y:S01]  /*b050*/  F2FP.BF16.PACK_AB R139, R195, R196 ;  /* 0x000000c4c38b723e */ /* 0x000fe200000010ff */
[--C-:B------:R-:W-:Y:S02]  /*b060*/  FFMA.FTZ R16, R16, c[0x0][0x2d0], -R135.reuse ;  /* 0x0000b40010107a23 */ /* 0x100fe40000010887 */
[--C-:B------:R-:W-:Y:S02]  /*b070*/  FFMA.FTZ R17, R17, c[0x0][0x2d0], -R135.reuse ;  /* 0x0000b40011117a23 */ /* 0x100fe40000010887 */
[C---:B------:R-:W-:Y:S01]  /*b080*/  FMUL.FTZ R6, R130.reuse, R142 ;  /* 0x0000008e82067220 */ /* 0x040fe20000410000 */
[----:B------:R1:W1:Y:S01]  /*b090*/  MUFU.EX2 R129, R2 ;  /* 0x0000000200817308 */ /* 0x0002620000000800 */
[C---:B------:R-:W-:Y:S02]  /*b0a0*/  FMUL.FTZ R7, R130.reuse, R143 ;  /* 0x0000008f82077220 */ /* 0x040fe40000410000 */
[C---:B------:R-:W-:Y:S02]  /*b0b0*/  FMUL.FTZ R18, R130.reuse, R154 ;  /* 0x0000009a82127220 */ /* 0x040fe40000410000 */
[C---:B------:R-:W-:Y:S02]  /*b0c0*/  FMUL.FTZ R19, R130.reuse, R155 ;  /* 0x0000009b82137220 */ /* 0x040fe40000410000 */
[C---:B------:R-:W-:Y:S02]  /*b0d0*/  FMUL.FTZ R102, R130.reuse, R102 ;  /* 0x0000006682667220 */ /* 0x040fe40000410000 */
[----:B------:R-:W-:Y:S01]  /*b0e0*/  FMUL.FTZ R103, R130, R103 ;  /* 0x0000006782677220 */ /* 0x000fe20000410000 */
[----:B------:R1:W-:Y:S01]  /*b0f0*/  MUFU.EX2 R201, R4 ;  /* 0x0000000400c97308 */ /* 0x0003e20000000800 */
[--C-:B------:R-:W-:Y:S02]  /*b100*/  FFMA.FTZ R20, R20, c[0x0][0x2d0], -R135.reuse ;  /* 0x0000b40014147a23 */ /* 0x100fe40000010887 */
[--C-:B------:R-:W-:Y:S02]  /*b110*/  FFMA.FTZ R21, R21, c[0x0][0x2d0], -R135.reuse ;  /* 0x0000b40015157a23 */ /* 0x100fe40000010887 */
[--C-:B------:R-:W-:Y:S02]  /*b120*/  FFMA.FTZ R32, R32, c[0x0][0x2d0], -R135.reuse ;  /* 0x0000b40020207a23 */ /* 0x100fe40000010887 */
[--C-:B------:R-:W-:Y:S02]  /*b130*/  FFMA.FTZ R33, R33, c[0x0][0x2d0], -R135.reuse ;  /* 0x0000b40021217a23 */ /* 0x100fe40000010887 */
[--C-:B------:R-:W-:Y:S01]  /*b140*/  FFMA.FTZ R36, R36, c[0x0][0x2d0], -R135.reuse ;  /* 0x0000b40024247a23 */ /* 0x100fe20000010887 */
[----:B------:R-:W1:Y:S01]  /*b150*/  MUFU.EX2 R202, R5 ;  /* 0x0000000500ca7308 */ /* 0x000e620000000800 */
[----:B------:R-:W-:Y:S02]  /*b160*/  FFMA.FTZ R37, R37, c[0x0][0x2d0], -R135 ;  /* 0x0000b40025257a23 */ /* 0x000fe40000010887 */
[----:B------:R-:W-:Y:S01]  /*b170*/  FMUL.FTZ R114, R130, R114 ;  /* 0x0000007282727220 */ /* 0x000fe20000410000 */
[----:B-1----:R-:W1:Y:S01]  /*b180*/  SHFL.BFLY PT, R2, R0, 0x1, 0x1f ;  /* 0x0c201f0000027f89 */ /* 0x002e6200000e0000 */
[C---:B------:R-:W-:Y:S02]  /*b190*/  FMUL.FTZ R8, R129.reuse, R144 ;  /* 0x0000009081087220 */ /* 0x040fe40000410000 */
[C---:B------:R-:W-:Y:S02]  /*b1a0*/  FMUL.FTZ R9, R129.reuse, R145 ;  /* 0x0000009181097220 */ /* 0x040fe40000410000 */
[C---:B------:R-:W-:Y:S01]  /*b1b0*/  FMUL.FTZ R104, R129.reuse, R104 ;  /* 0x0000006881687220 */ /* 0x040fe20000410000 */
[----:B------:R-:W-:Y:S01]  /*b1c0*/  MUFU.EX2 R199, R16 ;  /* 0x0000001000c77308 */ /* 0x000fe20000000800 */
[C---:B------:R-:W-:Y:S02]  /*b1d0*/  FMUL.FTZ R105, R129.reuse, R105 ;  /* 0x0000006981697220 */ /* 0x040fe40000410000 */
[----:B------:R-:W-:Y:S02]  /*b1e0*/  FMUL.FTZ R108, R129, R108 ;  /* 0x0000006c816c7220 */ /* 0x000fe40000410000 */
[----:B------:R-:W-:Y:S01]  /*b1f0*/  FMUL.FTZ R4, R131, R140 ;  /* 0x0000008c83047220 */ /* 0x000fe20000410000 */
[----:B------:R-:W-:Y:S01]  /*b200*/  F2FP.BF16.PACK_AB R140, R192, R191 ;  /* 0x000000bfc08c723e */ /* 0x000fe200000010ff */
[----:B------:R-:W-:Y:S02]  /*b210*/  FMUL.FTZ R109, R129, R109 ;  /* 0x0000006d816d7220 */ /* 0x000fe40000410000 */
[C---:B------:R-:W-:Y:S01]  /*b220*/  FMUL.FTZ R115, R130.reuse, R115 ;  /* 0x0000007382737220 */ /* 0x040fe20000410000 */
[----:B------:R-:W1:Y:S01]  /*b230*/  MUFU.EX2 R200, R17 ;  /* 0x0000001100c87308 */ /* 0x000e620000000800 */
[C---:B------:R-:W-:Y:S02]  /*b240*/  FMUL.FTZ R118, R130.reuse, R118 ;  /* 0x0000007682767220 */ /* 0x040fe40000410000 */
[----:B------:R-:W-:Y:S01]  /*b250*/  FMUL.FTZ R119, R130, R119 ;  /* 0x0000007782777220 */ /* 0x000fe20000410000 */
[----:B------:R-:W-:Y:S01]  /*b260*/  F2FP.BF16.PACK_AB R136, R202, R201 ;  /* 0x000000c9ca88723e */ /* 0x000fe200000010ff */
[----:B------:R-:W-:Y:S02]  /*b270*/  FMUL.FTZ R5, R131, R141 ;  /* 0x0000008d83057220 */ /* 0x000fe40000410000 */
[C---:B------:R-:W-:Y:S01]  /*b280*/  FMUL.FTZ R120, R129.reuse, R120 ;  /* 0x0000007881787220 */ /* 0x040fe20000410000 */
[----:B-1----:R-:W-:Y:S01]  /*b290*/  FMNMX.FTZ R2, R0, R2, !PT ;  /* 0x0000000200027209 */ /* 0x002fe20007810000 */
[----:B------:R-:W-:Y:S01]  /*b2a0*/  FMUL.FTZ R121, R129, R121 ;  /* 0x0000007981797220 */ /* 0x000fe20000410000 */
[----:B------:R1:W-:Y:S01]  /*b2b0*/  MUFU.EX2 R193, R12 ;  /* 0x0000000c00c17308 */ /* 0x0003e20000000800 */
[----:B------:R-:W-:Y:S02]  /*b2c0*/  FMUL.FTZ R126, R130, R126 ;  /* 0x0000007e827e7220 */ /* 0x000fe40000410000 */
[C---:B------:R-:W-:Y:S02]  /*b2d0*/  FADD.FTZ R0, -R2.reuse, R128 ;  /* 0x0000008002007221 */ /* 0x040fe40000010100 */
[----:B------:R-:W-:Y:S02]  /*b2e0*/  FMUL.FTZ R3, R2, c[0x0][0x2d0] ;  /* 0x0000b40002037a20 */ /* 0x000fe40000410000 */
[----:B------:R-:W-:Y:S02]  /*b2f0*/  FMUL.FTZ R0, R0, c[0x0][0x2d0] ;  /* 0x0000b40000007a20 */ /* 0x000fe40000410000 */
[--C-:B------:R-:W-:Y:S01]  /*b300*/  FFMA.FTZ R10, R10, c[0x0][0x2d0], -R3.reuse ;  /* 0x0000b4000a0a7a23 */ /* 0x100fe20000010803 */
[----:B------:R-:W1:Y:S01]  /*b310*/  MUFU.EX2 R194, R13 ;  /* 0x0000000d00c27308 */ /* 0x000e620000000800 */
[--C-:B------:R-:W-:Y:S02]  /*b320*/  FFMA.FTZ R11, R11, c[0x0][0x2d0], -R3.reuse ;  /* 0x0000b4000b0b7a23 */ /* 0x100fe40000010803 */
[--C-:B------:R-:W-:Y:S01]  /*b330*/  FFMA.FTZ R14, R14, c[0x0][0x2d0], -R3.reuse ;  /* 0x0000b4000e0e7a23 */ /* 0x100fe20000010803 */
[----:B------:R-:W-:Y:S01]  /*b340*/  F2FP.BF16.PACK_AB R138, R200, R199 ;  /* 0x000000c7c88a723e */ /* 0x000fe200000010ff */
[--C-:B------:R-:W-:Y:S02]  /*b350*/  FFMA.FTZ R15, R15, c[0x0][0x2d0], -R3.reuse ;  /* 0x0000b4000f0f7a23 */ /* 0x100fe40000010803 */
[C---:B------:R-:W-:Y:S02]  /*b360*/  FMUL.FTZ R16, R131.reuse, R152 ;  /* 0x0000009883107220 */ /* 0x040fe40000410000 */
[----:B------:R-:W-:Y:S01]  /*b370*/  FMUL.FTZ R17, R131, R153 ;  /* 0x0000009983117220 */ /* 0x000fe20000410000 */
[----:B------:R-:W2:Y:S01]  /*b380*/  MUFU.EX2 R0, R0 ;  /* 0x0000000000007308 */ /* 0x000ea20000000800 */
[-C--:B------:R-:W-:Y:S01]  /*b390*/  HMMA.16816.F32.BF16 R4, R136, R160.reuse, R4 ;  /* 0x000000a08804723c */ /* 0x080fe20000041804 */
[----:B------:R-:W-:Y:S04]  /*b3a0*/  LDSM.16.MT88.4 R152, [R209+0x2080] ;  /* 0x00208000d198783b */ /* 0x000fe80000004200 */
[----:B-1----:R-:W-:Y:S02]  /*b3b0*/  FMUL.FTZ R12, R129, R148 ;  /* 0x00000094810c7220 */ /* 0x002fe40000410000 */
[--C-:B------:R-:W-:Y:S02]  /*b3c0*/  FFMA.FTZ R42, R42, c[0x0][0x2d0], -R3.reuse ;  /* 0x0000b4002a2a7a23 */ /* 0x100fe40000010803 */
[----:B------:R1:W-:Y:S03]  /*b3d0*/  MUFU.EX2 R187, R10 ;  /* 0x0000000a00bb7308 */ /* 0x0003e60000000800 */
[--C-:B------:R-:W-:Y:S01]  /*b3e0*/  FFMA.FTZ R43, R43, c[0x0][0x2d0], -R3.reuse ;  /* 0x0000b4002b2b7a23 */ /* 0x100fe20000010803 */
[----:B------:R-:W-:Y:S01]  /*b3f0*/  F2FP.BF16.PACK_AB R142, R194, R193 ;  /* 0x000000c1c28e723e */ /* 0x000fe200000010ff */
[----:B------:R-:W-:Y:S02]  /*b400*/  FMUL.FTZ R13, R129, R149 ;  /* 0x00000095810d7220 */ /* 0x000fe40000410000 */
[--C-:B------:R-:W-:Y:S02]  /*b410*/  FFMA.FTZ R46, R46, c[0x0][0x2d0], -R3.reuse ;  /* 0x0000b4002e2e7a23 */ /* 0x100fe40000010803 */
[--C-:B------:R-:W-:Y:S01]  /*b420*/  FFMA.FTZ R128, R23, c[0x0][0x2d0], -R168.reuse ;  /* 0x0000b40017807a23 */ /* 0x100fe200000108a8 */
[----:B------:R-:W3:Y:S01]  /*b430*/  MUFU.EX2 R188, R11 ;  /* 0x0000000b00bc7308 */ /* 0x000ee20000000800 */
[C---:B------:R-:W-:Y:S02]  /*b440*/  FMUL.FTZ R127, R130.reuse, R127 ;  /* 0x0000007f827f7220 */ /* 0x040fe40000410000 */
[----:B------:R-:W-:Y:S02]  /*b450*/  FMUL.FTZ R54, R130, R54 ;  /* 0x0000003682367220 */ /* 0x000fe40000410000 */
[C---:B--2---:R-:W-:Y:S02]  /*b460*/  FMUL.FTZ R106, R0.reuse, R106 ;  /* 0x0000006a006a7220 */ /* 0x044fe40000410000 */
[C---:B------:R-:W-:Y:S02]  /*b470*/  FMUL.FTZ R107, R0.reuse, R107 ;  /* 0x0000006b006b7220 */ /* 0x040fe40000410000 */
[C---:B------:R-:W-:Y:S01]  /*b480*/  FMUL.FTZ R110, R0.reuse, R110 ;  /* 0x0000006e006e7220 */ /* 0x040fe20000410000 */
[----:B------:R2:W-:Y:S01]  /*b490*/  MUFU.EX2 R189, R14 ;  /* 0x0000000e00bd7308 */ /* 0x0005e20000000800 */
[C---:B------:R-:W-:Y:S02]  /*b4a0*/  FMUL.FTZ R111, R0.reuse, R111 ;  /* 0x0000006f006f7220 */ /* 0x040fe40000410000 */
[C---:B------:R-:W-:Y:S02]  /*b4b0*/  FMUL.FTZ R122, R0.reuse, R122 ;  /* 0x0000007a007a7220 */ /* 0x040fe40000410000 */
[C---:B-1----:R-:W-:Y:S02]  /*b4c0*/  FMUL.FTZ R10, R0.reuse, R146 ;  /* 0x00000092000a7220 */ /* 0x042fe40000410000 */
[C---:B------:R-:W-:Y:S02]  /*b4d0*/  FMUL.FTZ R123, R0.reuse, R123 ;  /* 0x0000007b007b7220 */ /* 0x040fe40000410000 */
[----:B------:R-:W-:Y:S01]  /*b4e0*/  FMUL.FTZ R23, R0, R159 ;  /* 0x0000009f00177220 */ /* 0x000fe20000410000 */
[----:B------:R-:W1:Y:S01]  /*b4f0*/  MUFU.EX2 R190, R15 ;  /* 0x0000000f00be7308 */ /* 0x000e620000000800 */
[----:B------:R-:W-:Y:S02]  /*b500*/  FMUL.FTZ R55, R130, R55 ;  /* 0x0000003782377220 */ /* 0x000fe40000410000 */
[C---:B------:R-:W-:Y:S01]  /*b510*/  FMUL.FTZ R56, R129.reuse, R56 ;  /* 0x0000003881387220 */ /* 0x040fe20000410000 */
[----:B---3--:R-:W-:Y:S01]  /*b520*/  F2FP.BF16.PACK_AB R141, R188, R187 ;  /* 0x000000bbbc8d723e */ /* 0x008fe200000010ff */
[C---:B------:R-:W-:Y:S02]  /*b530*/  FMUL.FTZ R11, R0.reuse, R147 ;  /* 0x00000093000b7220 */ /* 0x040fe40000410000 */
[----:B------:R-:W3:Y:S01]  /*b540*/  LDSM.16.MT88.4 R144, [R209+0x2480] ;  /* 0x00248000d190783b */ /* 0x000ee20000004200 */
[C---:B------:R-:W-:Y:S02]  /*b550*/  FMUL.FTZ R57, R129.reuse, R57 ;  /* 0x0000003981397220 */ /* 0x040fe40000410000 */
[----:B------:R4:W-:Y:S01]  /*b560*/  MUFU.EX2 R186, R20 ;  /* 0x0000001400ba7308 */ /* 0x0009e20000000800 */
[C---:B------:R-:W-:Y:S02]  /*b570*/  FMUL.FTZ R58, R0.reuse, R58 ;  /* 0x0000003a003a7220 */ /* 0x040fe40000410000 */
[C---:B------:R-:W-:Y:S02]  /*b580*/  FMUL.FTZ R59, R0.reuse, R59 ;  /* 0x0000003b003b7220 */ /* 0x040fe40000410000 */
[C---:B--2---:R-:W-:Y:S02]  /*b590*/  FMUL.FTZ R14, R0.reuse, R150 ;  /* 0x00000096000e7220 */ /* 0x044fe40000410000 */
[C---:B------:R-:W-:Y:S02]  /*b5a0*/  FMUL.FTZ R60, R129.reuse, R60 ;  /* 0x0000003c813c7220 */ /* 0x040fe40000410000 */
[----:B------:R-:W-:Y:S01]  /*b5b0*/  FMUL.FTZ R61, R129, R61 ;  /* 0x0000003d813d7220 */ /* 0x000fe20000410000 */
[----:B------:R2:W-:Y:S01]  /*b5c0*/  MUFU.EX2 R185, R21 ;  /* 0x0000001500b97308 */ /* 0x0005e20000000800 */
[C---:B------:R-:W-:Y:S02]  /*b5d0*/  FMUL.FTZ R62, R0.reuse, R62 ;  /* 0x0000003e003e7220 */ /* 0x040fe40000410000 */
[----:B------:R-:W-:Y:S01]  /*b5e0*/  FMUL.FTZ R63, R0, R63 ;  /* 0x0000003f003f7220 */ /* 0x000fe20000410000 */
[----:B-1----:R-:W-:Y:S01]  /*b5f0*/  F2FP.BF16.PACK_AB R143, R190, R189 ;  /* 0x000000bdbe8f723e */ /* 0x002fe200000010ff */
[----:B------:R-:W-:Y:S02]  /*b600*/  FMUL.FTZ R15, R0, R151 ;  /* 0x00000097000f7220 */ /* 0x000fe40000410000 */
[----:B------:R-:W1:Y:S01]  /*b610*/  LDSM.16.MT88.4 R148, [R210+0x2480] ;  /* 0x00248000d294783b */ /* 0x000e620000004200 */
[----:B------:R-:W-:Y:S02]  /*b620*/  FMUL.FTZ R64, R131, R64 ;  /* 0x0000004083407220 */ /* 0x000fe40000410000 */
[----:B------:R-:W-:Y:S01]  /*b630*/  MUFU.EX2 R182, R32 ;  /* 0x0000002000b67308 */ /* 0x000fe20000000800 */
[C---:B------:R-:W-:Y:S04]  /*b640*/  HMMA.16816.F32.BF16 R8, R140.reuse, R160, R8 ;  /* 0x000000a08c08723c */ /* 0x040fe80000041808 */
[----:B----4-:R-:W-:Y:S02]  /*b650*/  FMUL.FTZ R20, R129, R156 ;  /* 0x0000009c81147220 */ /* 0x010fe40000410000 */
[----:B------:R-:W-:Y:S02]  /*b660*/  FMUL.FTZ R65, R131, R65 ;  /* 0x0000004183417220 */ /* 0x000fe40000410000 */
[-C--:B------:R-:W-:Y:S01]  /*b670*/  HMMA.16816.F32.BF16 R12, R140, R162.reuse, R12 ;  /* 0x000000a28c0c723c */ /* 0x080fe2000004180c */
[----:B------:R-:W4:Y:S03]  /*b680*/  MUFU.EX2 R181, R33 ;  /* 0x0000002100b57308 */ /* 0x000f260000000800 */
[C---:B------:R-:W-:Y:S02]  /*b690*/  FMUL.FTZ R66, R130.reuse, R66 ;  /* 0x0000004282427220 */ /* 0x040fe40000410000 */
[----:B--2---:R-:W-:Y:S02]  /*b6a0*/  FMUL.FTZ R21, R129, R157 ;  /* 0x0000009d81157220 */ /* 0x004fe40000410000 */
[C---:B------:R-:W-:Y:S03]  /*b6b0*/  HMMA.16816.F32.BF16 R16, R136.reuse, R162, R16 ;  /* 0x000000a28810723c */ /* 0x040fe60000041810 */
[----:B------:R-:W-:Y:S01]  /*b6c0*/  MUFU.EX2 R180, R34 ;  /* 0x0000002200b47308 */ /* 0x000fe20000000800 */
[C---:B------:R-:W-:Y:S02]  /*b6d0*/  FMUL.FTZ R67, R130.reuse, R67 ;  /* 0x0000004382437220 */ /* 0x040fe40000410000 */
[C---:B------:R-:W-:Y:S02]  /*b6e0*/  FMUL.FTZ R68, R131.reuse, R68 ;  /* 0x0000004483447220 */ /* 0x040fe40000410000 */
[-C--:B------:R-:W-:Y:S04]  /*b6f0*/  HMMA.16816.F32.BF16 R100, R136, R164.reuse, R100 ;  /* 0x000000a48864723c */ /* 0x080fe80000041864 */
[----:B------:R-:W-:Y:S01]  /*b700*/  FMUL.FTZ R69, R131, R69 ;  /* 0x0000004583457220 */ /* 0x000fe20000410000 */
[----:B------:R2:W1:Y:S01]  /*b710*/  MUFU.EX2 R179, R35 ;  /* 0x0000002300b37308 */ /* 0x0004620000000800 */
[C---:B------:R-:W-:Y:S02]  /*b720*/  FMUL.FTZ R70, R130.reuse, R70 ;  /* 0x0000004682467220 */ /* 0x040fe40000410000 */
[C---:B------:R-:W-:Y:S04]  /*b730*/  HMMA.16816.F32.BF16 R104, R140.reuse, R164, R104 ;  /* 0x000000a48c68723c */ /* 0x040fe80000041868 */
[----:B------:R-:W-:Y:S02]  /*b740*/  FMUL.FTZ R71, R130, R71 ;  /* 0x0000004782477220 */ /* 0x000fe40000410000 */
[C---:B------:R-:W-:Y:S01]  /*b750*/  FMUL.FTZ R72, R129.reuse, R72 ;  /* 0x0000004881487220 */ /* 0x040fe20000410000 */
[----:B------:R-:W-:Y:S01]  /*b760*/  MUFU.EX2 R170, R36 ;  /* 0x0000002400aa7308 */ /* 0x000fe20000000800 */
[-C--:B------:R-:W-:Y:S04]  /*b770*/  HMMA.16816.F32.BF16 R108, R140, R166.reuse, R108 ;  /* 0x000000a68c6c723c */ /* 0x080fe8000004186c */
[C---:B------:R-:W-:Y:S02]  /*b780*/  FMUL.FTZ R73, R129.reuse, R73 ;  /* 0x0000004981497220 */ /* 0x040fe40000410000 */
[C---:B------:R-:W-:Y:S02]  /*b790*/  FMUL.FTZ R74, R0.reuse, R74 ;  /* 0x0000004a004a7220 */ /* 0x040fe40000410000 */
[C---:B------:R-:W-:Y:S01]  /*b7a0*/  HMMA.16816.F32.BF16 R112, R136.reuse, R166, R112 ;  /* 0x000000a68870723c */ /* 0x040fe20000041870 */
[----:B------:R1:W-:Y:S03]  /*b7b0*/  MUFU.EX2 R184, R22 ;  /* 0x0000001600b87308 */ /* 0x0003e60000000800 */
[C---:B------:R-:W-:Y:S01]  /*b7c0*/  FMUL.FTZ R75, R0.reuse, R75 ;  /* 0x0000004b004b7220 */ /* 0x040fe20000410000 */
[----:B--2---:R-:W-:Y:S01]  /*b7d0*/  LDSM.16.MT88.4 R32, [R210+0x3080] ;  /* 0x00308000d220783b */ /* 0x004fe20000004200 */
[C---:B------:R-:W-:Y:S02]  /*b7e0*/  FMUL.FTZ R76, R129.reuse, R76 ;  /* 0x0000004c814c7220 */ /* 0x040fe40000410000 */
[-C--:B---3--:R-:W-:Y:S03]  /*b7f0*/  HMMA.16816.F32.BF16 R116, R136, R144.reuse, R116 ;  /* 0x000000908874723c */ /* 0x088fe60000041874 */
[----:B------:R-:W-:Y:S01]  /*b800*/  MUFU.EX2 R167, R37 ;  /* 0x0000002500a77308 */ /* 0x000fe20000000800 */
[----:B------:R-:W-:Y:S02]  /*b810*/  FMUL.FTZ R77, R129, R77 ;  /* 0x0000004d814d7220 */ /* 0x000fe40000410000 */
[C---:B------:R-:W-:Y:S02]  /*b820*/  FMUL.FTZ R78, R0.reuse, R78 ;  /* 0x0000004e004e7220 */ /* 0x040fe40000410000 */
[C---:B------:R-:W-:Y:S04]  /*b830*/  HMMA.16816.F32.BF16 R120, R140.reuse, R144, R120 ;  /* 0x000000908c78723c */ /* 0x040fe80000041878 */
[C---:B------:R-:W-:Y:S01]  /*b840*/  FMUL.FTZ R79, R0.reuse, R79 ;  /* 0x0000004f004f7220 */ /* 0x040fe20000410000 */
[----:B------:R-:W-:Y:S01]  /*b850*/  MUFU.EX2 R166, R38 ;  /* 0x0000002600a67308 */ /* 0x000fe20000000800 */
[C---:B------:R-:W-:Y:S02]  /*b860*/  FMUL.FTZ R80, R131.reuse, R80 ;  /* 0x0000005083507220 */ /* 0x040fe40000410000 */
[C---:B------:R-:W-:Y:S04]  /*b870*/  FMUL.FTZ R81, R131.reuse, R81 ;  /* 0x0000005183517220 */ /* 0x040fe80000410000 */
[----:B-1----:R-:W-:Y:S02]  /*b880*/  FMUL.FTZ R22, R0, R158 ;  /* 0x0000009e00167220 */ /* 0x002fe40000410000 */
[C---:B------:R-:W-:Y:S01]  /*b890*/  FMUL.FTZ R82, R130.reuse, R82 ;  /* 0x0000005282527220 */ /* 0x040fe20000410000 */
[----:B------:R1:W-:Y:S01]  /*b8a0*/  MUFU.EX2 R165, R39 ;  /* 0x0000002700a57308 */ /* 0x0003e20000000800 */
[C---:B------:R-:W-:Y:S02]  /*b8b0*/  FMUL.FTZ R83, R130.reuse, R83 ;  /* 0x0000005382537220 */ /* 0x040fe40000410000 */
[C---:B------:R-:W-:Y:S01]  /*b8c0*/  FMUL.FTZ R84, R131.reuse, R84 ;  /* 0x0000005483547220 */ /* 0x040fe20000410000 */
[-C--:B------:R-:W-:Y:S03]  /*b8d0*/  HMMA.16816.F32.BF16 R20, R140, R146.reuse, R20 ;  /* 0x000000928c14723c */ /* 0x080fe60000041814 */
[----:B------:R-:W-:Y:S02]  /*b8e0*/  FMUL.FTZ R85, R131, R85 ;  /* 0x0000005583557220 */ /* 0x000fe40000410000 */
[C---:B------:R-:W-:Y:S01]  /*b8f0*/  FMUL.FTZ R86, R130.reuse, R86 ;  /* 0x0000005682567220 */ /* 0x040fe20000410000 */
[----:B------:R-:W-:Y:S01]  /*b900*/  MUFU.EX2 R160, R40 ;  /* 0x0000002800a07308 */ /* 0x000fe20000000800 */
[----:B------:R-:W-:Y:S01]  /*b910*/  FMUL.FTZ R87, R130, R87 ;  /* 0x0000005782577220 */ /* 0x000fe20000410000 */
[C---:B------:R-:W-:Y:S01]  /*b920*/  HMMA.16816.F32.BF16 R124, R136.reuse, R146, R124 ;  /* 0x00000092887c723c */ /* 0x040fe2000004187c */
[----:B------:R-:W2:Y:S03]  /*b930*/  LDSM.16.MT88.4 R144, [R209+0x3080] ;  /* 0x00308000d190783b */ /* 0x000ea60000004200 */
[--C-:B------:R-:W-:Y:S02]  /*b940*/  FFMA.FTZ R26, R26, c[0x0][0x2d0], -R3.reuse ;  /* 0x0000b4001a1a7a23 */ /* 0x100fe40000010803 */
[--C-:B------:R-:W-:Y:S02]  /*b950*/  FFMA.FTZ R27, R27, c[0x0][0x2d0], -R3.reuse ;  /* 0x0000b4001b1b7a23 */ /* 0x100fe40000010803 */
[-C--:B------:R-:W-:Y:S01]  /*b960*/  HMMA.16816.F32.BF16 R52, R136, R148.reuse, R52 ;  /* 0x000000948834723c */ /* 0x080fe20000041834 */
[----:B------:R-:W-:Y:S01]  /*b970*/  MUFU.EX2 R183, R128 ;  /* 0x0000008000b77308 */ /* 0x000fe20000000800 */
[----:B-1----:R-:W-:Y:S02]  /*b980*/  LDSM.16.MT88.4 R36, [R209+0x3480] ;  /* 0x00348000d124783b */ /* 0x002fe40000004200 */
[C---:B------:R-:W-:Y:S02]  /*b990*/  FMUL.FTZ R88, R129.reuse, R88 ;  /* 0x0000005881587220 */ /* 0x040fe40000410000 */
[----:B------:R-:W-:Y:S02]  /*b9a0*/  FMUL.FTZ R89, R129, R89 ;  /* 0x0000005981597220 */ /* 0x000fe40000410000 */
[C---:B------:R-:W-:Y:S03]  /*b9b0*/  HMMA.16816.F32.BF16 R56, R140.reuse, R148, R56 ;  /* 0x000000948c38723c */ /* 0x040fe60000041838 */
[----:B------:R-:W-:Y:S01]  /*b9c0*/  MUFU.EX2 R128, R43 ;  /* 0x0000002b00807308 */ /* 0x000fe20000000800 */
[C---:B------:R-:W-:Y:S02]  /*b9d0*/  FMUL.FTZ R90, R0.reuse, R90 ;  /* 0x0000005a005a7220 */ /* 0x040fe40000410000 */
[----:B------:R-:W-:Y:S02]  /*b9e0*/  FMUL.FTZ R91, R0, R91 ;  /* 0x0000005b005b7220 */ /* 0x000fe40000410000 */
[-C--:B------:R-:W-:Y:S04]  /*b9f0*/  HMMA.16816.F32.BF16 R60, R140, R150.reuse, R60 ;  /* 0x000000968c3c723c */ /* 0x080fe8000004183c */
[--C-:B------:R-:W-:Y:S01]  /*ba00*/  FFMA.FTZ R30, R30, c[0x0][0x2d0], -R3.reuse ;  /* 0x0000b4001e1e7a23 */ /* 0x100fe20000010803 */
[----:B------:R4:W-:Y:S01]  /*ba10*/  MUFU.EX2 R176, R26 ;  /* 0x0000001a00b07308 */ /* 0x0009e20000000800 */
[--C-:B------:R-:W-:Y:S02]  /*ba20*/  FFMA.FTZ R31, R31, c[0x0][0x2d0], -R3.reuse ;  /* 0x0000b4001f1f7a23 */ /* 0x100fe40000010803 */
[C---:B------:R-:W-:Y:S04]  /*ba30*/  HMMA.16816.F32.BF16 R64, R136.reuse, R150, R64 ;  /* 0x000000968840723c */ /* 0x040fe80000041840 */
[----:B------:R-:W-:Y:S02]  /*ba40*/  FFMA.FTZ R3, R47, c[0x0][0x2d0], -R3 ;  /* 0x0000b4002f037a23 */ /* 0x000fe40000010803 */
[C---:B------:R-:W-:Y:S01]  /*ba50*/  FMUL.FTZ R92, R129.reuse, R92 ;  /* 0x0000005c815c7220 */ /* 0x040fe20000410000 */
[----:B------:R1:W-:Y:S01]  /*ba60*/  MUFU.EX2 R175, R27 ;  /* 0x0000001b00af7308 */ /* 0x0003e20000000800 */
[----:B------:R-:W-:Y:S01]  /*ba70*/  FMUL.FTZ R93, R129, R93 ;  /* 0x0000005d815d7220 */ /* 0x000fe20000410000 */
[-C--:B--2---:R-:W-:Y:S03]  /*ba80*/  HMMA.16816.F32.BF16 R68, R136, R144.reuse, R68 ;  /* 0x000000908844723c */ /* 0x084fe60000041844 */
[C---:B------:R-:W-:Y:S02]  /*ba90*/  FMUL.FTZ R94, R0.reuse, R94 ;  /* 0x0000005e005e7220 */ /* 0x040fe40000410000 */
[----:B------:R-:W-:Y:S02]  /*baa0*/  FMUL.FTZ R95, R0, R95 ;  /* 0x0000005f005f7220 */ /* 0x000fe40000410000 */
[C---:B------:R-:W-:Y:S01]  /*bab0*/  FMUL.FTZ R96, R131.reuse, R96 ;  /* 0x0000006083607220 */ /* 0x040fe20000410000 */
[C---:B------:R-:W-:Y:S01]  /*bac0*/  HMMA.16816.F32.BF16 R72, R140.reuse, R144, R72 ;  /* 0x000000908c48723c */ /* 0x040fe20000041848 */
[----:B------:R-:W-:Y:S03]  /*bad0*/  MUFU.EX2 R172, R30 ;  /* 0x0000001e00ac7308 */ /* 0x000fe60000000800 */
[----:B------:R-:W-:Y:S01]  /*bae0*/  FMUL.FTZ R97, R131, R97 ;  /* 0x0000006183617220 */ /* 0x000fe20000410000 */
[----:B----4-:R-:W-:Y:S01]  /*baf0*/  F2FP.BF16.PACK_AB R26, R181, R182 ;  /* 0x000000b6b51a723e */ /* 0x010fe200000010ff */
[C---:B------:R-:W-:Y:S02]  /*bb00*/  FMUL.FTZ R98, R130.reuse, R98 ;  /* 0x0000006282627220 */ /* 0x040fe40000410000 */
[-C--:B------:R-:W-:Y:S03]  /*bb10*/  HMMA.16816.F32.BF16 R76, R140, R146.reuse, R76 ;  /* 0x000000928c4c723c */ /* 0x080fe6000004184c */
[----:B------:R-:W2:Y:S01]  /*bb20*/  MUFU.EX2 R171, R31 ;  /* 0x0000001f00ab7308 */ /* 0x000ea20000000800 */
[----:B------:R-:W-:Y:S01]  /*bb30*/  FMUL.FTZ R99, R130, R99 ;  /* 0x0000006382637220 */ /* 0x000fe20000410000 */
[----:B-1----:R-:W-:Y:S01]  /*bb40*/  F2FP.BF16.PACK_AB R27, R179, R180 ;  /* 0x000000b4b31b723e */ /* 0x002fe200000010ff */
[----:B------:R-:W-:Y:S02]  /*bb50*/  FFMA.FTZ R48, R48, c[0x0][0x2d0], -R135 ;  /* 0x0000b40030307a23 */ /* 0x000fe40000010887 */
[C---:B------:R-:W-:Y:S01]  /*bb60*/  HMMA.16816.F32.BF16 R80, R136.reuse, R146, R80 ;  /* 0x000000928850723c */ /* 0x040fe20000041850 */
[----:B------:R-:W1:Y:S03]  /*bb70*/  LDSM.16.MT88.4 R144, [R209+0x1c80] ;  /* 0x001c8000d190783b */ /* 0x000e660000004200 */
[--C-:B------:R-:W-:Y:S01]  /*bb80*/  FFMA.FTZ R24, R24, c[0x0][0x2d0], -R169.reuse ;  /* 0x0000b40018187a23 */ /* 0x100fe200000108a9 */
[----:B------:R-:W-:Y:S01]  /*bb90*/  MUFU.EX2 R164, R48 ;  /* 0x0000003000a47308 */ /* 0x000fe20000000800 */
[--C-:B------:R-:W-:Y:S02]  /*bba0*/  FFMA.FTZ R25, R25, c[0x0][0x2d0], -R169.reuse ;  /* 0x0000b40019197a23 */ /* 0x100fe400000108a9 */
[-C--:B------:R-:W-:Y:S04]  /*bbb0*/  HMMA.16816.F32.BF16 R84, R136, R32.reuse, R84 ;  /* 0x000000208854723c */ /* 0x080fe80000041854 */
[--C-:B------:R-:W-:Y:S02]  /*bbc0*/  FFMA.FTZ R28, R28, c[0x0][0x2d0], -R169.reuse ;  /* 0x0000b4001c1c7a23 */ /* 0x100fe400000108a9 */
[----:B------:R-:W-:Y:S01]  /*bbd0*/  FFMA.FTZ R29, R29, c[0x0][0x2d0], -R169 ;  /* 0x0000b4001d1d7a23 */ /* 0x000fe200000108a9 */
[----:B------:R3:W-:Y:S01]  /*bbe0*/  MUFU.EX2 R178, R24 ;  /* 0x0000001800b27308 */ /* 0x0007e20000000800 */
[C---:B------:R-:W-:Y:S04]  /*bbf0*/  HMMA.16816.F32.BF16 R88, R140.reuse, R32, R88 ;  /* 0x000000208c58723c */ /* 0x040fe80000041858 */
[----:B--2---:R-:W-:Y:S01]  /*bc00*/  F2FP.BF16.PACK_AB R31, R171, R172 ;  /* 0x000000acab1f723e */ /* 0x004fe200000010ff */
[----:B------:R-:W-:Y:S02]  /*bc10*/  FFMA.FTZ R49, R49, c[0x0][0x2d0], -R135 ;  /* 0x0000b40031317a23 */ /* 0x000fe40000010887 */
[--C-:B------:R-:W-:Y:S01]  /*bc20*/  FFMA.FTZ R50, R50, c[0x0][0x2d0], -R168.reuse ;  /* 0x0000b40032327a23 */ /* 0x100fe200000108a8 */
[-C--:B------:R-:W-:Y:S01]  /*bc30*/  HMMA.16816.F32.BF16 R92, R140, R34.reuse, R92 ;  /* 0x000000228c5c723c */ /* 0x080fe2000004185c */
[----:B------:R2:W4:Y:S01]  /*bc40*/  MUFU.EX2 R177, R25 ;  /* 0x0000001900b17308 */ /* 0x0005220000000800 */
[----:B------:R-:W4:Y:S02]  /*bc50*/  LDSM.16.MT88.4 R140, [R210+0x1c80] ;  /* 0x001c8000d28c783b */ /* 0x000f240000004200 */
[----:B------:R-:W-:Y:S02]  /*bc60*/  FFMA.FTZ R51, R51, c[0x0][0x2d0], -R168 ;  /* 0x0000b40033337a23 */ /* 0x000fe400000108a8 */
[----:B-----5:R-:W-:Y:S02]  /*bc70*/  FFMA.FTZ R0, R0, R203, R187 ;  /* 0x000000cb00007223 */ /* 0x020fe400000100bb */
[----:B------:R-:W-:Y:S02]  /*bc80*/  HMMA.16816.F32.BF16 R96, R136, R34, R96 ;  /* 0x000000228860723c */ /* 0x000fe40000041860 */
[----:B------:R-:W5:Y:S01]  /*bc90*/  LDSM.16.MT88.4 R32, [R209+0x2880] ;  /* 0x00288000d120783b */ /* 0x000f620000004200 */
[----:B------:R4:W-:Y:S01]  /*bca0*/  MUFU.EX2 R174, R28 ;  /* 0x0000001c00ae7308 */ /* 0x0009e20000000800 */
[----:B------:R-:W-:Y:S02]  /*bcb0*/  FADD.FTZ R0, R188, R0 ;  /* 0x00000000bc007221 */ /* 0x000fe40000010000 */
[----:B------:R-:W-:Y:S01]  /*bcc0*/  FFMA.FTZ R131, R131, R232, R201 ;  /* 0x000000e883837223 */ /* 0x000fe200000100c9 */
[----:B---3--:R-:W-:Y:S01]  /*bcd0*/  F2FP.BF16.PACK_AB R24, R185, R186 ;  /* 0x000000bab918723e */ /* 0x008fe200000010ff */
[----:B------:R-:W-:Y:S02]  /*bce0*/  FADD.FTZ R0, R189, R0 ;  /* 0x00000000bd007221 */ /* 0x000fe40000010000 */
[----:B------:R-:W3:Y:S02]  /*bcf0*/  LDSM.16.MT88.4 R136, [R210+0x2880] ;  /* 0x00288000d288783b */ /* 0x000ee40000004200 */
[----:B------:R-:W-:Y:S01]  /*bd00*/  FADD.FTZ R0, R190, R0 ;  /* 0x00000000be007221 */ /* 0x000fe20000010000 */
[----:B------:R4:W4:Y:S01]  /*bd10*/  MUFU.EX2 R173, R29 ;  /* 0x0000001d00ad7308 */ /* 0x0009220000000800 */
[----:B------:R-:W-:Y:S02]  /*bd20*/  FFMA.FTZ R130, R130, R231, R197 ;  /* 0x000000e782827223 */ /* 0x000fe400000100c5 */
[----:B------:R-:W-:Y:S01]  /*bd30*/  FFMA.FTZ R129, R129, R230, R191 ;  /* 0x000000e681817223 */ /* 0x000fe200000100bf */
[----:B--2---:R-:W-:Y:S06]  /*bd40*/  F2FP.BF16.PACK_AB R25, R183, R184 ;  /* 0x000000b8b719723e */ /* 0x004fec00000010ff */
[----:B------:R-:W-:Y:S01]  /*bd50*/  MUFU.EX2 R135, R42 ;  /* 0x0000002a00877308 */ /* 0x000fe20000000800 */
[-C--:B-1----:R-:W-:Y:S05]  /*bd60*/  HMMA.16816.F32.BF16 R4, R24, R144.reuse, R4 ;  /* 0x000000901804723c */ /* 0x082fea0000041804 */
[----:B----4-:R-:W-:Y:S04]  /*bd70*/  F2FP.BF16.PACK_AB R28, R177, R178 ;  /* 0x000000b2b11c723e */ /* 0x010fe800000010ff */
[----:B------:R-:W-:Y:S03]  /*bd80*/  MUFU.EX2 R163, R49 ;  /* 0x0000003100a37308 */ /* 0x000fe60000000800 */
[----:B------:R-:W-:Y:S02]  /*bd90*/  F2FP.BF16.PACK_AB R29, R175, R176 ;  /* 0x000000b0af1d723e */ /* 0x000fe400000010ff */
[----:B------:R-:W-:Y:S05]  /*bda0*/  F2FP.BF16.PACK_AB R30, R173, R174 ;  /* 0x000000aead1e723e */ /* 0x000fea00000010ff */
[----:B------:R-:W-:Y:S02]  /*bdb0*/  MUFU.EX2 R49, R46 ;  /* 0x0000002e00317308 */ /* 0x000fe40000000800 */
[C---:B------:R-:W-:Y:S08]  /*bdc0*/  HMMA.16816.F32.BF16 R8, R28.reuse, R144, R8 ;  /* 0x000000901c08723c */ /* 0x040ff00000041808 */
[----:B------:R-:W-:Y:S01]  /*bdd0*/  MUFU.EX2 R162, R50 ;  /* 0x0000003200a27308 */ /* 0x000fe20000000800 */
[-C--:B------:R-:W-:Y:S08]  /*bde0*/  HMMA.16816.F32.BF16 R12, R28, R146.reuse, R12 ;  /* 0x000000921c0c723c */ /* 0x080ff0000004180c */
[C---:B------:R-:W-:Y:S01]  /*bdf0*/  HMMA.16816.F32.BF16 R16, R24.reuse, R146, R16 ;  /* 0x000000921810723c */ /* 0x040fe20000041810 */
[----:B------:R-:W-:Y:S07]  /*be00*/  MUFU.EX2 R50, R45 ;  /* 0x0000002d00327308 */ /* 0x000fee0000000800 */
[-C--:B------:R-:W-:Y:S03]  /*be10*/  HMMA.16816.F32.BF16 R100, R24, R140.reuse, R100 ;  /* 0x0000008c1864723c */ /* 0x080fe60000041864 */
[----:B------:R-:W-:Y:S05]  /*be20*/  MUFU.EX2 R161, R51 ;  /* 0x0000003300a17308 */ /* 0x000fea0000000800 */
[C---:B------:R-:W-:Y:S05]  /*be30*/  HMMA.16816.F32.BF16 R104, R28.reuse, R140, R104 ;  /* 0x0000008c1c68723c */ /* 0x040fea0000041868 */
[----:B------:R1:W-:Y:S03]  /*be40*/  MUFU.EX2 R51, R44 ;  /* 0x0000002c00337308 */ /* 0x0003e60000000800 */
[-C--:B------:R-:W-:Y:S07]  /*be50*/  HMMA.16816.F32.BF16 R108, R28, R142.reuse, R108 ;  /* 0x0000008e1c6c723c */ /* 0x080fee000004186c */
[----:B------:R2:W-:Y:S01]  /*be60*/  MUFU.EX2 R48, R3 ;  /* 0x0000000300307308 */ /* 0x0005e20000000800 */
[C---:B------:R-:W-:Y:S08]  /*be70*/  HMMA.16816.F32.BF16 R112, R24.reuse, R142, R112 ;  /* 0x0000008e1870723c */ /* 0x040ff00000041870 */
[-C--:B-----5:R-:W-:Y:S01]  /*be80*/  HMMA.16816.F32.BF16 R116, R24, R32.reuse, R116 ;  /* 0x000000201874723c */ /* 0x0a0fe20000041874 */
[----:B-1----:R-:W-:Y:S07]  /*be90*/  LDSM.16.MT88.4 R44, [R210+0x2c80] ;  /* 0x002c8000d22c783b */ /* 0x002fee0000004200 */
[C---:B------:R-:W-:Y:S04]  /*bea0*/  HMMA.16816.F32.BF16 R120, R28.reuse, R32, R120 ;  /* 0x000000201c78723c */ /* 0x040fe80000041878 */
[----:B--2---:R-:W-:Y:S04]  /*beb0*/  FADD.FTZ R3, R176, R0 ;  /* 0x00000000b0037221 */ /* 0x004fe80000010000 */
[-C--:B------:R-:W-:Y:S08]  /*bec0*/  HMMA.16816.F32.BF16 R20, R28, R34.reuse, R20 ;  /* 0x000000221c14723c */ /* 0x080ff00000041814 */
[C---:B------:R-:W-:Y:S01]  /*bed0*/  HMMA.16816.F32.BF16 R124, R24.reuse, R34, R124 ;  /* 0x00000022187c723c */ /* 0x040fe2000004187c */
[----:B------:R-:W1:Y:S07]  /*bee0*/  LDSM.16.MT88.4 R32, [R210+0x3480] ;  /* 0x00348000d220783b */ /* 0x000e6e0000004200 */
[-C--:B---3--:R-:W-:Y:S08]  /*bef0*/  HMMA.16816.F32.BF16 R52, R24, R136.reuse, R52 ;  /* 0x000000881834723c */ /* 0x088ff00000041834 */
[C---:B------:R-:W-:Y:S01]  /*bf00*/  HMMA.16816.F32.BF16 R56, R28.reuse, R136, R56 ;  /* 0x000000881c38723c */ /* 0x040fe20000041838 */
[----:B------:R2:W3:Y:S07]  /*bf10*/  MUFU.EX2 R136, R41 ;  /* 0x0000002900887308 */ /* 0x0004ee0000000800 */
[-C--:B------:R-:W-:Y:S08]  /*bf20*/  HMMA.16816.F32.BF16 R60, R28, R138.reuse, R60 ;  /* 0x0000008a1c3c723c */ /* 0x080ff0000004183c */
[C---:B------:R-:W-:Y:S08]  /*bf30*/  HMMA.16816.F32.BF16 R64, R24.reuse, R138, R64 ;  /* 0x0000008a1840723c */ /* 0x040ff00000041840 */
[-C--:B------:R-:W-:Y:S01]  /*bf40*/  HMMA.16816.F32.BF16 R68, R24, R36.reuse, R68 ;  /* 0x000000241844723c */ /* 0x080fe20000041844 */
[----:B--2---:R-:W-:Y:S07]  /*bf50*/  LDSM.16.MT88.4 R40, [R209+0x2c80] ;  /* 0x002c8000d128783b */ /* 0x004fee0000004200 */
[C---:B------:R-:W-:Y:S08]  /*bf60*/  HMMA.16816.F32.BF16 R72, R28.reuse, R36, R72 ;  /* 0x000000241c48723c */ /* 0x040ff00000041848 */
[-C--:B------:R-:W-:Y:S08]  /*bf70*/  HMMA.16816.F32.BF16 R76, R28, R38.reuse, R76 ;  /* 0x000000261c4c723c */ /* 0x080ff0000004184c */
[C---:B------:R-:W-:Y:S01]  /*bf80*/  HMMA.16816.F32.BF16 R80, R24.reuse, R38, R80 ;  /* 0x000000261850723c */ /* 0x040fe20000041850 */
[----:B------:R-:W2:Y:S07]  /*bf90*/  LDSM.16.MT88.4 R36, [R210+0x2080] ;  /* 0x00208000d224783b */ /* 0x000eae0000004200 */
[-C--:B-1----:R-:W-:Y:S08]  /*bfa0*/  HMMA.16816.F32.BF16 R84, R24, R32.reuse, R84 ;  /* 0x000000201854723c */ /* 0x082ff00000041854 */
[C---:B------:R-:W-:Y:S08]  /*bfb0*/  HMMA.16816.F32.BF16 R88, R28.reuse, R32, R88 ;  /* 0x000000201c58723c */ /* 0x040ff00000041858 */
[-C--:B------:R-:W-:Y:S07]  /*bfc0*/  HMMA.16816.F32.BF16 R92, R28, R34.reuse, R92 ;  /* 0x000000221c5c723c */ /* 0x080fee000004185c */
[----:B---3--:R-:W-:Y:S01]  /*bfd0*/  F2FP.BF16.PACK_AB R28, R136, R160 ;  /* 0x000000a0881c723e */ /* 0x008fe200000010ff */
[----:B------:R-:W-:Y:S01]  /*bfe0*/  HMMA.16816.F32.BF16 R96, R24, R34, R96 ;  /* 0x000000221860723c */ /* 0x000fe20000041860 */
[----:B------:R-:W1:Y:S03]  /*bff0*/  LDSM.16.MT88.4 R32, [R209+0x3880] ;  /* 0x00388000d120783b */ /* 0x000e660000004200 */
[----:B------:R-:W-:Y:S02]  /*c000*/  F2FP.BF16.PACK_AB R29, R128, R135 ;  /* 0x00000087801d723e */ /* 0x000fe400000010ff */
[----:B------:R-:W-:Y:S02]  /*c010*/  F2FP.BF16.PACK_AB R30, R50, R51 ;  /* 0x00000033321e723e */ /* 0x000fe400000010ff */
[----:B------:R-:W-:Y:S04]  /*c020*/  F2FP.BF16.PACK_AB R24, R167, R170 ;  /* 0x000000aaa718723e */ /* 0x000fe800000010ff */
[----:B------:R-:W-:Y:S02]  /*c030*/  F2FP.BF16.PACK_AB R25, R165, R166 ;  /* 0x000000a6a519723e */ /* 0x000fe400000010ff */
[----:B------:R-:W-:Y:S02]  /*c040*/  F2FP.BF16.PACK_AB R26, R163, R164 ;  /* 0x000000a4a31a723e */ /* 0x000fe400000010ff */
[----:B------:R-:W-:Y:S02]  /*c050*/  F2FP.BF16.PACK_AB R27, R161, R162 ;  /* 0x000000a2a11b723e */ /* 0x000fe400000010ff */
[----:B------:R-:W-:Y:S05]  /*c060*/  F2FP.BF16.PACK_AB R31, R48, R49 ;  /* 0x00000031301f723e */ /* 0x000fea00000010ff */
[-C--:B------:R-:W-:Y:S01]  /*c070*/  HMMA.16816.F32.BF16 R140, R24, R152.reuse, R4 ;  /* 0x00000098188c723c */ /* 0x080fe20000041804 */
[----:B------:R-:W3:Y:S07]  /*c080*/  LDSM.16.MT88.4 R4, [R210+0x3880] ;  /* 0x00388000d204783b */ /* 0x000eee0000004200 */
[C---:B------:R-:W-:Y:S07]  /*c090*/  HMMA.16816.F32.BF16 R144, R28.reuse, R152, R8 ;  /* 0x000000981c90723c */ /* 0x040fee0000041808 */
[----:B------:R-:W-:Y:S01]  /*c0a0*/  FADD.FTZ R9, R202, R131 ;  /* 0x00000083ca097221 */ /* 0x000fe20000010000 */
        /* <DEDUP_REMOVED lines=34> */
[C---:B------:R-:W-:Y:S08]  /*c2d0*/  HMMA.16816.F32.BF16 R64, R24.reuse, R46, R64 ;  /* 0x0000002e1840723c */ /* 0x040ff00000041840 */
[-C--:B-1----:R-:W-:Y:S08]  /*c2e0*/  HMMA.16816.F32.BF16 R68, R24, R32.reuse, R68 ;  /* 0x000000201844723c */ /* 0x082ff00000041844 */
[C---:B------:R-:W-:Y:S08]  /*c2f0*/  HMMA.16816.F32.BF16 R72, R28.reuse, R32, R72 ;  /* 0x000000201c48723c */ /* 0x040ff00000041848 */
[-C--:B------:R-:W-:Y:S08]  /*c300*/  HMMA.16816.F32.BF16 R76, R28, R34.reuse, R76 ;  /* 0x000000221c4c723c */ /* 0x080ff0000004184c */
[C---:B------:R-:W-:Y:S08]  /*c310*/  HMMA.16816.F32.BF16 R80, R24.reuse, R34, R80 ;  /* 0x000000221850723c */ /* 0x040ff00000041850 */
[-C--:B---3--:R-:W-:Y:S08]  /*c320*/  HMMA.16816.F32.BF16 R84, R24, R4.reuse, R84 ;  /* 0x000000041854723c */ /* 0x088ff00000041854 */
        /* <DEDUP_REMOVED lines=8> */
[----:B------:R-:W-:Y:S02]  /*c3b0*/  FADD.FTZ R0, R160, R5 ;  /* 0x00000005a0007221 */ /* 0x000fe40000010000 */
[----:B------:R-:W-:Y:S04]  /*c3c0*/  FADD.FTZ R5, R167, R4 ;  /* 0x00000004a7057221 */ /* 0x000fe80000010000 */
[----:B------:R-:W-:Y:S02]  /*c3d0*/  FADD.FTZ R4, R165, R3 ;  /* 0x00000003a5047221 */ /* 0x000fe40000010000 */
        /* <DEDUP_REMOVED lines=8> */
[----:B------:R-:W-:Y:S01]  /*c460*/  MOV R128, R2 ;  /* 0x0000000200807202 */ /* 0x000fe20000000f00 */
[----:B------:R-:W-:Y:S01]  /*c470*/  FADD.FTZ R4, R50, R3 ;  /* 0x0000000332047221 */ /* 0x000fe20000010000 */
[----:B------:R1:W-:Y:S01]  /*c480*/  STL [R1], R5 ;  /* 0x0000000501007387 */ /* 0x0003e20000100800 */
[----:B------:R-:W-:Y:S03]  /*c490*/  FADD.FTZ R0, R49, R0 ;  /* 0x0000000031007221 */ /* 0x000fe60000010000 */
[----:B------:R1:W-:Y:S01]  /*c4a0*/  STL [R1+0x4], R4 ;  /* 0x0000040401007387 */ /* 0x0003e20000100800 */
[----:B------:R-:W-:Y:S01]  /*c4b0*/  FADD.FTZ R3, R48, R0 ;  /* 0x0000000030037221 */ /* 0x000fe20000010000 */
[----:B------:R-:W-:Y:S04]  /*c4c0*/  IADD3 R0, R207, -0x1, RZ ;  /* 0xffffffffcf007810 */ /* 0x000fe80007ffe0ff */
[----:B------:R1:W-:Y:S01]  /*c4d0*/  STL [R1+0xc], R3 ;  /* 0x00000c0301007387 */ /* 0x0003e20000100800 */
[----:B------:R-:W-:Y:S01]  /*c4e0*/  MOV R207, R0 ;  /* 0x0000000000cf7202 */ /* 0x000fe20000000f00 */
[----:B-1----:R-:W-:-:S05]  /*c4f0*/  @P0 BRA `(.L_x_221) ;  /* 0xffffd51000000947 */ /* 0x002fca000383ffff */
.L_x_216:
[----:B------:R-:W2:Y:S02]  /*c500*/  LDL R0, [R1+0x10] ;  /* 0x0000100001007983 */ /* 0x000ea40000100800 */
[----:B--2---:R-:W-:-:S13]  /*c510*/  ISETP.GE.AND P0, PT, R207, R0, PT ;  /* 0x00000000cf00720c */ /* 0x004fda0003f06270 */
[----:B------:R-:W-:Y:S05]  /*c520*/  @!P0 BRA `(.L_x_222) ;  /* 0x000040b000008947 */ /* 0x000fea0003800000 */
[----:B------:R-:W1:Y:S01]  /*c530*/  S2R R0, SR_TID.X ;  /* 0x0000000000007919 */ /* 0x000e620000002100 */
[----:B------:R-:W-:Y:S02]  /*c540*/  IMAD.SHL.U32 R235, R226, 0x2, RZ ;  /* 0x00000002e2eb7824 */ /* 0x000fe400078e00ff */
[----:B------:R-:W-:Y:S02]  /*c550*/  IMAD.MOV.U32 R130, RZ, RZ, R133 ;  /* 0x000000ffff827224 */ /* 0x000fe400078e0085 */
[----:B------:R-:W-:Y:S02]  /*c560*/  IMAD.MOV.U32 R129, RZ, RZ, R134 ;  /* 0x000000ffff817224 */ /* 0x000fe400078e0086 */
[----:B------:R-:W-:Y:S02]  /*c570*/  IMAD.MOV.U32 R135, RZ, RZ, R128 ;  /* 0x000000ffff877224 */ /* 0x000fe400078e0080 */
[----:B------:R-:W-:Y:S01]  /*c580*/  IMAD.MOV.U32 R131, RZ, RZ, R132 ;  /* 0x000000ffff837224 */ /* 0x000fe200078e0084 */
[----:B-1----:R-:W-:-:S04]  /*c590*/  SHF.R.S32.HI R2, RZ, 0x1f, R0 ;  /* 0x0000001fff027819 */ /* 0x002fc80000011400 */
[----:B------:R-:W-:Y:S02]  /*c5a0*/  LEA.HI R2, R2, R0, RZ, 0x2 ;  /* 0x0000000002027211 */ /* 0x000fe400078f10ff */
[----:B------:R-:W-:Y:S02]  /*c5b0*/  SHF.R.S32.HI R0, RZ, 0x1f, R226 ;  /* 0x0000001fff007819 */ /* 0x000fe400000114e2 */
[----:B------:R-:W-:Y:S02]  /*c5c0*/  SHF.R.S32.HI R2, RZ, 0x2, R2 ;  /* 0x00000002ff027819 */ /* 0x000fe40000011402 */
[----:B------:R-:W-:Y:S02]  /*c5d0*/  SHF.L.U64.HI R227, R226, 0x1, R0 ;  /* 0x00000001e2e37819 */ /* 0x000fe40000010200 */
[----:B------:R-:W-:Y:S02]  /*c5e0*/  IADD3 R225, -R2, 0x30, RZ ;  /* 0x0000003002e17810 */ /* 0x000fe40007ffe1ff */
.L_x_243:
[----:B------:R-:W2:Y:S01]  /*c5f0*/  LDL R13, [R1+0x28] ;  /* 0x00002800010d7983 */ /* 0x000ea20000100800 */
[----:B------:R-:W-:Y:S04]  /*c600*/  DEPBAR.LE SB0, 0x0 ;  /* 0x000080000000791a */ /* 0x000fe80000000000 */
[----:B------:R-:W3:Y:S01]  /*c610*/  LDL R12, [R1+0x24] ;  /* 0x00002400010c7983 */ /* 0x000ee20000100800 */
[----:B------:R-:W-:Y:S01]  /*c620*/  SHF.R.S32.HI R0, RZ, 0x1f, R224 ;  /* 0x0000001fff007819 */ /* 0x000fe200000114e0 */
[----:B------:R-:W-:Y:S01]  /*c630*/  IMAD.WIDE.U32 R2, R224, c[0x0][0x208], RZ ;  /* 0x00008200e0027a25 */ /* 0x000fe200078e00ff */
[----:B------:R-:W-:Y:S01]  /*c640*/  SHF.R.S32.HI R4, RZ, 0x1f, R222 ;  /* 0x0000001fff047819 */ /* 0x000fe200000114de */
[----:B------:R-:W-:Y:S01]  /*c650*/  BAR.SYNC.DEFER_BLOCKING 0x0 ;  /* 0x0000000000007b1d */ /* 0x000fe20000010000 */
[----:B------:R-:W-:Y:S01]  /*c660*/  ISETP.GE.AND P1, PT, R226, c[0x0][0x1d4], PT ;  /* 0x00007500e2007a0c */ /* 0x000fe20003f26270 */
[----:B------:R-:W-:Y:S01]  /*c670*/  IMAD R0, R0, c[0x0][0x208], RZ ;  /* 0x0000820000007a24 */ /* 0x000fe200078e02ff */
[----:B------:R-:W-:Y:S01]  /*c680*/  IADD3 R7, R226, 0x20, RZ ;  /* 0x00000020e2077810 */ /* 0x000fe20007ffe0ff */
[----:B------:R-:W-:Y:S01]  /*c690*/  IMAD R4, R4, c[0x0][0x218], RZ ;  /* 0x0000860004047a24 */ /* 0x000fe200078e02ff */
[----:B------:R-:W-:Y:S01]  /*c6a0*/  IADD3 R6, R226, 0x20, RZ ;  /* 0x00000020e2067810 */ /* 0x000fe20007ffe0ff */
[----:B------:R-:W-:Y:S01]  /*c6b0*/  IMAD R0, R224, c[0x0][0x20c], R0 ;  /* 0x00008300e0007a24 */ /* 0x000fe200078e0200 */
[----:B------:R-:W-:Y:S01]  /*c6c0*/  IADD3 R11, R226, 0x40, RZ ;  /* 0x00000040e20b7810 */ /* 0x000fe20007ffe0ff */
[----:B------:R-:W-:Y:S01]  /*c6d0*/  IMAD R4, R222, c[0x0][0x21c], R4 ;  /* 0x00008700de047a24 */ /* 0x000fe200078e0204 */
[----:B------:R-:W-:Y:S01]  /*c6e0*/  SHF.R.S32.HI R6, RZ, 0x1f, R6 ;  /* 0x0000001fff067819 */ /* 0x000fe20000011406 */
[----:B------:R-:W-:Y:S01]  /*c6f0*/  IMAD.IADD R3, R3, 0x1, R0 ;  /* 0x0000000103037824 */ /* 0x000fe200078e0200 */
[----:B------:R-:W-:Y:S02]  /*c700*/  IADD3 R5, R226, 0x40, RZ ;  /* 0x00000040e2057810 */ /* 0x000fe40007ffe0ff */
[----:B------:R-:W-:Y:S01]  /*c710*/  LEA.HI R6, R6, R7, RZ, 0x3 ;  /* 0x0000000706067211 */ /* 0x000fe200078f18ff */
[----:B------:R-:W-:Y:S01]  /*c720*/  IMAD.WIDE.U32 R2, R222, c[0x0][0x218], R2 ;  /* 0x00008600de027a25 */ /* 0x000fe200078e0002 */
[----:B------:R-:W-:Y:S02]  /*c730*/  SHF.R.S32.HI R5, RZ, 0x1f, R5 ;  /* 0x0000001fff057819 */ /* 0x000fe40000011405 */
[----:B------:R-:W-:Y:S02]  /*c740*/  LOP3.LUT R6, R6, 0xfffffff8, RZ, 0xc0, !PT ;  /* 0xfffffff806067812 */ /* 0x000fe400078ec0ff */
[----:B------:R-:W-:Y:S02]  /*c750*/  IADD3 R0, P0, R2, UR18, RZ ;  /* 0x0000001202007c10 */ /* 0x000fe4000ff1e0ff */
[----:B------:R-:W-:Y:S01]  /*c760*/  LEA.HI R5, R5, R11, RZ, 0x3 ;  /* 0x0000000b05057211 */ /* 0x000fe200078f18ff */
[----:B------:R-:W-:Y:S01]  /*c770*/  IMAD.SHL.U32 R134, R6, 0x2, RZ ;  /* 0x0000000206867824 */ /* 0x000fe200078e00ff */
[----:B------:R-:W1:Y:S01]  /*c780*/  S2R R11, SR_TID.X ;  /* 0x00000000000b7919 */ /* 0x000e620000002100 */
[----:B------:R-:W-:Y:S01]  /*c790*/  IADD3.X R3, R3, UR5, R4, P0, !PT ;  /* 0x0000000503037c10 */ /* 0x000fe200087fe404 */
[----:B------:R-:W-:Y:S01]  /*c7a0*/  BSSY B0, `(.L_x_223) ;  /* 0x0000039000007945 */ /* 0x000fe20003800000 */
[C---:B------:R-:W-:Y:S01]  /*c7b0*/  LEA R10, P0, R0.reuse, c[0x0][0x1f8], 0x1 ;  /* 0x00007e00000a7a11 */ /* 0x040fe200078008ff */
[----:B------:R-:W-:Y:S01]  /*c7c0*/  LDSM.16.M88.4 R48, [R211+0x6080] ;  /* 0x00608000d330783b */ /* 0x000fe20000000200 */
[----:B------:R-:W-:Y:S02]  /*c7d0*/  LOP3.LUT R5, R5, 0xfffffff8, RZ, 0xc0, !PT ;  /* 0xfffffff805057812 */ /* 0x000fe400078ec0ff */
[----:B------:R-:W-:Y:S01]  /*c7e0*/  LEA.HI.X R3, R0, c[0x0][0x1fc], R3, 0x1, P0 ;  /* 0x00007f0000037a11 */ /* 0x000fe200000f0c03 */
[----:B------:R-:W-:Y:S02]  /*c7f0*/  LDSM.16.M88.4 R44, [R211+0x7080] ;  /* 0x00708000d32c783b */ /* 0x000fe40000000200 */
[----:B------:R-:W-:Y:S02]  /*c800*/  IMAD.SHL.U32 R204, R5, 0x2, RZ ;  /* 0x0000000205cc7824 */ /* 0x000fe400078e00ff */
[----:B------:R-:W4:Y:S04]  /*c810*/  SHFL.IDX PT, R0, R10, RZ, 0x1c1f ;  /* 0x001c1fff0a007589 */ /* 0x000f2800000e0000 */
[----:B------:R-:W-:Y:S04]  /*c820*/  LDSM.16.M88.4 R16, [R208+0x3c80] ;  /* 0x003c8000d010783b */ /* 0x000fe80000000200 */
[----:B------:R-:W5:Y:S04]  /*c830*/  SHFL.IDX PT, R2, R3, RZ, 0x1c1f ;  /* 0x001c1fff03027589 */ /* 0x000f6800000e0000 */
[----:B------:R1:W2:Y:S04]  /*c840*/  LDSM.16.M88.4 R32, [R208+0x4080] ;  /* 0x00408000d020783b */ /* 0x0002a80000000200 */
[----:B------:R1:W2:Y:S04]  /*c850*/  LDSM.16.M88.4 R136, [R208+0x4480] ;  /* 0x00448000d088783b */ /* 0x0002a80000000200 */
[----:B------:R1:W2:Y:S04]  /*c860*/  LDSM.16.M88.4 R160, [R212+0x6080] ;  /* 0x00608000d4a0783b */ /* 0x0002a80000000200 */
[----:B------:R2:W2:Y:S04]  /*c870*/  LDSM.16.M88.4 R168, [R212+0x7080] ;  /* 0x00708000d4a8783b */ /* 0x0004a80000000200 */
[----:B------:R2:W2:Y:S04]  /*c880*/  LDSM.16.M88.4 R164, [R213] ;  /* 0x00000000d5a4783b */ /* 0x0004a80000000200 */
[----:B------:R2:W2:Y:S01]  /*c890*/  LDSM.16.M88.4 R172, [R221] ;  /* 0x00000000ddac783b */ /* 0x0004a20000000200 */
[----:B----4-:R-:W-:Y:S03]  /*c8a0*/  IADD3 R8, P0, R0, R235, RZ ;  /* 0x000000eb00087210 */ /* 0x010fe60007f1e0ff */
[----:B------:R4:W2:Y:S02]  /*c8b0*/  LDSM.16.M88.4 R176, [R220] ;  /* 0x00000000dcb0783b */ /* 0x0008a40000000200 */
[----:B-----5:R-:W-:Y:S05]  /*c8c0*/  IMAD.X R9, R2, 0x1, R227, P0 ;  /* 0x0000000102097824 */ /* 0x020fea00000e06e3 */
[----:B------:R-:W-:Y:S01]  /*c8d0*/  @!PT LDS RZ, [RZ] ;  /* 0x00000000fffff984 */ /* 0x000fe20000000800 */
[----:B------:R-:W-:Y:S01]  /*c8e0*/  @!PT LDS RZ, [RZ] ;  /* 0x00000000fffff984 */ /* 0x000fe20000000800 */
[----:B------:R-:W-:Y:S01]  /*c8f0*/  @!PT LDS RZ, [RZ] ;  /* 0x00000000fffff984 */ /* 0x000fe20000000800 */
[----:B------:R4:W-:Y:S01]  /*c900*/  LDGSTS.E.BYPASS.LTC128B.128 [R223+0x1880], [R8.64], !P1 ;  /* 0x0188000008df7fae */ /* 0x0009e2000c901d48 */
[----:B-1----:R-:W-:Y:S02]  /*c910*/  ISETP.GT.AND P1, PT, R11, 0x3f, PT ;  /* 0x0000003f0b00780c */ /* 0x002fe40003f24270 */
[----:B--2---:R-:W-:Y:S02]  /*c920*/  SHF.L.U64.HI R205, R6, 0x1, R13 ;  /* 0x0000000106cd7819 */ /* 0x004fe4000001020d */
[----:B------:R-:W-:Y:S02]  /*c930*/  IADD3 R13, R226, 0x20, RZ ;  /* 0x00000020e20d7810 */ /* 0x000fe40007ffe0ff */
[----:B------:R-:W-:Y:S02]  /*c940*/  IADD3 R6, P0, R0, R134, RZ ;  /* 0x0000008600067210 */ /* 0x000fe40007f1e0ff */
[----:B---3--:R-:W-:Y:S02]  /*c950*/  SHF.L.U64.HI R206, R5, 0x1, R12 ;  /* 0x0000000105ce7819 */ /* 0x008fe4000001020c */
[----:B------:R-:W-:Y:S01]  /*c960*/  ISETP.GE.AND P3, PT, R13, c[0x0][0x1d4], PT ;  /* 0x000075000d007a0c */ /* 0x000fe20003f66270 */
[----:B------:R-:W-:Y:S01]  /*c970*/  IMAD.X R7, R2, 0x1, R205, P0 ;  /* 0x0000000102077824 */ /* 0x000fe200000e06cd */
[----:B------:R-:W-:Y:S02]  /*c980*/  IADD3 R12, R226, 0x40, RZ ;  /* 0x00000040e20c7810 */ /* 0x000fe40007ffe0ff */
[----:B------:R-:W-:Y:S02]  /*c990*/  IADD3 R4, P0, R0, R204, RZ ;  /* 0x000000cc00047210 */ /* 0x000fe40007f1e0ff */
[----:B------:R-:W-:Y:S03]  /*c9a0*/  ISETP.GE.AND P2, PT, R12, c[0x0][0x1d4], PT ;  /* 0x000075000c007a0c */ /* 0x000fe60003f46270 */
[----:B------:R-:W-:Y:S04]  /*c9b0*/  IMAD.X R5, R2, 0x1, R206, P0 ;  /* 0x0000000102057824 */ /* 0x000fe800000e06ce */
[----:B------:R4:W-:Y:S06]  /*c9c0*/  LDGSTS.E.BYPASS.LTC128B.128 [R223+0x2480], [R6.64], !P3 ;  /* 0x0248000006df7fae */ /* 0x0009ec000d901d48 */
[----:B------:R4:W-:Y:S01]  /*c9d0*/  LDGSTS.E.BYPASS.LTC128B.128 [R223+0x3080], [R4.64], !P2 ;  /* 0x0308000004df7fae */ /* 0x0009e2000d101d48 */
[----:B------:R-:W-:-:S05]  /*c9e0*/  @P1 BRA `(.L_x_224) ;  /* 0x0000014000001947 */ /* 0x000fca0003800000 */
[----:B------:R-:W-:-:S05]  /*c9f0*/  BRA.DIV ~URZ, `(.L_x_225) ;  /* 0x000068527f007947 */ /* 0x000fca000b800000 */
[----:B----4-:R1:W2:Y:S04]  /*ca00*/  SHFL.IDX PT, R4, R3, 0x1, 0x1c1f ;  /* 0x003c1f0003047f89 */ /* 0x0102a800000e0000 */
[----:B------:R1:W3:Y:S02]  /*ca10*/  SHFL.IDX PT, R0, R10, 0x1, 0x1c1f ;  /* 0x003c1f000a007f89 */ /* 0x0002e400000e0000 */
.L_x_262:
[C---:B-1----:R-:W-:Y:S02]  /*ca20*/  IADD3 R10, R226.reuse, 0x20, RZ ;  /* 0x00000020e20a7810 */ /* 0x042fe40007ffe0ff */
[----:B------:R-:W-:Y:S02]  /*ca30*/  ISETP.GE.AND P3, PT, R226, c[0x0][0x1d4], PT ;  /* 0x00007500e2007a0c */ /* 0x000fe40003f66270 */
[----:B---3--:R-:W-:Y:S02]  /*ca40*/  IADD3 R8, P0, R0, R235, RZ ;  /* 0x000000eb00087210 */ /* 0x008fe40007f1e0ff */
        /* <DEDUP_REMOVED lines=14> */
.L_x_224:
[----:B------:R-:W-:Y:S05]  /*cb30*/  BSYNC B0 ;  /* 0x0000000000007941 */ /* 0x000fea0003800000 */
.L_x_223:
[----:B------:R-:W0:Y:S01]  /*cb40*/  LDGDEPBAR ;  /* 0x00000000000079af */ /* 0x000e220000000000 */
[----:B------:R-:W-:Y:S01]  /*cb50*/  WARPSYNC 0xffffffff ;  /* 0xffffffff00007948 */ /* 0x000fe20003800000 */
[-C--:B-1--4-:R-:W-:Y:S06]  /*cb60*/  HMMA.16816.F32.BF16 R4, R48, R16.reuse, RZ ;  /* 0x000000103004723c */ /* 0x092fec00000418ff */
        /* <DEDUP_REMOVED lines=98> */
[C---:B------:R-:W-:Y:S01]  /*d190*/  ISETP.GE.AND P5, PT, R226.reuse, c[0x0][0x1d4], PT ;  /* 0x00007500e2007a0c */ /* 0x040fe20003fa6270 */
[----:B------:R-:W-:Y:S01]  /*d1a0*/  IMAD.MOV.U32 R3, RZ, RZ, c[0x0][0x2b8] ;  /* 0x0000ae00ff037624 */ /* 0x000fe200078e00ff */
[----:B------:R-:W-:Y:S01]  /*d1b0*/  IADD3 R228, R226, 0x40, RZ ;  /* 0x00000040e2e47810 */ /* 0x000fe20007ffe0ff */
[----:B------:R-:W3:Y:S01]  /*d1c0*/  LDL R0, [R1+0x14] ;  /* 0x0000140001007983 */ /* 0x000ee20000100800 */
[----:B------:R-:W-:Y:S01]  /*d1d0*/  ISETP.GE.AND P4, PT, R229, c[0x0][0x1d4], PT ;  /* 0x00007500e5007a0c */ /* 0x000fe20003f86270 */
[----:B------:R-:W-:Y:S01]  /*d1e0*/  IMAD.MOV.U32 R222, RZ, RZ, RZ ;  /* 0x000000ffffde7224 */ /* 0x000fe200078e00ff */
[----:B------:R-:W-:Y:S02]  /*d1f0*/  ISETP.NE.AND P2, PT, R3, 0x1, PT ;  /* 0x000000010300780c */ /* 0x000fe40003f45270 */
[----:B------:R-:W-:Y:S02]  /*d200*/  ISETP.GE.AND P3, PT, R228, c[0x0][0x1d4], PT ;  /* 0x00007500e4007a0c */ /* 0x000fe40003f66270 */
[----:B---3--:R-:W-:Y:S01]  /*d210*/  ISETP.GT.AND P1, PT, R0, 0x2f, PT ;  /* 0x0000002f0000780c */ /* 0x008fe20003f24270 */
[----:B--2---:R-:W-:Y:S05]  /*d220*/  IMAD R2, R207, 0x30, R2 ;  /* 0x00000030cf027824 */ /* 0x004fea00078e0202 */
        /* <DEDUP_REMOVED lines=28> */
[----:B--2---:R-:W-:Y:S01]  /*d3f0*/  @P1 IMAD.X R165, R2, 0x1, R227, P0 ;  /* 0x0000000102a51824 */ /* 0x004fe200000e06e3 */
[----:B------:R-:W-:Y:S04]  /*d400*/  @P1 IADD3 R162, P0, R0, R134, RZ ;  /* 0x0000008600a21210 */ /* 0x000fe80007f1e0ff */
[----:B------:R-:W-:Y:S01]  /*d410*/  @!PT LDS RZ, [RZ] ;  /* 0x00000000fffff984 */ /* 0x000fe20000000800 */
[----:B------:R1:W-:Y:S01]  /*d420*/  @P1 LDGSTS.E.BYPASS.LTC128B.128 [R223+0x3c80], [R164.64], !P5 ;  /* 0x03c80000a4df1fae */ /* 0x0003e2000e901d48 */
[--C-:B------:R-:W-:Y:S01]  /*d430*/  @P1 IMAD.X R163, R2, 0x1, R205.reuse, P0 ;  /* 0x0000000102a31824 */ /* 0x100fe200000e06cd */
[----:B------:R-:W-:Y:S02]  /*d440*/  @P1 IADD3 R160, P0, R0, R204, RZ ;  /* 0x000000cc00a01210 */ /* 0x000fe40007f1e0ff */
[----:B------:R-:W2:Y:S03]  /*d450*/  SHFL.IDX PT, R0, R128, 0x1, 0x1c1f ;  /* 0x003c1f0080007f89 */ /* 0x000ea600000e0000 */
[--C-:B------:R-:W-:Y:S01]  /*d460*/  @P1 IMAD.X R161, R2, 0x1, R206.reuse, P0 ;  /* 0x0000000102a11824 */ /* 0x100fe200000e06ce */
[----:B------:R1:W-:Y:S01]  /*d470*/  @P1 LDGSTS.E.BYPASS.LTC128B.128 [R223+0x4880], [R162.64], !P4 ;  /* 0x04880000a2df1fae */ /* 0x0003e2000e101d48 */
[----:B------:R-:W-:Y:S03]  /*d480*/  ISETP.GE.AND P0, PT, R225, 0x21, PT ;  /* 0x00000021e100780c */ /* 0x000fe60003f06270 */
[----:B------:R-:W3:Y:S04]  /*d490*/  SHFL.IDX PT, R2, R3, 0x1, 0x1c1f ;  /* 0x003c1f0003027f89 */ /* 0x000ee800000e0000 */
[----:B------:R1:W-:Y:S06]  /*d4a0*/  @P1 LDGSTS.E.BYPASS.LTC128B.128 [R223+0x5480], [R160.64], !P3 ;  /* 0x05480000a0df1fae */ /* 0x0003ec000d901d48 */
[----:B--2---:R-:W-:Y:S05]  /*d4b0*/  @P0 IADD3 R138, P2, R0, R134, RZ ;  /* 0x00000086008a0210 */ /* 0x004fea0007f5e0ff */
[----:B---3--:R-:W-:Y:S01]  /*d4c0*/  @P0 IMAD.X R139, R2, 0x1, R205, P2 ;  /* 0x00000001028b0824 */ /* 0x008fe200010e06cd */
[----:B------:R-:W-:Y:S05]  /*d4d0*/  @P0 IADD3 R136, P2, R0, R204, RZ ;  /* 0x000000cc00880210 */ /* 0x000fea0007f5e0ff */
[----:B------:R-:W-:Y:S01]  /*d4e0*/  @P0 IMAD.X R137, R2, 0x1, R206, P2 ;  /* 0x0000000102890824 */ /* 0x000fe200010e06ce */
[----:B------:R-:W-:Y:S05]  /*d4f0*/  @P0 IADD3 R132, P2, R0, R235, RZ ;  /* 0x000000eb00840210 */ /* 0x000fea0007f5e0ff */
[----:B------:R-:W-:Y:S05]  /*d500*/  @P0 IMAD.X R133, R2, 0x1, R227, P2 ;  /* 0x0000000102850824 */ /* 0x000fea00010e06e3 */
[----:B------:R1:W-:Y:S04]  /*d510*/  @P0 LDGSTS.E.BYPASS.LTC128B.128 [R223+0x4480], [R132.64], !P5 ;  /* 0x0448000084df0fae */ /* 0x0003e8000e901d48 */
[----:B------:R1:W-:Y:S04]  /*d520*/  @P0 LDGSTS.E.BYPASS.LTC128B.128 [R223+0x5080], [R138.64], !P4 ;  /* 0x050800008adf0fae */ /* 0x0003e8000e101d48 */
[----:B------:R1:W-:Y:S02]  /*d530*/  @P0 LDGSTS.E.BYPASS.LTC128B.128 [R223+0x5c80], [R136.64], !P3 ;  /* 0x05c8000088df0fae */ /* 0x0003e4000d901d48 */
.L_x_226:
[----:B------:R-:W-:Y:S01]  /*d540*/  MOV R128, c[0x0][0x2ac] ;  /* 0x0000ab0000807a02 */ /* 0x000fe20000000f00 */
[----:B------:R-:W2:Y:S01]  /*d550*/  LDL R2, [R1+0x18] ;  /* 0x0000180001027983 */ /* 0x000ea20000100800 */
[----:B------:R-:W-:Y:S02]  /*d560*/  IMAD.MOV.U32 R0, RZ, RZ, c[0x0][0x2c4] ;  /* 0x0000b100ff007624 */ /* 0x000fe400078e00ff */
[----:B------:R-:W-:Y:S02]  /*d570*/  IMAD.MOV.U32 R179, RZ, RZ, 0x1 ;  /* 0x00000001ffb37424 */ /* 0x000fe400078e00ff */
[----:B------:R-:W0:Y:S01]  /*d580*/  LDGDEPBAR ;  /* 0x00000000000079af */ /* 0x000e220000000000 */
[----:B------:R-:W-:Y:S01]  /*d590*/  ISETP.NE.AND P0, PT, R0, 0x1, PT ;  /* 0x000000010000780c */ /* 0x000fe20003f05270 */
[----:B------:R-:W-:Y:S01]  /*d5a0*/  IMAD R128, R128, c[0x0][0x1d0], RZ ;  /* 0x0000740080807a24 */ /* 0x000fe200078e02ff */
[----:B------:R-:W-:Y:S11]  /*d5b0*/  ISETP.LE.AND P1, PT, R179, c[0x0][0x32c], PT ;  /* 0x0000cb00b3007a0c */ /* 0x000ff60003f23270 */
[----:B--2---:R-:W-:Y:S04]  /*d5c0*/  @P0 IMAD.HI.U32 R0, R2, c[0x0][0x2c8], RZ ;  /* 0x0000b20002000a27 */ /* 0x004fe800078e00ff */
[----:B------:R-:W-:Y:S01]  /*d5d0*/  IMAD.MOV.U32 R134, RZ, RZ, R2 ;  /* 0x000000ffff867224 */ /* 0x000fe200078e0002 */
[----:B------:R-:W-:Y:S01]  /*d5e0*/  @P0 SHF.R.U32.HI R134, RZ, c[0x0][0x2cc], R0 ;  /* 0x0000b300ff860a19 */ /* 0x000fe20000011600 */
[----:B------:R-:W-:Y:S04]  /*d5f0*/  IMAD R2, R207, -0x30, RZ ;  /* 0xffffffd0cf027824 */ /* 0x000fe800078e02ff */
[----:B------:R-:W2:Y:S01]  /*d600*/  SHFL.IDX PT, R3, R134, RZ, 0x1c1f ;  /* 0x001c1fff86037589 */ /* 0x000ea200000e0000 */
[C---:B-1----:R-:W-:Y:S02]  /*d610*/  IADD3 R137, -R250.reuse, 0x1, R2 ;  /* 0x00000001fa897810 */ /* 0x042fe40007ffe102 */
[----:B------:R-:W-:Y:S02]  /*d620*/  IADD3 R138, -R250, R2, RZ ;  /* 0x00000002fa8a7210 */ /* 0x000fe40007ffe1ff */
[----:B------:R-:W-:Y:S04]  /*d630*/  IADD3 R137, R137, -c[0x0][0x168], R128 ;  /* 0x80005a0089897a10 */ /* 0x000fe80007ffe080 */
[C---:B------:R-:W-:Y:S02]  /*d640*/  IADD3 R136, R137.reuse, c[0x0][0x328], RZ ;  /* 0x0000ca0089887a10 */ /* 0x040fe40007ffe0ff */
[----:B------:R-:W-:Y:S04]  /*d650*/  IADD3 R137, R137, UR4, RZ ;  /* 0x0000000489897c10 */ /* 0x000fe8000fffe0ff */
[----:B--2---:R-:W-:Y:S01]  /*d660*/  IADD3 R0, R137, R3, RZ ;  /* 0x0000000389007210 */ /* 0x004fe20007ffe0ff */
[----:B------:R-:W-:Y:S01]  /*d670*/  IMAD.IADD R128, R136, 0x1, R3 ;  /* 0x0000000188807824 */ /* 0x000fe200078e0203 */
[----:B------:R-:W-:-:S05]  /*d680*/  @!P1 BRA `(.L_x_227) ;  /* 0x0000019000009947 */ /* 0x000fca0003800000 */
[----:B------:R-:W-:Y:S01]  /*d690*/  MOV R132, c[0x0][0x2ac] ;  /* 0x0000ab0000847a02 */ /* 0x000fe20000000f00 */
[----:B------:R-:W-:Y:S04]  /*d6a0*/  BSSY B0, `(.L_x_228) ;  /* 0x0000013000007945 */ /* 0x000fe80003800000 */
[----:B------:R-:W-:Y:S05]  /*d6b0*/  IMAD R3, R132, c[0x0][0x1d0], R3 ;  /* 0x0000740084037a24 */ /* 0x000fea00078e0203 */
        /* <DEDUP_REMOVED lines=12> */
.L_x_229:
[----:B------:R-:W-:Y:S04]  /*d780*/  MOV R132, 0x1 ;  /* 0x0000000100847802 */ /* 0x000fe80000000f00 */
[----:B------:R-:W-:Y:S11]  /*d790*/  ISETP.NE.AND P0, PT, R132, c[0x0][0x32c], PT ;  /* 0x0000cb0084007a0c */ /* 0x000ff60003f05270 */
[----:B------:R-:W-:Y:S02]  /*d7a0*/  @!UPT UIADD3 URZ, URZ, URZ, URZ ;  /* 0x0000003f3f3ff290 */ /* 0x000fe4000fffe03f */
[----:B------:R-:W-:Y:S05]  /*d7b0*/  @P0 IMAD.HI.U32 R132, R3, c[0x0][0x330], RZ ;  /* 0x0000cc0003840a27 */ /* 0x000fea00078e00ff */
[----:B------:R-:W-:Y:S02]  /*d7c0*/  @P0 SHF.R.U32.HI R3, RZ, c[0x0][0x334], R132 ;  /* 0x0000cd00ff030a19 */ /* 0x000fe40000011684 */
.L_x_230:
[----:B------:R-:W-:Y:S05]  /*d7d0*/  BSYNC B0 ;  /* 0x0000000000007941 */ /* 0x000fea0003800000 */
.L_x_228:
[----:B------:R-:W-:Y:S05]  /*d7e0*/  IMAD R3, R3, c[0x0][0x32c], R138 ;  /* 0x0000cb0003037a24 */ /* 0x000fea00078e028a */
[----:B------:R-:W-:Y:S02]  /*d7f0*/  IADD3 R132, R3, c[0x0][0x32c], RZ ;  /* 0x0000cb0003847a10 */ /* 0x000fe40007ffe0ff */
[----:B------:R-:W-:Y:S02]  /*d800*/  IMNMX R0, R0, R3, !PT ;  /* 0x0000000300007217 */ /* 0x000fe40007800200 */
[----:B------:R-:W-:Y:S02]  /*d810*/  IMNMX R128, R128, R132, PT ;  /* 0x0000008480807217 */ /* 0x000fe40003800200 */
.L_x_227:
[----:B------:R-:W1:Y:S02]  /*d820*/  SHFL.IDX PT, R133, R134, 0x1, 0x1c1f ;  /* 0x003c1f0086857f89 */ /* 0x000e6400000e0000 */
[-C--:B-1----:R-:W-:Y:S02]  /*d830*/  IADD3 R132, R136, R133.reuse, RZ ;  /* 0x0000008588847210 */ /* 0x082fe40007ffe0ff */
[----:B------:R-:W-:Y:S01]  /*d840*/  IADD3 R3, R137, R133, RZ ;  /* 0x0000008589037210 */ /* 0x000fe20007ffe0ff */
        /* <DEDUP_REMOVED lines=16> */
.L_x_233:
[----:B------:R-:W-:Y:S04]  /*d950*/  MOV R139, 0x1 ;  /* 0x00000001008b7802 */ /* 0x000fe80000000f00 */
[----:B------:R-:W-:Y:S11]  /*d960*/  ISETP.NE.AND P0, PT, R139, c[0x0][0x32c], PT ;  /* 0x0000cb008b007a0c */ /* 0x000ff60003f05270 */
[----:B------:R-:W-:Y:S02]  /*d970*/  @!UPT UIADD3 URZ, URZ, URZ, URZ ;  /* 0x0000003f3f3ff290 */ /* 0x000fe4000fffe03f */
[----:B------:R-:W-:Y:S05]  /*d980*/  @P0 IMAD.HI.U32 R139, R133, c[0x0][0x330], RZ ;  /* 0x0000cc00858b0a27 */ /* 0x000fea00078e00ff */
[----:B------:R-:W-:Y:S02]  /*d990*/  @P0 SHF.R.U32.HI R133, RZ, c[0x0][0x334], R139 ;  /* 0x0000cd00ff850a19 */ /* 0x000fe4000001168b */
.L_x_234:
[----:B------:R-:W-:Y:S05]  /*d9a0*/  BSYNC B0 ;  /* 0x0000000000007941 */ /* 0x000fea0003800000 */
.L_x_232:
[----:B------:R-:W-:Y:S05]  /*d9b0*/  IMAD R133, R133, c[0x0][0x32c], R138 ;  /* 0x0000cb0085857a24 */ /* 0x000fea00078e028a */
[----:B------:R-:W-:Y:S02]  /*d9c0*/  IADD3 R139, R133, c[0x0][0x32c], RZ ;  /* 0x0000cb00858b7a10 */ /* 0x000fe40007ffe0ff */
[----:B------:R-:W-:Y:S02]  /*d9d0*/  IMNMX R3, R3, R133, !PT ;  /* 0x0000008503037217 */ /* 0x000fe40007800200 */
[----:B------:R-:W-:Y:S02]  /*d9e0*/  IMNMX R132, R132, R139, PT ;  /* 0x0000008b84847217 */ /* 0x000fe40003800200 */
.L_x_231:
[C---:B------:R-:W-:Y:S02]  /*d9f0*/  ISETP.GE.AND P0, PT, R2.reuse, 0x2, PT ;  /* 0x000000020200780c */ /* 0x040fe40003f06270 */
[----:B------:R-:W-:Y:S02]  /*da00*/  ISETP.GE.AND P1, PT, R2, 0x9, PT ;  /* 0x000000090200780c */ /* 0x000fe40003f26270 */
[----:B------:R-:W-:Y:S02]  /*da10*/  P2R R160, PR, RZ, 0x1 ;  /* 0x00000001ffa07803 */ /* 0x000fe40000000000 */
[----:B------:R-:W-:Y:S02]  /*da20*/  ISETP.GT.AND P0, PT, R0, 0x1, !P0 ;  /* 0x000000010000780c */ /* 0x000fe40004704270 */
[----:B------:R-:W-:Y:S02]  /*da30*/  P2R R139, PR, RZ, 0x2 ;  /* 0x00000002ff8b7803 */ /* 0x000fe40000000000 */
[----:B------:R-:W-:Y:S02]  /*da40*/  ISETP.LT.OR P0, PT, R128, 0x2, P0 ;  /* 0x000000028000780c */ /* 0x000fe40000701670 */
[----:B------:R-:W-:Y:S02]  /*da50*/  ISETP.GE.AND P6, PT, R2, 0x19, PT ;  /* 0x000000190200780c */ /* 0x000fe40003fc6270 */
[----:B------:R-:W-:Y:S02]  /*da60*/  FSEL R163, R5, -INF , !P0 ;  /* 0xff80000005a37808 */ /* 0x000fe40004000000 */
[----:B------:R-:W-:Y:S02]  /*da70*/  ISETP.GT.AND P0, PT, R0, 0x8, !P1 ;  /* 0x000000080000780c */ /* 0x000fe40004f04270 */
[----:B------:R-:W-:Y:S02]  /*da80*/  ISETP.GE.AND P1, PT, R2, 0xa, PT ;  /* 0x0000000a0200780c */ /* 0x000fe40003f26270 */
        /* <DEDUP_REMOVED lines=39> */
[----:B------:R-:W-:Y:S01]  /*dd00*/  ISETP.GE.AND P0, PT, R2, 0x2a, PT ;  /* 0x0000002a0200780c */ /* 0x000fe20003f06270 */
[----:B------:R-:W1:Y:S03]  /*dd10*/  SHFL.IDX PT, R4, R134, 0x2, 0x1c1f ;  /* 0x005c1f0086047f89 */ /* 0x000e6600000e0000 */
[----:B------:R-:W-:Y:S02]  /*dd20*/  P2R R5, PR, RZ, 0x1 ;  /* 0x00000001ff057803 */ /* 0x000fe40000000000 */
[----:B------:R-:W-:Y:S04]  /*dd30*/  ISETP.GT.AND P0, PT, R0, 0x29, !P0 ;  /* 0x000000290000780c */ /* 0x000fe80004704270 */
[----:B------:R-:W-:Y:S04]  /*dd40*/  ISETP.LT.OR P0, PT, R128, 0x2a, P0 ;  /* 0x0000002a8000780c */ /* 0x000fe80000701670 */
[----:B------:R-:W-:Y:S02]  /*dd50*/  FSEL R184, R49, -INF , !P0 ;  /* 0xff80000031b87808 */ /* 0x000fe40004000000 */
[----:B------:R-:W-:Y:S01]  /*dd60*/  ISETP.LE.AND P0, PT, R179, c[0x0][0x32c], PT ;  /* 0x0000cb00b3007a0c */ /* 0x000fe20003f03270 */
[--C-:B-1----:R-:W-:Y:S02]  /*dd70*/  IMAD.IADD R2, R136, 0x1, R4.reuse ;  /* 0x0000000188027824 */ /* 0x102fe400078e0204 */
[----:B------:R-:W-:Y:S10]  /*dd80*/  IMAD.IADD R0, R137, 0x1, R4 ;  /* 0x0000000189007824 */ /* 0x000ff400078e0204 */
        /* <DEDUP_REMOVED lines=16> */
.L_x_237:
[----:B------:R-:W-:Y:S04]  /*de90*/  MOV R20, 0x1 ;  /* 0x0000000100147802 */ /* 0x000fe80000000f00 */
[----:B------:R-:W-:Y:S11]  /*dea0*/  ISETP.NE.AND P0, PT, R20, c[0x0][0x32c], PT ;  /* 0x0000cb0014007a0c */ /* 0x000ff60003f05270 */
[----:B------:R-:W-:Y:S02]  /*deb0*/  @!UPT UIADD3 URZ, URZ, URZ, URZ ;  /* 0x0000003f3f3ff290 */ /* 0x000fe4000fffe03f */
[----:B------:R-:W-:Y:S05]  /*dec0*/  @P0 IMAD.HI.U32 R20, R4, c[0x0][0x330], RZ ;  /* 0x0000cc0004140a27 */ /* 0x000fea00078e00ff */
[----:B------:R-:W-:Y:S02]  /*ded0*/  @P0 SHF.R.U32.HI R4, RZ, c[0x0][0x334], R20 ;  /* 0x0000cd00ff040a19 */ /* 0x000fe40000011614 */
.L_x_238:
[----:B------:R-:W-:Y:S05]  /*dee0*/  BSYNC B0 ;  /* 0x0000000000007941 */ /* 0x000fea0003800000 */
.L_x_236:
[----:B------:R-:W-:Y:S05]  /*def0*/  IMAD R4, R4, c[0x0][0x32c], R138 ;  /* 0x0000cb0004047a24 */ /* 0x000fea00078e028a */
[----:B------:R-:W-:Y:S02]  /*df00*/  IADD3 R20, R4, c[0x0][0x32c], RZ ;  /* 0x0000cb0004147a10 */ /* 0x000fe40007ffe0ff */
[----:B------:R-:W-:Y:S02]  /*df10*/  IMNMX R0, R0, R4, !PT ;  /* 0x0000000400007217 */ /* 0x000fe40007800200 */
[----:B------:R-:W-:Y:S02]  /*df20*/  IMNMX R2, R2, R20, PT ;  /* 0x0000001402027217 */ /* 0x000fe40003800200 */
.L_x_235:
[----:B------:R-:W-:Y:S04]  /*df30*/  ISETP.NE.AND P0, PT, R139, RZ, PT ;  /* 0x000000ff8b00720c */ /* 0x000fe80003f05270 */
[----:B------:R-:W-:Y:S04]  /*df40*/  ISETP.GT.AND P0, PT, R3, 0x8, !P0 ;  /* 0x000000080300780c */ /* 0x000fe80004704270 */
[----:B------:R-:W-:Y:S04]  /*df50*/  ISETP.LT.OR P0, PT, R132, 0x9, P0 ;  /* 0x000000098400780c */ /* 0x000fe80000701670 */
[----:B------:R-:W-:Y:S02]  /*df60*/  FSEL R21, R18, -INF , !P0 ;  /* 0xff80000012157808 */ /* 0x000fe40004000000 */
[----:B------:R-:W-:Y:S04]  /*df70*/  ISETP.NE.AND P0, PT, R133, RZ, PT ;  /* 0x000000ff8500720c */ /* 0x000fe80003f05270 */
[----:B------:R-:W-:Y:S04]  /*df80*/  ISETP.GT.AND P0, PT, R3, 0x9, !P0 ;  /* 0x000000090300780c */ /* 0x000fe80004704270 */
[C---:B------:R-:W-:Y:S04]  /*df90*/  ISETP.LT.OR P0, PT, R132.reuse, 0xa, P0 ;  /* 0x0000000a8400780c */ /* 0x040fe80000701670 */
[----:B------:R-:W-:Y:S02]  /*dfa0*/  FSEL R20, R19, -INF , !P0 ;  /* 0xff80000013147808 */ /* 0x000fe40004000000 */
[----:B------:R-:W-:Y:S04]  /*dfb0*/  ISETP.NE.AND P0, PT, R17, RZ, PT ;  /* 0x000000ff1100720c */ /* 0x000fe80003f05270 */
[C---:B------:R-:W-:Y:S04]  /*dfc0*/  ISETP.GT.AND P0, PT, R3.reuse, 0x10, !P0 ;  /* 0x000000100300780c */ /* 0x040fe80004704270 */
[----:B------:R-:W-:Y:S04]  /*dfd0*/  ISETP.LT.OR P0, PT, R132, 0x11, P0 ;  /* 0x000000118400780c */ /* 0x000fe80000701670 */
[----:B------:R-:W-:Y:S02]  /*dfe0*/  FSEL R165, R22, -INF , !P0 ;  /* 0xff80000016a57808 */ /* 0x000fe40004000000 */
[----:B------:R-:W-:Y:S04]  /*dff0*/  ISETP.NE.AND P0, PT, R16, RZ, PT ;  /* 0x000000ff1000720c */ /* 0x000fe80003f05270 */
[----:B------:R-:W-:Y:S04]  /*e000*/  ISETP.GT.AND P0, PT, R3, 0x11, !P0 ;  /* 0x000000110300780c */ /* 0x000fe80004704270 */
[C---:B------:R-:W-:Y:S04]  /*e010*/  ISETP.LT.OR P0, PT, R132.reuse, 0x12, P0 ;  /* 0x000000128400780c */ /* 0x040fe80000701670 */
[----:B------:R-:W-:Y:S02]  /*e020*/  FSEL R167, R23, -INF , !P0 ;  /* 0xff80000017a77808 */ /* 0x000fe40004000000 */
[C---:B------:R-:W-:Y:S04]  /*e030*/  ISETP.GT.AND P0, PT, R3.reuse, 0x18, !P6 ;  /* 0x000000180300780c */ /* 0x040fe80007704270 */
[----:B------:R-:W-:Y:S04]  /*e040*/  ISETP.LT.OR P0, PT, R132, 0x19, P0 ;  /* 0x000000198400780c */ /* 0x000fe80000701670 */
[----:B------:R-:W-:Y:S02]  /*e050*/  FSEL R168, R34, -INF , !P0 ;  /* 0xff80000022a87808 */ /* 0x000fe40004000000 */
[----:B------:R-:W-:Y:S04]  /*e060*/  ISETP.GT.AND P0, PT, R3, 0x19, !P5 ;  /* 0x000000190300780c */ /* 0x000fe80006f04270 */
[C---:B------:R-:W-:Y:S04]  /*e070*/  ISETP.LT.OR P0, PT, R132.reuse, 0x1a, P0 ;  /* 0x0000001a8400780c */ /* 0x040fe80000701670 */
[----:B------:R-:W-:Y:S02]  /*e080*/  FSEL R170, R35, -INF , !P0 ;  /* 0xff80000023aa7808 */ /* 0x000fe40004000000 */
[C---:B------:R-:W-:Y:S04]  /*e090*/  ISETP.GT.AND P0, PT, R3.reuse, 0x20, !P4 ;  /* 0x000000200300780c */ /* 0x040fe80006704270 */
[----:B------:R-:W-:Y:S04]  /*e0a0*/  ISETP.LT.OR P0, PT, R132, 0x21, P0 ;  /* 0x000000218400780c */ /* 0x000fe80000701670 */
[----:B------:R-:W-:Y:S02]  /*e0b0*/  FSEL R175, R38, -INF , !P0 ;  /* 0xff80000026af7808 */ /* 0x000fe40004000000 */
[----:B------:R-:W-:Y:S04]  /*e0c0*/  ISETP.GT.AND P0, PT, R3, 0x21, !P3 ;  /* 0x000000210300780c */ /* 0x000fe80005f04270 */
[----:B------:R-:W-:Y:S04]  /*e0d0*/  ISETP.LT.OR P0, PT, R132, 0x22, P0 ;  /* 0x000000228400780c */ /* 0x000fe80000701670 */
[----:B------:R-:W-:Y:S02]  /*e0e0*/  FSEL R176, R39, -INF , !P0 ;  /* 0xff80000027b07808 */ /* 0x000fe40004000000 */
[----:B------:R-:W-:Y:S04]  /*e0f0*/  ISETP.NE.AND P0, PT, R160, RZ, PT ;  /* 0x000000ffa000720c */ /* 0x000fe80003f05270 */
[----:B------:R-:W-:Y:S04]  /*e100*/  ISETP.GT.AND P0, PT, R3, 0x1, !P0 ;  /* 0x000000010300780c */ /* 0x000fe80004704270 */
[C---:B------:R-:W-:Y:S04]  /*e110*/  ISETP.LT.OR P0, PT, R132.reuse, 0x2, P0 ;  /* 0x000000028400780c */ /* 0x040fe80000701670 */
[----:B------:R-:W-:Y:S02]  /*e120*/  FSEL R19, R7, -INF , !P0 ;  /* 0xff80000007137808 */ /* 0x000fe40004000000 */
[C---:B------:R-:W-:Y:S04]  /*e130*/  ISETP.GT.AND P0, PT, R3.reuse, RZ, !P1 ;  /* 0x000000ff0300720c */ /* 0x040fe80004f04270 */
[----:B------:R-:W-:Y:S04]  /*e140*/  ISETP.LT.OR P0, PT, R132, 0x1, P0 ;  /* 0x000000018400780c */ /* 0x000fe80000701670 */
[----:B------:R-:W-:Y:S02]  /*e150*/  FSEL R18, R6, -INF , !P0 ;  /* 0xff80000006127808 */ /* 0x000fe40004000000 */
[----:B------:R-:W-:Y:S04]  /*e160*/  ISETP.GT.AND P0, PT, R3, 0x28, !P2 ;  /* 0x000000280300780c */ /* 0x000fe80005704270 */
[----:B------:R-:W-:Y:S04]  /*e170*/  ISETP.LT.OR P0, PT, R132, 0x29, P0 ;  /* 0x000000298400780c */ /* 0x000fe80000701670 */
[----:B------:R-:W-:Y:S02]  /*e180*/  FSEL R181, R50, -INF , !P0 ;  /* 0xff80000032b57808 */ /* 0x000fe40004000000 */
[----:B------:R-:W-:Y:S04]  /*e190*/  ISETP.NE.AND P0, PT, R5, RZ, PT ;  /* 0x000000ff0500720c */ /* 0x000fe80003f05270 */
[----:B------:R-:W-:Y:S02]  /*e1a0*/  ISETP.GT.AND P0, PT, R3, 0x29, !P0 ;  /* 0x000000290300780c */ /* 0x000fe40004704270 */
[----:B------:R-:W1:Y:S02]  /*e1b0*/  SHFL.IDX PT, R3, R134, 0x3, 0x1c1f ;  /* 0x007c1f0086037f89 */ /* 0x000e6400000e0000 */
[----:B------:R-:W-:Y:S04]  /*e1c0*/  ISETP.LT.OR P0, PT, R132, 0x2a, P0 ;  /* 0x0000002a8400780c */ /* 0x000fe80000701670 */
[----:B------:R-:W-:Y:S02]  /*e1d0*/  FSEL R182, R51, -INF , !P0 ;  /* 0xff80000033b67808 */ /* 0x000fe40004000000 */
[----:B------:R-:W-:Y:S04]  /*e1e0*/  ISETP.GT.AND P0, PT, R0, RZ, !P1 ;  /* 0x000000ff0000720c */ /* 0x000fe80004f04270 */
        /* <DEDUP_REMOVED lines=38> */
[----:B------:R-:W-:Y:S01]  /*e450*/  ISETP.GT.AND P0, PT, R0, 0x29, !P0 ;  /* 0x000000290000780c */ /* 0x000fe20004704270 */
[--C-:B-1----:R-:W-:Y:S03]  /*e460*/  IMAD.IADD R0, R137, 0x1, R3.reuse ;  /* 0x0000000189007824 */ /* 0x102fe600078e0203 */
[----:B------:R-:W-:Y:S01]  /*e470*/  ISETP.LT.OR P0, PT, R2, 0x2a, P0 ;  /* 0x0000002a0200780c */ /* 0x000fe20000701670 */
[----:B------:R-:W-:Y:S03]  /*e480*/  IMAD.IADD R2, R136, 0x1, R3 ;  /* 0x0000000188027824 */ /* 0x000fe600078e0203 */
[----:B------:R-:W-:Y:S02]  /*e490*/  FSEL R188, R45, -INF , !P0 ;  /* 0xff8000002dbc7808 */ /* 0x000fe40004000000 */
[----:B------:R-:W-:Y:S11]  /*e4a0*/  ISETP.LE.AND P0, PT, R179, c[0x0][0x32c], PT ;  /* 0x0000cb00b3007a0c */ /* 0x000ff60003f03270 */
[----:B------:R-:W-:Y:S02]  /*e4b0*/  @!UPT UIADD3 URZ, URZ, URZ, URZ ;  /* 0x0000003f3f3ff290 */ /* 0x000fe4000fffe03f */
        /* <DEDUP_REMOVED lines=16> */
.L_x_241:
[----:B------:R-:W-:Y:S04]  /*e5c0*/  MOV R4, 0x1 ;  /* 0x0000000100047802 */ /* 0x000fe80000000f00 */
[----:B------:R-:W-:Y:S11]  /*e5d0*/  ISETP.NE.AND P0, PT, R4, c[0x0][0x32c], PT ;  /* 0x0000cb0004007a0c */ /* 0x000ff60003f05270 */
[----:B------:R-:W-:Y:S02]  /*e5e0*/  @!UPT UIADD3 URZ, URZ, URZ, URZ ;  /* 0x0000003f3f3ff290 */ /* 0x000fe4000fffe03f */
[----:B------:R-:W-:Y:S05]  /*e5f0*/  @P0 IMAD.HI.U32 R4, R3, c[0x0][0x330], RZ ;  /* 0x0000cc0003040a27 */ /* 0x000fea00078e00ff */
[----:B------:R-:W-:Y:S02]  /*e600*/  @P0 SHF.R.U32.HI R3, RZ, c[0x0][0x334], R4 ;  /* 0x0000cd00ff030a19 */ /* 0x000fe40000011604 */
.L_x_242:
[----:B------:R-:W-:Y:S05]  /*e610*/  BSYNC B0 ;  /* 0x0000000000007941 */ /* 0x000fea0003800000 */
.L_x_240:
[----:B------:R-:W-:Y:S05]  /*e620*/  IMAD R138, R3, c[0x0][0x32c], R138 ;  /* 0x0000cb00038a7a24 */ /* 0x000fea00078e028a */
[----:B------:R-:W-:Y:S02]  /*e630*/  IADD3 R3, R138, c[0x0][0x32c], RZ ;  /* 0x0000cb008a037a10 */ /* 0x000fe40007ffe0ff */
[----:B------:R-:W-:Y:S02]  /*e640*/  IMNMX R0, R0, R138, !PT ;  /* 0x0000008a00007217 */ /* 0x000fe40007800200 */
[----:B------:R-:W-:Y:S02]  /*e650*/  IMNMX R2, R2, R3, PT ;  /* 0x0000000302027217 */ /* 0x000fe40003800200 */
.L_x_239:
[----:B------:R-:W-:Y:S01]  /*e660*/  ISETP.GT.AND P0, PT, R0, RZ, !P1 ;  /* 0x000000ff0000720c */ /* 0x000fe20004f04270 */
[----:B------:R-:W-:Y:S01]  /*e670*/  LDSM.16.MT88.4 R36, [R210+0x1880] ;  /* 0x00188000d224783b */ /* 0x000fe20000004200 */
[----:B------:R-:W-:Y:S02]  /*e680*/  FMNMX.FTZ R134, R32, R129, !PT ;  /* 0x0000008120867209 */ /* 0x000fe40007810000 */
[----:B------:R-:W-:Y:S02]  /*e690*/  ISETP.LT.OR P0, PT, R2, 0x1, P0 ;  /* 0x000000010200780c */ /* 0x000fe40000701670 */
[----:B------:R-:W-:Y:S02]  /*e6a0*/  FMNMX.FTZ R134, R163, R134, !PT ;  /* 0x00000086a3867209 */ /* 0x000fe40007810000 */
[----:B------:R-:W-:Y:S01]  /*e6b0*/  FSEL R10, R10, -INF , !P0 ;  /* 0xff8000000a0a7808 */ /* 0x000fe20004000000 */
[----:B------:R-:W2:Y:S01]  /*e6c0*/  LDL.LU R240, [R1+0x8] ;  /* 0x0000080001f07983 */ /* 0x000ea20000300800 */
[----:B------:R-:W-:Y:S02]  /*e6d0*/  ISETP.NE.AND P0, PT, R160, RZ, PT ;  /* 0x000000ffa000720c */ /* 0x000fe40003f05270 */
[----:B------:R-:W-:Y:S01]  /*e6e0*/  FMNMX.FTZ R134, R162, R134, !PT ;  /* 0x00000086a2867209 */ /* 0x000fe20007810000 */
[----:B------:R-:W3:Y:S01]  /*e6f0*/  LDL.LU R239, [R1] ;  /* 0x0000000001ef7983 */ /* 0x000ee20000300800 */
[----:B------:R-:W-:Y:S02]  /*e700*/  ISETP.GT.AND P0, PT, R0, 0x1, !P0 ;  /* 0x000000010000780c */ /* 0x000fe40004704270 */
[----:B------:R-:W-:Y:S01]  /*e710*/  FMNMX.FTZ R134, R161, R134, !PT ;  /* 0x00000086a1867209 */ /* 0x000fe20007810000 */
[----:B------:R-:W4:Y:S01]  /*e720*/  LDL.LU R238, [R1+0x4] ;  /* 0x0000040001ee7983 */ /* 0x000f220000300800 */
[----:B------:R-:W-:Y:S02]  /*e730*/  ISETP.LT.OR P0, PT, R2, 0x2, P0 ;  /* 0x000000020200780c */ /* 0x000fe40000701670 */
[----:B------:R-:W-:Y:S01]  /*e740*/  FMNMX.FTZ R134, R164, R134, !PT ;  /* 0x00000086a4867209 */ /* 0x000fe20007810000 */
[----:B------:R-:W5:Y:S01]  /*e750*/  LDL.LU R237, [R1+0xc] ;  /* 0x00000c0001ed7983 */ /* 0x000f620000300800 */
        /* <DEDUP_REMOVED lines=16> */
[----:B------:R-:W-:Y:S02]  /*e860*/  ISETP.NE.AND P1, PT, R5, RZ, PT ;  /* 0x000000ff0500720c */ /* 0x000fe40003f25270 */
        /* <DEDUP_REMOVED lines=32> */
[----:B------:R-:W-:Y:S01]  /*ea70*/  ISETP.GT.AND P0, PT, R0, 0x28, !P2 ;  /* 0x000000280000780c */ /* 0x000fe20005704270 */
[----:B------:R-:W-:Y:S01]  /*ea80*/  LDSM.16.MT88.4 R40, [R209+0x2480] ;  /* 0x00248000d128783b */ /* 0x000fe20000004200 */
        /* <DEDUP_REMOVED lines=13> */
[----:B------:R-:W-:Y:S04]  /*eb60*/  FMNMX.FTZ R132, R174, R132, !PT ;  /* 0x00000084ae847209 */ /* 0x000fe80007810000 */
[----:B------:R-:W-:Y:S04]  /*eb70*/  FMNMX.FTZ R132, R180, R132, !PT ;  /* 0x00000084b4847209 */ /* 0x000fe80007810000 */
[----:B------:R-:W-:Y:S04]  /*eb80*/  FMNMX.FTZ R132, R183, R132, !PT ;  /* 0x00000084b7847209 */ /* 0x000fe80007810000 */
[----:B------:R-:W-:Y:S04]  /*eb90*/  FMNMX.FTZ R132, R187, R132, !PT ;  /* 0x00000084bb847209 */ /* 0x000fe80007810000 */
[----:B------:R-:W-:Y:S02]  /*eba0*/  FMNMX.FTZ R132, R188, R132, !PT ;  /* 0x00000084bc847209 */ /* 0x000fe40007810000 */
[----:B-1----:R-:W-:Y:S05]  /*ebb0*/  FMNMX.FTZ R134, R134, R0, !PT ;  /* 0x0000000086867209 */ /* 0x002fea0007810000 */
[----:B------:R-:W1:Y:S02]  /*ebc0*/  SHFL.BFLY PT, R0, R134, 0x1, 0x1f ;  /* 0x0c201f0086007f89 */ /* 0x000e6400000e0000 */
[----:B-1----:R-:W-:Y:S06]  /*ebd0*/  FMNMX.FTZ R134, R134, R0, !PT ;  /* 0x0000000086867209 */ /* 0x002fec0007810000 */
[----:B------:R-:W1:Y:S01]  /*ebe0*/  SHFL.BFLY PT, R0, R133, 0x2, 0x1f ;  /* 0x0c401f0085007f89 */ /* 0x000e6200000e0000 */
        /* <DEDUP_REMOVED lines=43> */
[----:B------:R2:W2:Y:S01]  /*eea0*/  MUFU.EX2 R231, R0 ;  /* 0x0000000000e77308 */ /* 0x0004a20000000800 */
[C---:B------:R-:W-:Y:S02]  /*eeb0*/  FMUL.FTZ R50, R128.reuse, c[0x0][0x2d0] ;  /* 0x0000b40080327a20 */ /* 0x040fe40000410000 */
[----:B------:R-:W-:Y:S03]  /*eec0*/  FSEL R2, R128, RZ, P0 ;  /* 0x000000ff80027208 */ /* 0x000fe60000000000 */
[----:B------:R-:W-:Y:S02]  /*eed0*/  FSEL R50, R50, RZ, P0 ;  /* 0x000000ff32327208 */ /* 0x000fe40000000000 */
[----:B------:R-:W-:Y:S03]  /*eee0*/  ISETP.GT.AND P0, PT, R207, R236, PT ;  /* 0x000000eccf00720c */ /* 0x000fe60003f04270 */
[----:B-1----:R-:W-:Y:S04]  /*eef0*/  FFMA.FTZ R6, R14, c[0x0][0x2d0], -R50 ;  /* 0x0000b4000e067a23 */ /* 0x002fe80000010832 */
[----:B------:R-:W-:Y:S01]  /*ef00*/  MUFU.EX2 R200, R6 ;  /* 0x0000000600c87308 */ /* 0x000fe20000000800 */
[----:B--2---:R-:W-:Y:S01]  /*ef10*/  FFMA.FTZ R0, R161, c[0x0][0x2d0], -R27 ;  /* 0x0000b400a1007a23 */ /* 0x004fe2000001081b */
[----:B------:R-:W-:Y:S08]  /*ef20*/  F2FP.BF16.PACK_AB R28, R232, R231 ;  /* 0x000000e7e81c723e */ /* 0x000ff000000010ff */
        /* <DEDUP_REMOVED lines=9> */
[----:B-1----:R-:W-:Y:S02]  /*efc0*/  FFMA.FTZ R0, R20, c[0x0][0x2d0], -R48 ;  /* 0x0000b40014007a23 */ /* 0x002fe40000010830 */
[----:B------:R-:W1:Y:S06]  /*efd0*/  LDSM.16.MT88.4 R20, [R209+0x1880] ;  /* 0x00188000d114783b */ /* 0x000e6c0000004200 */
[----:B------:R2:W2:Y:S02]  /*efe0*/  MUFU.EX2 R230, R0 ;  /* 0x0000000000e67308 */ /* 0x0004a40000000800 */
[--C-:B--2---:R-:W-:Y:S01]  /*eff0*/  FFMA.FTZ R0, R8, c[0x0][0x2d0], -R49.reuse ;  /* 0x0000b40008007a23 */ /* 0x104fe20000010831 */
[----:B------:R-:W-:Y:S07]  /*f000*/  F2FP.BF16.PACK_AB R31, R230, R229 ;  /* 0x000000e5e61f723e */ /* 0x000fee00000010ff */
[----:B------:R2:W-:Y:S02]  /*f010*/  MUFU.EX2 R202, R0 ;  /* 0x0000000000ca7308 */ /* 0x0005e40000000800 */
[--C-:B--2---:R-:W-:Y:S08]  /*f020*/  FFMA.FTZ R0, R9, c[0x0][0x2d0], -R49.reuse ;  /* 0x0000b40009007a23 */ /* 0x104ff00000010831 */
[----:B------:R2:W1:Y:S02]  /*f030*/  MUFU.EX2 R203, R0 ;  /* 0x0000000000cb7308 */ /* 0x0004640000000800 */
[----:B--2---:R-:W-:Y:S01]  /*f040*/  FFMA.FTZ R0, R13, c[0x0][0x2d0], -R49 ;  /* 0x0000b4000d007a23 */ /* 0x004fe20000010831 */
[----:B-1----:R-:W-:Y:S07]  /*f050*/  F2FP.BF16.PACK_AB R32, R203, R202 ;  /* 0x000000cacb20723e */ /* 0x002fee00000010ff */
[----:B------:R1:W2:Y:S02]  /*f060*/  MUFU.EX2 R205, R0 ;  /* 0x0000000000cd7308 */ /* 0x0002a40000000800 */
[----:B-1----:R-:W-:Y:S01]  /*f070*/  FADD.FTZ R0, -R3, R129 ;  /* 0x0000008103007221 */ /* 0x002fe20000010100 */
[----:B--2---:R-:W-:Y:S03]  /*f080*/  F2FP.BF16.PACK_AB R34, R205, R204 ;  /* 0x000000cccd22723e */ /* 0x004fe600000010ff */
[----:B------:R-:W-:Y:S04]  /*f090*/  FMUL.FTZ R0, R0, c[0x0][0x2d0] ;  /* 0x0000b40000007a20 */ /* 0x000fe80000410000 */
[----:B------:R1:W2:Y:S02]  /*f0a0*/  MUFU.EX2 R25, R0 ;  /* 0x0000000000197308 */ /* 0x0002a40000000800 */
[----:B-1----:R-:W-:Y:S02]  /*f0b0*/  FADD.FTZ R0, -R4, R130 ;  /* 0x0000008204007221 */ /* 0x002fe40000010100 */
[--C-:B------:R-:W-:Y:S02]  /*f0c0*/  FFMA.FTZ R4, R11, c[0x0][0x2d0], -R50.reuse ;  /* 0x0000b4000b047a23 */ /* 0x100fe40000010832 */
[----:B------:R-:W-:Y:S04]  /*f0d0*/  FMUL.FTZ R0, R0, c[0x0][0x2d0] ;  /* 0x0000b40000007a20 */ /* 0x000fe80000410000 */
[----:B------:R1:W-:Y:S01]  /*f0e0*/  MUFU.EX2 R199, R4 ;  /* 0x0000000400c77308 */ /* 0x0003e20000000800 */
[C---:B--2---:R-:W-:Y:S02]  /*f0f0*/  FMUL.FTZ R16, R25.reuse, R152 ;  /* 0x0000009819107220 */ /* 0x044fe40000410000 */
[C---:B------:R-:W-:Y:S02]  /*f100*/  FMUL.FTZ R17, R25.reuse, R153 ;  /* 0x0000009919117220 */ /* 0x040fe40000410000 */
[C---:B------:R-:W-:Y:S02]  /*f110*/  FMUL.FTZ R100, R25.reuse, R100 ;  /* 0x0000006419647220 */ /* 0x040fe40000410000 */
[C---:B------:R-:W-:Y:S02]  /*f120*/  FMUL.FTZ R101, R25.reuse, R101 ;  /* 0x0000006519657220 */ /* 0x040fe40000410000 */
[C---:B------:R-:W-:Y:S01]  /*f130*/  FMUL.FTZ R112, R25.reuse, R112 ;  /* 0x0000007019707220 */ /* 0x040fe20000410000 */
[----:B------:R2:W2:Y:S01]  /*f140*/  MUFU.EX2 R24, R0 ;  /* 0x0000000000187308 */ /* 0x0004a20000000800 */
[C---:B------:R-:W-:Y:S02]  /*f150*/  FMUL.FTZ R113, R25.reuse, R113 ;  /* 0x0000007119717220 */ /* 0x040fe40000410000 */
[C---:B------:R-:W-:Y:S02]  /*f160*/  FMUL.FTZ R116, R25.reuse, R116 ;  /* 0x0000007419747220 */ /* 0x040fe40000410000 */
[C---:B------:R-:W-:Y:S02]  /*f170*/  FMUL.FTZ R117, R25.reuse, R117 ;  /* 0x0000007519757220 */ /* 0x040fe40000410000 */
[C---:B------:R-:W-:Y:S02]  /*f180*/  FMUL.FTZ R124, R25.reuse, R124 ;  /* 0x0000007c197c7220 */ /* 0x040fe40000410000 */
[C---:B------:R-:W-:Y:S02]  /*f190*/  FMUL.FTZ R125, R25.reuse, R125 ;  /* 0x0000007d197d7220 */ /* 0x040fe40000410000 */
[C---:B------:R-:W-:Y:S02]  /*f1a0*/  FMUL.FTZ R52, R25.reuse, R52 ;  /* 0x0000003419347220 */ /* 0x040fe40000410000 */
[C---:B------:R-:W-:Y:S02]  /*f1b0*/  FMUL.FTZ R53, R25.reuse, R53 ;  /* 0x0000003519357220 */ /* 0x040fe40000410000 */
[C---:B-1----:R-:W-:Y:S02]  /*f1c0*/  FMUL.FTZ R4, R25.reuse, R140 ;  /* 0x0000008c19047220 */ /* 0x042fe40000410000 */
[C---:B------:R-:W-:Y:S02]  /*f1d0*/  FMUL.FTZ R64, R25.reuse, R64 ;  /* 0x0000004019407220 */ /* 0x040fe40000410000 */
[C---:B------:R-:W-:Y:S02]  /*f1e0*/  FMUL.FTZ R65, R25.reuse, R65 ;  /* 0x0000004119417220 */ /* 0x040fe40000410000 */
[C---:B------:R-:W-:Y:S02]  /*f1f0*/  FMUL.FTZ R68, R25.reuse, R68 ;  /* 0x0000004419447220 */ /* 0x040fe40000410000 */
[----:B------:R-:W-:Y:S02]  /*f200*/  FMUL.FTZ R69, R25, R69 ;  /* 0x0000004519457220 */ /* 0x000fe40000410000 */
[----:B--2---:R-:W-:Y:S02]  /*f210*/  FADD.FTZ R0, -R5, R131 ;  /* 0x0000008305007221 */ /* 0x004fe40000010100 */
[--C-:B------:R-:W-:Y:S02]  /*f220*/  FFMA.FTZ R5, R10, c[0x0][0x2d0], -R50.reuse ;  /* 0x0000b4000a057a23 */ /* 0x100fe40000010832 */
[----:B------:R-:W-:Y:S02]  /*f230*/  FMUL.FTZ R0, R0, c[0x0][0x2d0] ;  /* 0x0000b40000007a20 */ /* 0x000fe40000410000 */
[----:B------:R-:W1:Y:S01]  /*f240*/  MUFU.EX2 R139, R5 ;  /* 0x00000005008b7308 */ /* 0x000e620000000800 */
[C---:B------:R-:W-:Y:S02]  /*f250*/  FMUL.FTZ R6, R24.reuse, R142 ;  /* 0x0000008e18067220 */ /* 0x040fe40000410000 */
[C---:B------:R-:W-:Y:S02]  /*f260*/  FMUL.FTZ R7, R24.reuse, R143 ;  /* 0x0000008f18077220 */ /* 0x040fe40000410000 */
[C---:B------:R-:W-:Y:S02]  /*f270*/  FMUL.FTZ R18, R24.reuse, R154 ;  /* 0x0000009a18127220 */ /* 0x040fe40000410000 */
[C---:B------:R-:W-:Y:S02]  /*f280*/  FMUL.FTZ R19, R24.reuse, R155 ;  /* 0x0000009b18137220 */ /* 0x040fe40000410000 */
[C---:B------:R-:W-:Y:S01]  /*f290*/  FMUL.FTZ R102, R24.reuse, R102 ;  /* 0x0000006618667220 */ /* 0x040fe20000410000 */
[----:B------:R2:W2:Y:S01]  /*f2a0*/  MUFU.EX2 R3, R0 ;  /* 0x0000000000037308 */ /* 0x0004a20000000800 */
[C---:B------:R-:W-:Y:S01]  /*f2b0*/  FMUL.FTZ R103, R24.reuse, R103 ;  /* 0x0000006718677220 */ /* 0x040fe20000410000 */
[----:B------:R-:W-:Y:S01]  /*f2c0*/  LDSM.16.MT88.4 R152, [R209+0x2080] ;  /* 0x00208000d198783b */ /* 0x000fe20000004200 */
[C---:B------:R-:W-:Y:S02]  /*f2d0*/  FMUL.FTZ R114, R24.reuse, R114 ;  /* 0x0000007218727220 */ /* 0x040fe40000410000 */
[C---:B------:R-:W-:Y:S02]  /*f2e0*/  FMUL.FTZ R115, R24.reuse, R115 ;  /* 0x0000007318737220 */ /* 0x040fe40000410000 */
[C---:B------:R-:W-:Y:S02]  /*f2f0*/  FMUL.FTZ R118, R24.reuse, R118 ;  /* 0x0000007618767220 */ /* 0x040fe40000410000 */
[C---:B------:R-:W-:Y:S02]  /*f300*/  FMUL.FTZ R119, R24.reuse, R119 ;  /* 0x0000007718777220 */ /* 0x040fe40000410000 */
[C---:B------:R-:W-:Y:S02]  /*f310*/  FMUL.FTZ R126, R24.reuse, R126 ;  /* 0x0000007e187e7220 */ /* 0x040fe40000410000 */
[C---:B------:R-:W-:Y:S01]  /*f320*/  FMUL.FTZ R127, R24.reuse, R127 ;  /* 0x0000007f187f7220 */ /* 0x040fe20000410000 */
[----:B-1----:R-:W-:Y:S01]  /*f330*/  F2FP.BF16.PACK_AB R33, R199, R139 ;  /* 0x0000008bc721723e */ /* 0x002fe200000010ff */
[----:B------:R-:W-:Y:S02]  /*f340*/  FMUL.FTZ R5, R25, R141 ;  /* 0x0000008d19057220 */ /* 0x000fe40000410000 */
[C---:B------:R-:W-:Y:S02]  /*f350*/  FMUL.FTZ R54, R24.reuse, R54 ;  /* 0x0000003618367220 */ /* 0x040fe40000410000 */
[C---:B------:R-:W-:Y:S02]  /*f360*/  FMUL.FTZ R55, R24.reuse, R55 ;  /* 0x0000003718377220 */ /* 0x040fe40000410000 */
[C---:B------:R-:W-:Y:S01]  /*f370*/  FMUL.FTZ R66, R24.reuse, R66 ;  /* 0x0000004218427220 */ /* 0x040fe20000410000 */
[-C--:B------:R-:W-:Y:S01]  /*f380*/  HMMA.16816.F32.BF16 R4, R28, R20.reuse, R4 ;  /* 0x000000141c04723c */ /* 0x080fe20000041804 */
[----:B------:R-:W-:Y:S02]  /*f390*/  FMUL.FTZ R67, R24, R67 ;  /* 0x0000004318437220 */ /* 0x000fe40000410000 */
[----:B--2---:R-:W-:Y:S02]  /*f3a0*/  FFMA.FTZ R0, R15, c[0x0][0x2d0], -R50 ;  /* 0x0000b4000f007a23 */ /* 0x004fe40000010832 */
[C---:B------:R-:W-:Y:S02]  /*f3b0*/  FMUL.FTZ R8, R3.reuse, R144 ;  /* 0x0000009003087220 */ /* 0x040fe40000410000 */
        /* <DEDUP_REMOVED lines=25> */
[----:B------:R-:W-:Y:S02]  /*f550*/  FMUL.FTZ R77, R3, R77 ;  /* 0x0000004d034d7220 */ /* 0x000fe40000410000 */
[C---:B------:R-:W-:Y:S02]  /*f560*/  FMUL.FTZ R80, R25.reuse, R80 ;  /* 0x0000005019507220 */ /* 0x040fe40000410000 */
[C---:B------:R-:W-:Y:S02]  /*f570*/  FMUL.FTZ R81, R25.reuse, R81 ;  /* 0x0000005119517220 */ /* 0x040fe40000410000 */
[C---:B------:R-:W-:Y:S02]  /*f580*/  FMUL.FTZ R82, R24.reuse, R82 ;  /* 0x0000005218527220 */ /* 0x040fe40000410000 */
[----:B------:R-:W-:Y:S02]  /*f590*/  FMUL.FTZ R83, R24, R83 ;  /* 0x0000005318537220 */ /* 0x000fe40000410000 */
[--C-:B-1----:R-:W-:Y:S02]  /*f5a0*/  FFMA.FTZ R2, R166, c[0x0][0x2d0], -R27.reuse ;  /* 0x0000b400a6027a23 */ /* 0x102fe4000001081b */
[C---:B------:R-:W-:Y:S02]  /*f5b0*/  FMUL.FTZ R84, R25.reuse, R84 ;  /* 0x0000005419547220 */ /* 0x040fe40000410000 */
[----:B------:R1:W1:Y:S01]  /*f5c0*/  MUFU.EX2 R197, R2 ;  /* 0x0000000200c57308 */ /* 0x0002620000000800 */
[----:B------:R-:W-:Y:S02]  /*f5d0*/  FMUL.FTZ R85, R25, R85 ;  /* 0x0000005519557220 */ /* 0x000fe40000410000 */
[----:B------:R-:W-:Y:S02]  /*f5e0*/  FMUL.FTZ R86, R24, R86 ;  /* 0x0000005618567220 */ /* 0x000fe40000410000 */
[C---:B--2---:R-:W-:Y:S02]  /*f5f0*/  FMUL.FTZ R10, R0.reuse, R146 ;  /* 0x00000092000a7220 */ /* 0x044fe40000410000 */
[C---:B------:R-:W-:Y:S02]  /*f600*/  FMUL.FTZ R11, R0.reuse, R147 ;  /* 0x00000093000b7220 */ /* 0x040fe40000410000 */
[C---:B------:R-:W-:Y:S02]  /*f610*/  FMUL.FTZ R106, R0.reuse, R106 ;  /* 0x0000006a006a7220 */ /* 0x040fe40000410000 */
[C---:B------:R-:W-:Y:S02]  /*f620*/  FMUL.FTZ R107, R0.reuse, R107 ;  /* 0x0000006b006b7220 */ /* 0x040fe40000410000 */
[C---:B------:R-:W-:Y:S01]  /*f630*/  FMUL.FTZ R110, R0.reuse, R110 ;  /* 0x0000006e006e7220 */ /* 0x040fe20000410000 */
[C---:B------:R-:W-:Y:S01]  /*f640*/  HMMA.16816.F32.BF16 R8, R32.reuse, R20, R8 ;  /* 0x000000142008723c */ /* 0x040fe20000041808 */
[C---:B------:R-:W-:Y:S02]  /*f650*/  FMUL.FTZ R14, R0.reuse, R150 ;  /* 0x00000096000e7220 */ /* 0x040fe40000410000 */
[C---:B------:R-:W-:Y:S02]  /*f660*/  FMUL.FTZ R15, R0.reuse, R151 ;  /* 0x00000097000f7220 */ /* 0x040fe40000410000 */
[C---:B------:R-:W-:Y:S02]  /*f670*/  FMUL.FTZ R111, R0.reuse, R111 ;  /* 0x0000006f006f7220 */ /* 0x040fe40000410000 */
[C---:B------:R-:W-:Y:S02]  /*f680*/  FMUL.FTZ R122, R0.reuse, R122 ;  /* 0x0000007a007a7220 */ /* 0x040fe40000410000 */
[C---:B------:R-:W-:Y:S01]  /*f690*/  FMUL.FTZ R123, R0.reuse, R123 ;  /* 0x0000007b007b7220 */ /* 0x040fe20000410000 */
[-C--:B------:R-:W-:Y:S02]  /*f6a0*/  HMMA.16816.F32.BF16 R12, R32, R22.reuse, R12 ;  /* 0x00000016200c723c */ /* 0x080fe4000004180c */
[--C-:B-1----:R-:W-:Y:S02]  /*f6b0*/  FFMA.FTZ R2, R165, c[0x0][0x2d0], -R48.reuse ;  /* 0x0000b400a5027a23 */ /* 0x102fe40000010830 */
[C---:B------:R-:W-:Y:S02]  /*f6c0*/  FMUL.FTZ R20, R3.reuse, R156 ;  /* 0x0000009c03147220 */ /* 0x040fe40000410000 */
[----:B------:R1:W-:Y:S01]  /*f6d0*/  MUFU.EX2 R196, R2 ;  /* 0x0000000200c47308 */ /* 0x0003e20000000800 */
[----:B------:R-:W-:Y:S01]  /*f6e0*/  FMUL.FTZ R21, R3, R157 ;  /* 0x0000009d03157220 */ /* 0x000fe20000410000 */
        /* <DEDUP_REMOVED lines=9> */
[C---:B------:R-:W-:Y:S03]  /*f780*/  FMUL.FTZ R74, R0.reuse, R74 ;  /* 0x0000004a004a7220 */ /* 0x040fe60000410000 */
[C---:B------:R-:W-:Y:S02]  /*f790*/  FMUL.FTZ R75, R0.reuse, R75 ;  /* 0x0000004b004b7220 */ /* 0x040fe40000410000 */
[----:B-1----:R-:W-:Y:S02]  /*f7a0*/  FFMA.FTZ R2, R167, c[0x0][0x2d0], -R48 ;  /* 0x0000b400a7027a23 */ /* 0x002fe40000010830 */
[-C--:B------:R-:W-:Y:S01]  /*f7b0*/  HMMA.16816.F32.BF16 R108, R32, R38.reuse, R108 ;  /* 0x00000026206c723c */ /* 0x080fe2000004186c */
[C---:B------:R-:W-:Y:S01]  /*f7c0*/  FMUL.FTZ R78, R0.reuse, R78 ;  /* 0x0000004e004e7220 */ /* 0x040fe20000410000 */
[----:B------:R1:W2:Y:S02]  /*f7d0*/  MUFU.EX2 R195, R2 ;  /* 0x0000000200c37308 */ /* 0x0002a40000000800 */
[----:B------:R-:W-:Y:S02]  /*f7e0*/  FMUL.FTZ R79, R0, R79 ;  /* 0x0000004f004f7220 */ /* 0x000fe40000410000 */
[----:B------:R-:W-:Y:S02]  /*f7f0*/  FMUL.FTZ R87, R24, R87 ;  /* 0x0000005718577220 */ /* 0x000fe40000410000 */
[C---:B------:R-:W-:Y:S01]  /*f800*/  HMMA.16816.F32.BF16 R112, R28.reuse, R38, R112 ;  /* 0x000000261c70723c */ /* 0x040fe20000041870 */
[----:B------:R-:W2:Y:S03]  /*f810*/  LDSM.16.MT88.4 R36, [R210+0x2480] ;  /* 0x00248000d224783b */ /* 0x000ea60000004200 */
        /* <DEDUP_REMOVED lines=8> */
[----:B-1----:R-:W-:Y:S02]  /*f8a0*/  FFMA.FTZ R2, R169, c[0x0][0x2d0], -R27 ;  /* 0x0000b400a9027a23 */ /* 0x002fe4000001081b */
[C---:B------:R-:W-:Y:S02]  /*f8b0*/  FMUL.FTZ R94, R0.reuse, R94 ;  /* 0x0000005e005e7220 */ /* 0x040fe40000410000 */
[-C--:B------:R-:W-:Y:S01]  /*f8c0*/  HMMA.16816.F32.BF16 R20, R32, R42.reuse, R20 ;  /* 0x0000002a2014723c */ /* 0x080fe20000041814 */
[----:B------:R1:W-:Y:S03]  /*f8d0*/  MUFU.EX2 R194, R2 ;  /* 0x0000000200c27308 */ /* 0x0003e60000000800 */
[----:B------:R-:W-:Y:S02]  /*f8e0*/  FMUL.FTZ R95, R0, R95 ;  /* 0x0000005f005f7220 */ /* 0x000fe40000410000 */
[C---:B------:R-:W-:Y:S02]  /*f8f0*/  FMUL.FTZ R96, R25.reuse, R96 ;  /* 0x0000006019607220 */ /* 0x040fe40000410000 */
[C---:B------:R-:W-:Y:S01]  /*f900*/  HMMA.16816.F32.BF16 R124, R28.reuse, R42, R124 ;  /* 0x0000002a1c7c723c */ /* 0x040fe2000004187c */
[----:B------:R-:W5:Y:S03]  /*f910*/  LDSM.16.MT88.4 R40, [R209+0x3080] ;  /* 0x00308000d128783b */ /* 0x000f660000004200 */
[----:B------:R-:W-:Y:S02]  /*f920*/  FMUL.FTZ R97, R25, R97 ;  /* 0x0000006119617220 */ /* 0x000fe40000410000 */
[C---:B------:R-:W-:Y:S02]  /*f930*/  FMUL.FTZ R98, R24.reuse, R98 ;  /* 0x0000006218627220 */ /* 0x040fe40000410000 */
[C---:B------:R-:W-:Y:S01]  /*f940*/  FMUL.FTZ R99, R24.reuse, R99 ;  /* 0x0000006318637220 */ /* 0x040fe20000410000 */
[-C--:B--2---:R-:W-:Y:S03]  /*f950*/  HMMA.16816.F32.BF16 R52, R28, R36.reuse, R52 ;  /* 0x000000241c34723c */ /* 0x084fe60000041834 */
[----:B----4-:R-:W-:Y:S02]  /*f960*/  FFMA.FTZ R3, R3, R238, R202 ;  /* 0x000000ee03037223 */ /* 0x010fe400000100ca */
[----:B------:R-:W-:Y:S02]  /*f970*/  FFMA.FTZ R25, R25, R240, R231 ;  /* 0x000000f019197223 */ /* 0x000fe400000100e7 */
[----:B------:R-:W-:Y:S01]  /*f980*/  FADD.FTZ R3, R203, R3 ;  /* 0x00000003cb037221 */ /* 0x000fe20000010000 */
[C---:B------:R-:W-:Y:S01]  /*f990*/  HMMA.16816.F32.BF16 R56, R32.reuse, R36, R56 ;  /* 0x000000242038723c */ /* 0x040fe20000041838 */
[----:B-1----:R-:W-:Y:S03]  /*f9a0*/  FFMA.FTZ R2, R171, c[0x0][0x2d0], -R27 ;  /* 0x0000b400ab027a23 */ /* 0x002fe6000001081b */
[----:B---3--:R-:W-:Y:S01]  /*f9b0*/  FFMA.FTZ R24, R24, R239, R206 ;  /* 0x000000ef18187223 */ /* 0x008fe200000100ce */
[----:B------:R1:W2:Y:S03]  /*f9c0*/  MUFU.EX2 R193, R2 ;  /* 0x0000000200c17308 */ /* 0x0002a60000000800 */
[-C--:B------:R-:W-:Y:S01]  /*f9d0*/  HMMA.16816.F32.BF16 R60, R32, R38.reuse, R60 ;  /* 0x00000026203c723c */ /* 0x080fe2000004183c */
[----:B------:R-:W-:Y:S04]  /*f9e0*/  FADD.FTZ R24, R228, R24 ;  /* 0x00000018e4187221 */ /* 0x000fe80000010000 */
[----:B------:R-:W-:Y:S03]  /*f9f0*/  FADD.FTZ R24, R229, R24 ;  /* 0x00000018e5187221 */ /* 0x000fe60000010000 */
[C---:B------:R-:W-:Y:S01]  /*fa00*/  HMMA.16816.F32.BF16 R64, R28.reuse, R38, R64 ;  /* 0x000000261c40723c */ /* 0x040fe20000041840 */
[----:B------:R-:W3:Y:S07]  /*fa10*/  LDSM.16.MT88.4 R36, [R210+0x3080] ;  /* 0x00308000d224783b */ /* 0x000eee0000004200 */
[-C--:B-----5:R-:W-:Y:S01]  /*fa20*/  HMMA.16816.F32.BF16 R68, R28, R40.reuse, R68 ;  /* 0x000000281c44723c */ /* 0x0a0fe20000041844 */
[--C-:B-1----:R-:W-:Y:S07]  /*fa30*/  FFMA.FTZ R2, R168, c[0x0][0x2d0], -R48.reuse ;  /* 0x0000b400a8027a23 */ /* 0x102fee0000010830 */
[C---:B------:R-:W-:Y:S01]  /*fa40*/  HMMA.16816.F32.BF16 R72, R32.reuse, R40, R72 ;  /* 0x000000282048723c */ /* 0x040fe20000041848 */
[----:B------:R1:W-:Y:S07]  /*fa50*/  MUFU.EX2 R192, R2 ;  /* 0x0000000200c07308 */ /* 0x0003ee0000000800 */
[-C--:B------:R-:W-:Y:S08]  /*fa60*/  HMMA.16816.F32.BF16 R76, R32, R42.reuse, R76 ;  /* 0x0000002a204c723c */ /* 0x080ff0000004184c */
[C---:B------:R-:W-:Y:S01]  /*fa70*/  HMMA.16816.F32.BF16 R80, R28.reuse, R42, R80 ;  /* 0x0000002a1c50723c */ /* 0x040fe20000041850 */
[----:B------:R-:W4:Y:S07]  /*fa80*/  LDSM.16.MT88.4 R40, [R209+0x1c80] ;  /* 0x001c8000d128783b */ /* 0x000f2e0000004200 */
[-C--:B---3--:R-:W-:Y:S01]  /*fa90*/  HMMA.16816.F32.BF16 R84, R28, R36.reuse, R84 ;  /* 0x000000241c54723c */ /* 0x088fe20000041854 */
[----:B-1----:R-:W-:Y:S04]  /*faa0*/  FFMA.FTZ R2, R170, c[0x0][0x2d0], -R48 ;  /* 0x0000b400aa027a23 */ /* 0x002fe80000010830 */
[----:B------:R1:W3:Y:S03]  /*fab0*/  MUFU.EX2 R191, R2 ;  /* 0x0000000200bf7308 */ /* 0x0002e60000000800 */
[C---:B------:R-:W-:Y:S08]  /*fac0*/  HMMA.16816.F32.BF16 R88, R32.reuse, R36, R88 ;  /* 0x000000242058723c */ /* 0x040ff00000041858 */
[-C--:B------:R-:W-:Y:S08]  /*fad0*/  HMMA.16816.F32.BF16 R92, R32, R38.reuse, R92 ;  /* 0x00000026205c723c */ /* 0x080ff0000004185c */
[----:B------:R-:W-:Y:S01]  /*fae0*/  HMMA.16816.F32.BF16 R96, R28, R38, R96 ;  /* 0x000000261c60723c */ /* 0x000fe20000041860 */
[----:B------:R-:W-:Y:S03]  /*faf0*/  LDSM.16.MT88.4 R36, [R209+0x2880] ;  /* 0x00288000d124783b */ /* 0x000fe60000004200 */
[--C-:B-1----:R-:W-:Y:S03]  /*fb00*/  FFMA.FTZ R2, R51, c[0x0][0x2d0], -R49.reuse ;  /* 0x0000b40033027a23 */ /* 0x102fe60000010831 */
[----:B------:R-:W-:Y:S01]  /*fb10*/  F2FP.BF16.PACK_AB R28, R197, R198 ;  /* 0x000000c6c51c723e */ /* 0x000fe200000010ff */
[----:B------:R1:W-:Y:S01]  /*fb20*/  MUFU.EX2 R190, R2 ;  /* 0x0000000200be7308 */ /* 0x0003e20000000800 */
[----:B------:R-:W-:Y:S03]  /*fb30*/  F2FP.BF16.PACK_AB R29, R195, R196 ;  /* 0x000000c4c31d723e */ /* 0x000fe600000010ff */
[----:B--2---:R-:W-:Y:S02]  /*fb40*/  F2FP.BF16.PACK_AB R30, R193, R194 ;  /* 0x000000c2c11e723e */ /* 0x004fe400000010ff */
[----:B---3--:R-:W-:Y:S07]  /*fb50*/  F2FP.BF16.PACK_AB R31, R191, R192 ;  /* 0x000000c0bf1f723e */ /* 0x008fee00000010ff */
[-C--:B----4-:R-:W-:Y:S01]  /*fb60*/  HMMA.16816.F32.BF16 R4, R28, R40.reuse, R4 ;  /* 0x000000281c04723c */ /* 0x090fe20000041804 */
        /* <DEDUP_REMOVED lines=10> */
[--C-:B-1----:R-:W-:Y:S02]  /*fc10*/  FFMA.FTZ R2, R45, c[0x0][0x2d0], -R50.reuse ;  /* 0x0000b4002d027a23 */ /* 0x102fe40000010832 */
[----:B------:R-:W1:Y:S06]  /*fc20*/  LDSM.16.MT88.4 R44, [R210+0x1c80] ;  /* 0x001c8000d22c783b */ /* 0x000e6c0000004200 */
[----:B------:R2:W3:Y:S02]  /*fc30*/  MUFU.EX2 R136, R2 ;  /* 0x0000000200887308 */ /* 0x0004e40000000800 */
[--C-:B--2---:R-:W-:Y:S01]  /*fc40*/  FFMA.FTZ R2, R137, c[0x0][0x2d0], -R50.reuse ;  /* 0x0000b40089027a23 */ /* 0x104fe20000010832 */
[----:B---3--:R-:W-:Y:S07]  /*fc50*/  F2FP.BF16.PACK_AB R33, R136, R171 ;  /* 0x000000ab8821723e */ /* 0x008fee00000010ff */
[----:B------:R2:W-:Y:S02]  /*fc60*/  MUFU.EX2 R131, R2 ;  /* 0x0000000200837308 */ /* 0x0005e40000000800 */
[----:B--2---:R-:W-:Y:S08]  /*fc70*/  FFMA.FTZ R2, R138, c[0x0][0x2d0], -R50 ;  /* 0x0000b4008a027a23 */ /* 0x004ff00000010832 */
[----:B------:R2:W3:Y:S02]  /*fc80*/  MUFU.EX2 R135, R2 ;  /* 0x0000000200877308 */ /* 0x0004e40000000800 */
[--C-:B--2---:R-:W-:Y:S01]  /*fc90*/  FFMA.FTZ R2, R177, c[0x0][0x2d0], -R27.reuse ;  /* 0x0000b400b1027a23 */ /* 0x104fe2000001081b */
[----:B---3--:R-:W-:Y:S07]  /*fca0*/  F2FP.BF16.PACK_AB R35, R135, R131 ;  /* 0x000000838723723e */ /* 0x008fee00000010ff */
[----:B------:R2:W-:Y:S01]  /*fcb0*/  MUFU.EX2 R169, R2 ;  /* 0x0000000200a97308 */ /* 0x0005e20000000800 */
[C---:B------:R-:W-:Y:S08]  /*fcc0*/  HMMA.16816.F32.BF16 R8, R32.reuse, R40, R8 ;  /* 0x000000282008723c */ /* 0x040ff00000041808 */
[-C--:B------:R-:W-:Y:S08]  /*fcd0*/  HMMA.16816.F32.BF16 R12, R32, R42.reuse, R12 ;  /* 0x0000002a200c723c */ /* 0x080ff0000004180c */
[C---:B------:R-:W-:Y:S01]  /*fce0*/  HMMA.16816.F32.BF16 R16, R28.reuse, R42, R16 ;  /* 0x0000002a1c10723c */ /* 0x040fe20000041810 */
[----:B------:R-:W3:Y:S03]  /*fcf0*/  LDSM.16.MT88.4 R40, [R210+0x2880] ;  /* 0x00288000d228783b */ /* 0x000ee60000004200 */
[--C-:B--2---:R-:W-:Y:S04]  /*fd00*/  FFMA.FTZ R2, R178, c[0x0][0x2d0], -R27.reuse ;  /* 0x0000b400b2027a23 */ /* 0x104fe8000001081b */
[-C--:B-1----:R-:W-:Y:S01]  /*fd10*/  HMMA.16816.F32.BF16 R100, R28, R44.reuse, R100 ;  /* 0x0000002c1c64723c */ /* 0x082fe20000041864 */
[----:B------:R1:W2:Y:S07]  /*fd20*/  MUFU.EX2 R170, R2 ;  /* 0x0000000200aa7308 */ /* 0x0002ae0000000800 */
[C---:B------:R-:W-:Y:S08]  /*fd30*/  HMMA.16816.F32.BF16 R104, R32.reuse, R44, R104 ;  /* 0x0000002c2068723c */ /* 0x040ff00000041868 */
[-C--:B------:R-:W-:Y:S08]  /*fd40*/  HMMA.16816.F32.BF16 R108, R32, R46.reuse, R108 ;  /* 0x0000002e206c723c */ /* 0x080ff0000004186c */
[C---:B------:R-:W-:Y:S01]  /*fd50*/  HMMA.16816.F32.BF16 R112, R28.reuse, R46, R112 ;  /* 0x0000002e1c70723c */ /* 0x040fe20000041870 */
[--C-:B-1----:R-:W-:Y:S01]  /*fd60*/  FFMA.FTZ R2, R175, c[0x0][0x2d0], -R48.reuse ;  /* 0x0000b400af027a23 */ /* 0x102fe20000010830 */
[----:B------:R-:W1:Y:S03]  /*fd70*/  LDSM.16.MT88.4 R44, [R209+0x3480] ;  /* 0x00348000d12c783b */ /* 0x000e660000004200 */
[----:B------:R4:W-:Y:S03]  /*fd80*/  MUFU.EX2 R168, R2 ;  /* 0x0000000200a87308 */ /* 0x0009e60000000800 */
[-C--:B------:R-:W-:Y:S08]  /*fd90*/  HMMA.16816.F32.BF16 R116, R28, R36.reuse, R116 ;  /* 0x000000241c74723c */ /* 0x080ff00000041874 */
[C---:B------:R-:W-:Y:S08]  /*fda0*/  HMMA.16816.F32.BF16 R120, R32.reuse, R36, R120 ;  /* 0x000000242078723c */ /* 0x040ff00000041878 */
[-C--:B------:R-:W-:Y:S01]  /*fdb0*/  HMMA.16816.F32.BF16 R20, R32, R38.reuse, R20 ;  /* 0x000000262014723c */ /* 0x080fe20000041814 */
[--C-:B----4-:R-:W-:Y:S07]  /*fdc0*/  FFMA.FTZ R2, R176, c[0x0][0x2d0], -R48.reuse ;  /* 0x0000b400b0027a23 */ /* 0x110fee0000010830 */
[C---:B------:R-:W-:Y:S01]  /*fdd0*/  HMMA.16816.F32.BF16 R124, R28.reuse, R38, R124 ;  /* 0x000000261c7c723c */ /* 0x040fe2000004187c */
[----:B------:R4:W5:Y:S01]  /*fde0*/  MUFU.EX2 R167, R2 ;  /* 0x0000000200a77308 */ /* 0x0009620000000800 */
[----:B------:R-:W2:Y:S06]  /*fdf0*/  LDSM.16.MT88.4 R36, [R210+0x3480] ;  /* 0x00348000d224783b */ /* 0x000eac0000004200 */
[-C--:B---3--:R-:W-:Y:S08]  /*fe00*/  HMMA.16816.F32.BF16 R52, R28, R40.reuse, R52 ;  /* 0x000000281c34723c */ /* 0x088ff00000041834 */
[C---:B------:R-:W-:Y:S08]  /*fe10*/  HMMA.16816.F32.BF16 R56, R32.reuse, R40, R56 ;  /* 0x000000282038723c */ /* 0x040ff00000041838 */
[-C--:B------:R-:W-:Y:S01]  /*fe20*/  HMMA.16816.F32.BF16 R60, R32, R42.reuse, R60 ;  /* 0x0000002a203c723c */ /* 0x080fe2000004183c */
[--C-:B----4-:R-:W-:Y:S03]  /*fe30*/  FFMA.FTZ R2, R185, c[0x0][0x2d0], -R27.reuse ;  /* 0x0000b400b9027a23 */ /* 0x110fe6000001081b */
[----:B------:R-:W-:Y:S01]  /*fe40*/  FFMA.FTZ R27, R184, c[0x0][0x2d0], -R27 ;  /* 0x0000b400b81b7a23 */ /* 0x000fe2000001081b */
[----:B------:R3:W-:Y:S03]  /*fe50*/  MUFU.EX2 R166, R2 ;  /* 0x0000000200a67308 */ /* 0x0007e60000000800 */
[C---:B------:R-:W-:Y:S01]  /*fe60*/  HMMA.16816.F32.BF16 R64, R28.reuse, R42, R64 ;  /* 0x0000002a1c40723c */ /* 0x040fe20000041840 */
[----:B------:R-:W4:Y:S06]  /*fe70*/  LDSM.16.MT88.4 R40, [R210+0x2080] ;  /* 0x00208000d228783b */ /* 0x000f2c0000004200 */
[----:B------:R-:W2:Y:S01]  /*fe80*/  MUFU.EX2 R165, R27 ;  /* 0x0000001b00a57308 */ /* 0x000ea20000000800 */
[-C--:B-1----:R-:W-:Y:S08]  /*fe90*/  HMMA.16816.F32.BF16 R68, R28, R44.reuse, R68 ;  /* 0x0000002c1c44723c */ /* 0x082ff00000041844 */
[C---:B------:R-:W-:Y:S01]  /*fea0*/  HMMA.16816.F32.BF16 R72, R32.reuse, R44, R72 ;  /* 0x0000002c2048723c */ /* 0x040fe20000041848 */
[--C-:B---3--:R-:W-:Y:S03]  /*feb0*/  FFMA.FTZ R2, R181, c[0x0][0x2d0], -R48.reuse ;  /* 0x0000b400b5027a23 */ /* 0x108fe60000010830 */
[----:B------:R-:W-:Y:S04]  /*fec0*/  FFMA.FTZ R48, R182, c[0x0][0x2d0], -R48 ;  /* 0x0000b400b6307a23 */ /* 0x000fe80000010830 */
[-C--:B------:R-:W-:Y:S01]  /*fed0*/  HMMA.16816.F32.BF16 R76, R32, R46.reuse, R76 ;  /* 0x0000002e204c723c */ /* 0x080fe2000004184c */
[----:B------:R1:W-:Y:S07]  /*fee0*/  MUFU.EX2 R164, R2 ;  /* 0x0000000200a47308 */ /* 0x0003ee0000000800 */
[C---:B------:R-:W-:Y:S01]  /*fef0*/  HMMA.16816.F32.BF16 R80, R28.reuse, R46, R80 ;  /* 0x0000002e1c50723c */ /* 0x040fe20000041850 */
[----:B------:R-:W3:Y:S02]  /*ff00*/  LDSM.16.MT88.4 R44, [R209+0x2c80] ;  /* 0x002c8000d12c783b */ /* 0x000ee40000004200 */
[----:B------:R-:W3:Y:S05]  /*ff10*/  MUFU.EX2 R163, R48 ;  /* 0x0000003000a37308 */ /* 0x000eea0000000800 */
[-C--:B--2---:R-:W-:Y:S08]  /*ff20*/  HMMA.16816.F32.BF16 R84, R28, R36.reuse, R84 ;  /* 0x000000241c54723c */ /* 0x084ff00000041854 */
[C---:B------:R-:W-:Y:S01]  /*ff30*/  HMMA.16816.F32.BF16 R88, R32.reuse, R36, R88 ;  /* 0x000000242058723c */ /* 0x040fe20000041858 */
[--C-:B-1----:R-:W-:Y:S04]  /*ff40*/  FFMA.FTZ R2, R180, c[0x0][0x2d0], -R49.reuse ;  /* 0x0000b400b4027a23 */ /* 0x102fe80000010831 */
[----:B------:R1:W-:Y:S03]  /*ff50*/  MUFU.EX2 R162, R2 ;  /* 0x0000000200a27308 */ /* 0x0003e60000000800 */
[-C--:B------:R-:W-:Y:S08]  /*ff60*/  HMMA.16816.F32.BF16 R92, R32, R38.reuse, R92 ;  /* 0x00000026205c723c */ /* 0x080ff0000004185c */
[----:B------:R-:W-:Y:S01]  /*ff70*/  HMMA.16816.F32.BF16 R96, R28, R38, R96 ;  /* 0x000000261c60723c */ /* 0x000fe20000041860 */
[----:B------:R-:W-:Y:S06]  /*ff80*/  LDSM.16.MT88.4 R36, [R209+0x3880] ;  /* 0x00388000d124783b */ /* 0x000fec0000004200 */
[----:B------:R-:W-:Y:S02]  /*ff90*/  F2FP.BF16.PACK_AB R28, R170, R169 ;  /* 0x000000a9aa1c723e */ /* 0x000fe400000010ff */
[----:B-----5:R-:W-:Y:S03]  /*ffa0*/  F2FP.BF16.PACK_AB R29, R167, R168 ;  /* 0x000000a8a71d723e */ /* 0x020fe600000010ff */
[----:B------:R-:W-:Y:S01]  /*ffb0*/  F2FP.BF16.PACK_AB R30, R165, R166 ;  /* 0x000000a6a51e723e */ /* 0x000fe200000010ff */
[--C-:B-1----:R-:W-:Y:S01]  /*ffc0*/  FFMA.FTZ R2, R183, c[0x0][0x2d0], -R49.reuse ;  /* 0x0000b400b7027a23 */ /* 0x102fe20000010831 */
[----:B---3--:R-:W-:Y:S03]  /*ffd0*/  F2FP.BF16.PACK_AB R31, R163, R164 ;  /* 0x000000a4a31f723e */ /* 0x008fe600000010ff */
[----:B------:R1:W2:Y:S04]  /*ffe0*/  MUFU.EX2 R138, R2 ;  /* 0x00000002008a7308 */ /* 0x0002a80000000800 */
[-C--:B------:R-:W-:Y:S01]  /*fff0*/  HMMA.16816.F32.BF16 R140, R28, R152.reuse, R4 ;  /* 0x000000981c8c723c */ /* 0x080fe20000041804 */
[----:B------:R-:W-:Y:S01]  /*10000*/  LDSM.16.MT88.4 R4, [R210+0x3880] ;  /* 0x00388000d204783b */ /* 0x000fe20000004200 */
[--C-:B-1----:R-:W-:Y:S01]  /*10010*/  FFMA.FTZ R2, R187, c[0x0][0x2d0], -R49.reuse ;  /* 0x0000b400bb027a23 */ /* 0x102fe20000010831 */
[----:B--2---:R-:W-:Y:S01]  /*10020*/  F2FP.BF16.PACK_AB R32, R138, R162 ;  /* 0x000000a28a20723e */ /* 0x004fe200000010ff */
[----:B------:R-:W-:Y:S02]  /*10030*/  FFMA.FTZ R49, R188, c[0x0][0x2d0], -R49 ;  /* 0x0000b400bc317a23 */ /* 0x000fe40000010831 */
[----:B------:R1:W-:Y:S10]  /*10040*/  MUFU.EX2 R161, R2 ;  /* 0x0000000200a17308 */ /* 0x0003f40000000800 */
[----:B------:R-:W2:Y:S01]  /*10050*/  MUFU.EX2 R137, R49 ;  /* 0x0000003100897308 */ /* 0x000ea20000000800 */
[--C-:B-1----:R-:W-:Y:S09]  /*10060*/  FFMA.FTZ R2, R160, c[0x0][0x2d0], -R50.reuse ;  /* 0x0000b400a0027a23 */ /* 0x102ff20000010832 */
[----:B------:R1:W-:Y:S01]  /*10070*/  MUFU.EX2 R130, R2 ;  /* 0x0000000200827308 */ /* 0x0003e20000000800 */
[----:B--2---:R-:W-:Y:S01]  /*10080*/  F2FP.BF16.PACK_AB R34, R137, R161 ;  /* 0x000000a18922723e */ /* 0x004fe200000010ff */
[--C-:B-1----:R-:W-:Y:S08]  /*10090*/  FFMA.FTZ R2, R179, c[0x0][0x2d0], -R50.reuse ;  /* 0x0000b400b3027a23 */ /* 0x102ff00000010832 */
[----:B------:R1:W2:Y:S02]  /*100a0*/  MUFU.EX2 R129, R2 ;  /* 0x0000000200817308 */ /* 0x0002a40000000800 */
[--C-:B-1----:R-:W-:Y:S01]  /*100b0*/  FFMA.FTZ R2, R186, c[0x0][0x2d0], -R50.reuse ;  /* 0x0000b400ba027a23 */ /* 0x102fe20000010832 */
[----:B--2---:R-:W-:Y:S01]  /*100c0*/  F2FP.BF16.PACK_AB R33, R129, R130 ;  /* 0x000000828121723e */ /* 0x004fe200000010ff */
[----:B------:R-:W-:Y:S06]  /*100d0*/  FFMA.FTZ R50, R26, c[0x0][0x2d0], -R50 ;  /* 0x0000b4001a327a23 */ /* 0x000fec0000010832 */
[----:B------:R1:W-:Y:S10]  /*100e0*/  MUFU.EX2 R27, R2 ;  /* 0x00000002001b7308 */ /* 0x0003f40000000800 */
[----:B------:R-:W2:Y:S01]  /*100f0*/  MUFU.EX2 R26, R50 ;  /* 0x00000032001a7308 */ /* 0x000ea20000000800 */
[----:B-1----:R-:W-:Y:S04]  /*10100*/  FADD.FTZ R2, R232, R25 ;  /* 0x00000019e8027221 */ /* 0x002fe80000010000 */
[----:B------:R-:W-:Y:S01]  /*10110*/  FADD.FTZ R2, R233, R2 ;  /* 0x00000002e9027221 */ /* 0x000fe20000010000 */
[----:B--2---:R-:W-:Y:S01]  /*10120*/  F2FP.BF16.PACK_AB R35, R26, R27 ;  /* 0x0000001b1a23723e */ /* 0x004fe200000010ff */
[----:B------:R-:W1:Y:S06]  /*10130*/  LDSM.16.MT88.4 R48, [R210+0x2c80] ;  /* 0x002c8000d230783b */ /* 0x000e6c0000004200 */
[C---:B------:R-:W-:Y:S07]  /*10140*/  HMMA.16816.F32.BF16 R144, R32.reuse, R152, R8 ;  /* 0x000000982090723c */ /* 0x040fee0000041808 */
[----:B------:R-:W-:Y:S01]  /*10150*/  FADD.FTZ R8, R204, R3 ;  /* 0x00000003cc087221 */ /* 0x000fe20000010000 */
[-C--:B------:R-:W-:Y:S01]  /*10160*/  HMMA.16816.F32.BF16 R148, R32, R154.reuse, R12 ;  /* 0x0000009a2094723c */ /* 0x080fe2000004180c */
[----:B------:R-:W-:Y:S03]  /*10170*/  FFMA.FTZ R3, R0, R237, R139 ;  /* 0x000000ed00037223 */ /* 0x000fe6000001008b */
[----:B------:R-:W-:Y:S02]  /*10180*/  FADD.FTZ R0, R205, R8 ;  /* 0x00000008cd007221 */ /* 0x000fe40000010000 */
[----:B------:R-:W-:Y:S02]  /*10190*/  FADD.FTZ R9, R234, R2 ;  /* 0x00000002ea097221 */ /* 0x000fe40000010000 */
[C---:B------:R-:W-:Y:S01]  /*101a0*/  HMMA.16816.F32.BF16 R152, R28.reuse, R154, R16 ;  /* 0x0000009a1c98723c */ /* 0x040fe20000041810 */
[----:B------:R-:W-:Y:S03]  /*101b0*/  FADD.FTZ R8, R190, R0 ;  /* 0x00000000be087221 */ /* 0x000fe60000010000 */
[----:B------:R-:W-:Y:S02]  /*101c0*/  FADD.FTZ R2, R230, R24 ;  /* 0x00000018e6027221 */ /* 0x000fe40000010000 */
[----:B------:R-:W-:Y:S02]  /*101d0*/  FADD.FTZ R9, R198, R9 ;  /* 0x00000009c6097221 */ /* 0x000fe40000010000 */
[-C--:B----4-:R-:W-:Y:S01]  /*101e0*/  HMMA.16816.F32.BF16 R100, R28, R40.reuse, R100 ;  /* 0x000000281c64723c */ /* 0x090fe20000041864 */
[----:B------:R-:W-:Y:S03]  /*101f0*/  FADD.FTZ R10, R196, R2 ;  /* 0x00000002c40a7221 */ /* 0x000fe60000010000 */
[----:B------:R-:W-:Y:S02]  /*10200*/  FADD.FTZ R2, R197, R9 ;  /* 0x00000009c5027221 */ /* 0x000fe40000010000 */
[----:B------:R-:W-:Y:S02]  /*10210*/  FADD.FTZ R0, R195, R10 ;  /* 0x0000000ac3007221 */ /* 0x000fe40000010000 */
[C---:B------:R-:W-:Y:S01]  /*10220*/  HMMA.16816.F32.BF16 R104, R32.reuse, R40, R104 ;  /* 0x000000282068723c */ /* 0x040fe20000041868 */
[----:B------:R-:W-:Y:S03]  /*10230*/  FADD.FTZ R10, R194, R2 ;  /* 0x00000002c20a7221 */ /* 0x000fe60000010000 */
[----:B------:R-:W-:Y:S02]  /*10240*/  FADD.FTZ R9, R189, R8 ;  /* 0x00000008bd097221 */ /* 0x000fe40000010000 */
[----:B------:R-:W-:Y:S02]  /*10250*/  FADD.FTZ R8, R192, R0 ;  /* 0x00000000c0087221 */ /* 0x000fe40000010000 */
[-C--:B------:R-:W-:Y:S01]  /*10260*/  HMMA.16816.F32.BF16 R108, R32, R42.reuse, R108 ;  /* 0x0000002a206c723c */ /* 0x080fe2000004186c */
[----:B------:R-:W-:Y:S03]  /*10270*/  FADD.FTZ R0, R193, R10 ;  /* 0x0000000ac1007221 */ /* 0x000fe60000010000 */
[----:B------:R-:W-:Y:S02]  /*10280*/  FADD.FTZ R2, R173, R9 ;  /* 0x00000009ad027221 */ /* 0x000fe40000010000 */
[----:B------:R-:W-:Y:S02]  /*10290*/  FADD.FTZ R3, R199, R3 ;  /* 0x00000003c7037221 */ /* 0x000fe40000010000 */
[C---:B------:R-:W-:Y:S04]  /*102a0*/  HMMA.16816.F32.BF16 R112, R28.reuse, R42, R112 ;  /* 0x0000002a1c70723c */ /* 0x040fe80000041870 */
[----:B------:R-:W-:Y:S04]  /*102b0*/  FADD.FTZ R3, R200, R3 ;  /* 0x00000003c8037221 */ /* 0x000fe80000010000 */
[-C--:B------:R-:W-:Y:S01]  /*102c0*/  HMMA.16816.F32.BF16 R116, R28, R44.reuse, R116 ;  /* 0x0000002c1c74723c */ /* 0x080fe20000041874 */
[----:B------:R-:W-:Y:S04]  /*102d0*/  FADD.FTZ R3, R201, R3 ;  /* 0x00000003c9037221 */ /* 0x000fe80000010000 */
[----:B------:R-:W-:Y:S03]  /*102e0*/  FADD.FTZ R3, R171, R3 ;  /* 0x00000003ab037221 */ /* 0x000fe60000010000 */
[C---:B------:R-:W-:Y:S01]  /*102f0*/  HMMA.16816.F32.BF16 R120, R32.reuse, R44, R120 ;  /* 0x0000002c2078723c */ /* 0x040fe20000041878 */
[----:B------:R-:W-:Y:S04]  /*10300*/  FADD.FTZ R3, R136, R3 ;  /* 0x0000000388037221 */ /* 0x000fe80000010000 */
[----:B------:R-:W-:Y:S01]  /*10310*/  FADD.FTZ R3, R131, R3 ;  /* 0x0000000383037221 */ /* 0x000fe20000010000 */
[----:B------:R-:W-:Y:S02]  /*10320*/  MOV R131, R132 ;  /* 0x0000008400837202 */ /* 0x000fe40000000f00 */
[-C--:B------:R-:W-:Y:S01]  /*10330*/  HMMA.16816.F32.BF16 R156, R32, R46.reuse, R20 ;  /* 0x0000002e209c723c */ /* 0x080fe20000041814 */
[----:B------:R-:W-:Y:S03]  /*10340*/  FADD.FTZ R3, R135, R3 ;  /* 0x0000000387037221 */ /* 0x000fe60000010000 */
[----:B------:R-:W-:Y:S04]  /*10350*/  MOV R135, R128 ;  /* 0x0000008000877202 */ /* 0x000fe80000000f00 */
[C---:B------:R-:W-:Y:S08]  /*10360*/  HMMA.16816.F32.BF16 R124, R28.reuse, R46, R124 ;  /* 0x0000002e1c7c723c */ /* 0x040ff0000004187c */
[-C--:B-1----:R-:W-:Y:S08]  /*10370*/  HMMA.16816.F32.BF16 R52, R28, R48.reuse, R52 ;  /* 0x000000301c34723c */ /* 0x082ff00000041834 */
        /* <DEDUP_REMOVED lines=18> */
[----:B------:R-:W-:Y:S02]  /*104a0*/  FADD.FTZ R4, R138, R0 ;  /* 0x000000008a047221 */ /* 0x000fe40000010000 */
[----:B------:R-:W-:Y:S03]  /*104b0*/  FADD.FTZ R0, R166, R5 ;  /* 0x00000005a6007221 */ /* 0x000fe60000010000 */
[----:B------:R-:W-:Y:S01]  /*104c0*/  FADD.FTZ R2, R130, R3 ;  /* 0x0000000382027221 */ /* 0x000fe20000010000 */
[----:B------:R-:W-:Y:S01]  /*104d0*/  MOV R130, R133 ;  /* 0x0000008500827202 */ /* 0x000fe20000000f00 */
        /* <DEDUP_REMOVED lines=11> */
[----:B------:R-:W-:Y:S05]  /*10590*/  FADD.FTZ R2, R26, R2 ;  /* 0x000000021a027221 */ /* 0x000fea0000010000 */
[----:B------:R2:W-:Y:S01]  /*105a0*/  STL [R1+0xc], R2 ;  /* 0x00000c0201007387 */ /* 0x0005e20000100800 */
[----:B-1----:R-:W-:Y:S04]  /*105b0*/  IADD3 R0, R207, -0x1, RZ ;  /* 0xffffffffcf007810 */ /* 0x002fe80007ffe0ff */
[----:B------:R-:W-:Y:S01]  /*105c0*/  MOV R207, R0 ;  /* 0x0000000000cf7202 */ /* 0x000fe20000000f00 */
[----:B--2---:R-:W-:-:S05]  /*105d0*/  @P0 BRA `(.L_x_243) ;  /* 0xffffc01000000947 */ /* 0x004fca000383ffff */
.L_x_222:
[----:B------:R-:W2:Y:S04]  /*105e0*/  LDL.LU R0, [R1+0x8] ;  /* 0x0000080001007983 */ /* 0x000ea80000300800 */
[----:B------:R-:W3:Y:S04]  /*105f0*/  LDL.LU R3, [R1] ;  /* 0x0000000001037983 */ /* 0x000ee80000300800 */
[----:B------:R-:W4:Y:S04]  /*10600*/  LDL.LU R8, [R1+0x4] ;  /* 0x0000040001087983 */ /* 0x000f280000300800 */
[----:B------:R-:W5:Y:S01]  /*10610*/  LDL.LU R7, [R1+0xc] ;  /* 0x00000c0001077983 */ /* 0x000f620000300800 */
[----:B------:R-:W-:-:S02]  /*10620*/  MOV R30, 0xff800000 ;  /* 0xff800000001e7802 */ /* 0x000fc40000000f00 */
[----:B------:R-:W-:Y:S02]  /*10630*/  MOV R31, 0xff800000 ;  /* 0xff800000001f7802 */ /* 0x000fe40000000f00 */
[----:B------:R-:W-:Y:S02]  /*10640*/  MOV R32, 0xff800000 ;  /* 0xff80000000207802 */ /* 0x000fe40000000f00 */
[----:B------:R-:W-:Y:S02]  /*10650*/  MOV R33, 0xff800000 ;  /* 0xff80000000217802 */ /* 0x000fe40000000f00 */
[----:B------:R-:W-:Y:S01]  /*10660*/  PLOP3.LUT P4, PT, PT, PT, PT, 0x8, 0x0 ;  /* 0x000000000000781c */ /* 0x000fe20003f8e170 */
[----:B--2---:R-:W1:Y:S04]  /*10670*/  SHFL.BFLY PT, R4, R0, 0x2, 0x1f ;  /* 0x0c401f0000047f89 */ /* 0x004e6800000e0000 */
[----:B---3--:R-:W2:Y:S04]  /*10680*/  SHFL.BFLY PT, R5, R3, 0x2, 0x1f ;  /* 0x0c401f0003057f89 */ /* 0x008ea800000e0000 */
[----:B----4-:R-:W3:Y:S04]  /*10690*/  SHFL.BFLY PT, R6, R8, 0x2, 0x1f ;  /* 0x0c401f0008067f89 */ /* 0x010ee800000e0000 */
[----:B-----5:R-:W4:Y:S01]  /*106a0*/  SHFL.BFLY PT, R2, R7, 0x2, 0x1f ;  /* 0x0c401f0007027f89 */ /* 0x020f2200000e0000 */
[----:B-1----:R-:W-:-:S02]  /*106b0*/  FADD.FTZ R4, R4, R0 ;  /* 0x0000000004047221 */ /* 0x002fc40000010000 */
        /* <DEDUP_REMOVED lines=13> */
[----:B------:R-:W-:Y:S01]  /*10790*/  FSETP.NE.FTZ.AND P2, PT, R5, RZ, PT ;  /* 0x000000ff0500720b */ /* 0x000fe20003f55000 */
[----:B----4-:R-:W-:-:S03]  /*107a0*/  FADD.FTZ R7, R2, R8 ;  /* 0x0000000802077221 */ /* 0x010fc60000010000 */
[----:B------:R-:W-:Y:S02]  /*107b0*/  FSETP.NE.FTZ.AND P1, PT, R6, RZ, PT ;  /* 0x000000ff0600720b */ /* 0x000fe40003f35000 */
[----:B------:R-:W-:-:S03]  /*107c0*/  MOV R2, RZ ;  /* 0x000000ff00027202 */ /* 0x000fc60000000f00 */
[----:B------:R-:W1:Y:S01]  /*107d0*/  @P3 MUFU.RCP R0, R4 ;  /* 0x0000000400003308 */ /* 0x000e620000001000 */
[----:B------:R-:W-:-:S07]  /*107e0*/  FSETP.NE.FTZ.AND P0, PT, R7, RZ, PT ;  /* 0x000000ff0700720b */ /* 0x000fce0003f15000 */
[----:B------:R-:W-:Y:S01]  /*107f0*/  @P2 MUFU.RCP R3, R5 ;  /* 0x0000000500032308 */ /* 0x000fe20000001000 */
[----:B-1----:R-:W-:-:S07]  /*10800*/  FMUL.FTZ R140, R0, R140 ;  /* 0x0000008c008c7220 */ /* 0x002fce0000410000 */
        /* <DEDUP_REMOVED lines=19> */
[C---:B------:R-:W-:Y:S01]  /*10940*/  FMUL.FTZ R68, R0.reuse, R68 ;  /* 0x0000004400447220 */ /* 0x040fe20000410000 */
[----:B------:R-:W-:Y:S01]  /*10950*/  @P0 MUFU.LG2 R5, R7 ;  /* 0x0000000700050308 */ /* 0x000fe20000000c00 */
        /* <DEDUP_REMOVED lines=8> */
[C---:B-1----:R-:W-:Y:S02]  /*109e0*/  FMUL.FTZ R144, R2.reuse, R144 ;  /* 0x0000009002907220 */ /* 0x042fe40000410000 */
[----:B------:R-:W-:-:S02]  /*109f0*/  FMUL.FTZ R145, R2, R145 ;  /* 0x0000009102917220 */ /* 0x000fc40000410000 */
[C---:B------:R-:W-:Y:S01]  /*10a00*/  FMUL.FTZ R148, R2.reuse, R148 ;  /* 0x0000009402947220 */ /* 0x040fe20000410000 */
[----:B------:R1:W2:Y:S01]  /*10a10*/  @P0 MUFU.RCP R0, R7 ;  /* 0x0000000700000308 */ /* 0x0002a20000001000 */
[C---:B------:R-:W-:Y:S02]  /*10a20*/  FMUL.FTZ R149, R2.reuse, R149 ;  /* 0x0000009502957220 */ /* 0x040fe40000410000 */
[C---:B------:R-:W-:Y:S02]  /*10a30*/  FMUL.FTZ R104, R2.reuse, R104 ;  /* 0x0000006802687220 */ /* 0x040fe40000410000 */
[C---:B------:R-:W-:Y:S02]  /*10a40*/  FMUL.FTZ R105, R2.reuse, R105 ;  /* 0x0000006902697220 */ /* 0x040fe40000410000 */
[C---:B------:R-:W-:Y:S02]  /*10a50*/  FMUL.FTZ R108, R2.reuse, R108 ;  /* 0x0000006c026c7220 */ /* 0x040fe40000410000 */
[----:B------:R-:W-:-:S02]  /*10a60*/  FMUL.FTZ R109, R2, R109 ;  /* 0x0000006d026d7220 */ /* 0x000fc40000410000 */
[C---:B------:R-:W-:Y:S02]  /*10a70*/  FMUL.FTZ R120, R2.reuse, R120 ;  /* 0x0000007802787220 */ /* 0x040fe40000410000 */
[C---:B------:R-:W-:Y:S02]  /*10a80*/  FMUL.FTZ R121, R2.reuse, R121 ;  /* 0x0000007902797220 */ /* 0x040fe40000410000 */
[C---:B------:R-:W-:Y:S01]  /*10a90*/  FMUL.FTZ R156, R2.reuse, R156 ;  /* 0x0000009c029c7220 */ /* 0x040fe20000410000 */
[----:B-1----:R-:W-:Y:S01]  /*10aa0*/  @P0 MOV R7, 0x3f317218 ;  /* 0x3f31721800070802 */ /* 0x002fe20000000f00 */
        /* <DEDUP_REMOVED lines=70> */
[----:B------:R-:W-:Y:S02]  /*10f10*/  @P0 FMUL.FTZ R3, R5, 0.69314718246459960938 ;  /* 0x3f31721805030820 */ /* 0x000fe40000410000 */
[----:B------:R-:W-:-:S02]  /*10f20*/  @P0 FMUL.FTZ R0, R7, c[0x0][0x2d0] ;  /* 0x0000b40007000a20 */ /* 0x000fc40000410000 */
[----:B------:R-:W-:Y:S02]  /*10f30*/  @P3 FFMA.FTZ R30, R9, R134, R10 ;  /* 0x00000086091e3223 */ /* 0x000fe4000001000a */
[----:B------:R-:W-:Y:S02]  /*10f40*/  @P2 FFMA.FTZ R31, R4, R133, R8 ;  /* 0x00000085041f2223 */ /* 0x000fe40000010008 */
[----:B------:R-:W-:Y:S02]  /*10f50*/  @P1 FFMA.FTZ R32, R2, R132, R6 ;  /* 0x0000008402201223 */ /* 0x000fe40000010006 */
[----:B------:R-:W-:Y:S02]  /*10f60*/  @P0 FFMA.FTZ R33, R0, R128, R3 ;  /* 0x0000008000210223 */ /* 0x000fe40000010003 */
.L_x_167:
[----:B--2---:R-:W-:Y:S05]  /*10f70*/  @P4 BRA `(.L_x_244) ;  /* 0x0000166000004947 */ /* 0x004fea0003800000 */
[----:B------:R-:W2:Y:S01]  /*10f80*/  S2R R11, SR_TID.X ;  /* 0x00000000000b7919 */ /* 0x000ea20000002100 */
[----:B------:R-:W-:Y:S01]  /*10f90*/  ULDC.64 UR4, c[0x0][0x490] ;  /* 0x0001240000047ab9 */ /* 0x000fe20000000a00 */
[----:B------:R-:W-:Y:S01]  /*10fa0*/  F2FP.BF16.PACK_AB R62, R63, R62 ;  /* 0x0000003e3f3e723e */ /* 0x000fe200000010ff */
[----:B------:R-:W-:Y:S01]  /*10fb0*/  UIMAD UR10, UR6, UR4, URZ ;  /* 0x00000004060a72a4 */ /* 0x000fe2000f8e023f */
[----:B------:R-:W3:Y:S01]  /*10fc0*/  S2R R13, SR_CTAID.Z ;  /* 0x00000000000d7919 */ /* 0x000ee20000002700 */
[----:B------:R-:W-:Y:S01]  /*10fd0*/  UIMAD.WIDE.U32 UR12, UR7, UR4, URZ ;  /* 0x00000004070c72a5 */ /* 0x000fe2000f8e003f */
[----:B------:R-:W-:Y:S01]  /*10fe0*/  F2FP.BF16.PACK_AB R60, R61, R60 ;  /* 0x0000003c3d3c723e */ /* 0x000fe200000010ff */
[----:B------:R-:W-:Y:S01]  /*10ff0*/  UIMAD UR10, UR7, UR5, UR10 ;  /* 0x00000005070a72a4 */ /* 0x000fe2000f8e020a */
[----:B------:R-:W4:Y:S01]  /*11000*/  S2R R63, SR_CTAID.X ;  /* 0x00000000003f7919 */ /* 0x000f220000002500 */
[----:B------:R-:W-:Y:S01]  /*11010*/  IMAD.MOV.U32 R61, RZ, RZ, c[0x0][0x4e8] ;  /* 0x00013a00ff3d7624 */ /* 0x000fe200078e00ff */
[----:B------:R-:W-:Y:S01]  /*11020*/  ULDC.64 UR4, c[0x0][0x3e8] ;  /* 0x0000fa0000047ab9 */ /* 0x000fe20000000a00 */
[----:B------:R-:W-:Y:S01]  /*11030*/  IMAD.U32 R2, RZ, RZ, UR12 ;  /* 0x0000000cff027e24 */ /* 0x000fe2000f8e00ff */
[----:B------:R-:W-:Y:S01]  /*11040*/  UIMAD.WIDE.U32 UR14, UR7, UR4, URZ ;  /* 0x00000004070e72a5 */ /* 0x000fe2000f8e003f */
[----:B------:R-:W-:Y:S01]  /*11050*/  IMAD.U32 R3, RZ, RZ, UR13 ;  /* 0x0000000dff037e24 */ /* 0x000fe2000f8e00ff */
[----:B------:R-:W-:Y:S01]  /*11060*/  UIMAD UR6, UR6, UR4, URZ ;  /* 0x00000004060672a4 */ /* 0x000fe2000f8e023f */
[C---:B------:R-:W-:Y:S01]  /*11070*/  ISETP.NE.AND P1, PT, R61.reuse, 0x1, PT ;  /* 0x000000013d00780c */ /* 0x040fe20003f25270 */
[----:B------:R-:W-:Y:S01]  /*11080*/  UIADD3 UR10, UR13, UR10, URZ ;  /* 0x0000000a0d0a7290 */ /* 0x000fe2000fffe03f */
[----:B------:R-:W-:Y:S01]  /*11090*/  IMAD R61, R61, c[0x0][0x388], RZ ;  /* 0x0000e2003d3d7a24 */ /* 0x000fe200078e02ff */
[----:B------:R-:W-:Y:S01]  /*110a0*/  UIMAD UR5, UR7, UR5, UR6 ;  /* 0x00000005070572a4 */ /* 0x000fe2000f8e0206 */
[----:B------:R-:W-:Y:S01]  /*110b0*/  IMAD.U32 R6, RZ, RZ, UR14 ;  /* 0x0000000eff067e24 */ /* 0x000fe2000f8e00ff */
[----:B------:R-:W-:Y:S01]  /*110c0*/  F2FP.BF16.PACK_AB R140, R141, R140 ;  /* 0x0000008c8d8c723e */ /* 0x000fe200000010ff */
[----:B------:R-:W-:Y:S01]  /*110d0*/  IMAD.U32 R7, RZ, RZ, UR15 ;  /* 0x0000000fff077e24 */ /* 0x000fe2000f8e00ff */
[----:B------:R-:W-:Y:S01]  /*110e0*/  UIADD3 UR5, UR15, UR5, URZ ;  /* 0x000000050f057290 */ /* 0x000fe2000fffe03f */
[----:B------:R-:W-:Y:S01]  /*110f0*/  IMAD.U32 R5, RZ, RZ, UR10 ;  /* 0x0000000aff057e24 */ /* 0x000fe2000f8e00ff */
[----:B--2---:R-:W-:Y:S01]  /*11100*/  SHF.R.S32.HI R10, RZ, 0x1f, R11 ;  /* 0x0000001fff0a7819 */ /* 0x004fe2000001140b */
[----:B------:R-:W-:Y:S01]  /*11110*/  BSSY B0, `(.L_x_245) ;  /* 0x0000104000007945 */ /* 0x000fe20003800000 */
[----:B------:R-:W-:-:S02]  /*11120*/  F2FP.BF16.PACK_AB R142, R143, R142 ;  /* 0x0000008e8f8e723e */ /* 0x000fc400000010ff */
[CC--:B------:R-:W-:Y:S01]  /*11130*/  LEA.HI R8, R10.reuse, R11.reuse, RZ, 0x5 ;  /* 0x0000000b0a087211 */ /* 0x0c0fe200078f28ff */
[----:B------:R-:W-:Y:S01]  /*11140*/  IMAD.U32 R3, RZ, RZ, UR5 ;  /* 0x00000005ff037e24 */ /* 0x000fe2000f8e00ff */
[-C--:B------:R-:W-:Y:S02]  /*11150*/  LEA.HI R9, R10, R11.reuse, RZ, 0x2 ;  /* 0x0000000b0a097211 */ /* 0x080fe400078f10ff */
[----:B------:R-:W-:Y:S02]  /*11160*/  LOP3.LUT R0, R8, 0xffffffe0, RZ, 0xc0, !PT ;  /* 0xffffffe008007812 */ /* 0x000fe400078ec0ff */
[----:B------:R-:W-:Y:S02]  /*11170*/  LOP3.LUT R4, R9, 0xfffffffc, RZ, 0xc0, !PT ;  /* 0xfffffffc09047812 */ /* 0x000fe400078ec0ff */
[----:B------:R-:W-:Y:S01]  /*11180*/  LEA.HI R10, R10, R11, RZ, 0x3 ;  /* 0x0000000b0a0a7211 */ /* 0x000fe200078f18ff */
[C---:B------:R-:W-:Y:S01]  /*11190*/  IMAD.IADD R0, R11.reuse, 0x1, -R0 ;  /* 0x000000010b007824 */ /* 0x040fe200078e0a00 */
[----:B---3--:R-:W-:Y:S01]  /*111a0*/  SHF.R.S32.HI R12, RZ, 0x1f, R13 ;  /* 0x0000001fff0c7819 */ /* 0x008fe2000001140d */
[----:B------:R-:W-:Y:S01]  /*111b0*/  IMAD.IADD R7, R11, 0x1, -R4 ;  /* 0x000000010b077824 */ /* 0x000fe200078e0a04 */
[----:B------:R-:W-:Y:S01]  /*111c0*/  SHF.R.S32.HI R17, RZ, 0x2, R9 ;  /* 0x00000002ff117819 */ /* 0x000fe20000011409 */
[----:B------:R-:W-:Y:S01]  /*111d0*/  IMAD.MOV.U32 R4, RZ, RZ, R2 ;  /* 0x000000ffff047224 */ /* 0x000fe200078e0002 */
[----:B------:R-:W-:Y:S01]  /*111e0*/  SHF.R.S32.HI R11, RZ, 0x1f, R0 ;  /* 0x0000001fff0b7819 */ /* 0x000fe20000011400 */
[----:B------:R-:W-:Y:S01]  /*111f0*/  IMAD.MOV.U32 R2, RZ, RZ, R6 ;  /* 0x000000ffff027224 */ /* 0x000fe200078e0006 */
[----:B------:R-:W-:Y:S01]  /*11200*/  LOP3.LUT P0, RZ, R0, 0x3, RZ, 0xc0, !PT ;  /* 0x0000000300ff7812 */ /* 0x000fe2000780c0ff */
[----:B------:R-:W-:Y:S01]  /*11210*/  IMAD.SHL.U32 R6, R10, 0x8, RZ ;  /* 0x000000080a067824 */ /* 0x000fe200078e00ff */
[----:B------:R-:W-:Y:S01]  /*11220*/  LEA.HI R15, R11, R0, RZ, 0x2 ;  /* 0x000000000b0f7211 */ /* 0x000fe200078f10ff */
[----:B------:R-:W-:Y:S01]  /*11230*/  IMAD.SHL.U32 R16, R7, 0x8, RZ ;  /* 0x0000000807107824 */ /* 0x000fe200078e00ff */
[----:B------:R-:W-:Y:S01]  /*11240*/  F2FP.BF16.PACK_AB R152, R153, R152 ;  /* 0x000000989998723e */ /* 0x000fe200000010ff */
[----:B------:R-:W-:Y:S01]  /*11250*/  IMAD R24, R12, c[0x0][0x498], RZ ;  /* 0x000126000c187a24 */ /* 0x000fe200078e02ff */
[----:B------:R-:W-:Y:S01]  /*11260*/  LOP3.LUT R0, R6, 0xc0, RZ, 0xc0, !PT ;  /* 0x000000c006007812 */ /* 0x000fe200078ec0ff */
[----:B------:R-:W-:Y:S01]  /*11270*/  IMAD R18, R12, c[0x0][0x3f0], RZ ;  /* 0x0000fc000c127a24 */ /* 0x000fe200078e02ff */
[----:B------:R-:W-:Y:S01]  /*11280*/  F2FP.BF16.PACK_AB R154, R155, R154 ;  /* 0x0000009a9b9a723e */ /* 0x000fe200000010ff */
[C---:B------:R-:W-:Y:S01]  /*11290*/  IMAD R24, R13.reuse, c[0x0][0x49c], R24 ;  /* 0x000127000d187a24 */ /* 0x040fe200078e0218 */
[----:B------:R-:W-:Y:S01]  /*112a0*/  SHF.R.U32.HI R6, RZ, 0x3, R0 ;  /* 0x00000003ff067819 */ /* 0x000fe20000011600 */
[C---:B------:R-:W-:Y:S01]  /*112b0*/  IMAD R18, R13.reuse, c[0x0][0x3f4], R18 ;  /* 0x0000fd000d127a24 */ /* 0x040fe200078e0212 */
[----:B------:R-:W-:Y:S01]  /*112c0*/  LOP3.LUT R0, R0, 0x18, R16, 0xf8, !PT ;  /* 0x0000001800007812 */ /* 0x000fe200078ef810 */
[----:B-1----:R-:W-:Y:S01]  /*112d0*/  IMAD.WIDE.U32 R20, R13, c[0x0][0x498], R4 ;  /* 0x000126000d147a25 */ /* 0x002fe200078e0004 */
[----:B------:R-:W-:-:S02]  /*112e0*/  LEA.HI R5, R17, R17, RZ, 0x1 ;  /* 0x0000001111057211 */ /* 0x000fc400078f08ff */
[----:B------:R-:W-:Y:S01]  /*112f0*/  LOP3.LUT R19, R0, R6, RZ, 0x3c, !PT ;  /* 0x0000000600137212 */ /* 0x000fe200078e3cff */
[----:B------:R-:W-:Y:S01]  /*11300*/  IMAD.WIDE.U32 R12, R13, c[0x0][0x3f0], R2 ;  /* 0x0000fc000d0c7a25 */ /* 0x000fe200078e0002 */
[--C-:B------:R-:W-:Y:S02]  /*11310*/  SHF.R.S32.HI R0, RZ, 0x5, R8.reuse ;  /* 0x00000005ff007819 */ /* 0x100fe40000011408 */
[----:B------:R-:W-:Y:S02]  /*11320*/  SHF.R.S32.HI R2, RZ, 0x1f, R8 ;  /* 0x0000001fff027819 */ /* 0x000fe40000011408 */
[----:B------:R-:W-:Y:S01]  /*11330*/  SHF.R.S32.HI R4, RZ, 0x1f, R9 ;  /* 0x0000001fff047819 */ /* 0x000fe20000011409 */
[----:B------:R-:W-:Y:S01]  /*11340*/  IMAD R14, R0, 0x100, R7 ;  /* 0x00000100000e7824 */ /* 0x000fe200078e0207 */
[----:B------:R-:W-:Y:S02]  /*11350*/  LEA.HI R3, R2, R0, RZ, 0x2 ;  /* 0x0000000002037211 */ /* 0x000fe400078f10ff */
[----:B------:R-:W-:-:S02]  /*11360*/  LOP3.LUT R2, R5, 0x3fffffe, RZ, 0xc0, !PT ;  /* 0x03fffffe05027812 */ /* 0x000fc400078ec0ff */
[----:B------:R-:W-:Y:S02]  /*11370*/  LEA.HI R6, R4, R17, RZ, 0x3 ;  /* 0x0000001104067211 */ /* 0x000fe400078f18ff */
[----:B------:R-:W-:Y:S02]  /*11380*/  LEA.HI R4, R7, R7, RZ, 0x1 ;  /* 0x0000000707047211 */ /* 0x000fe400078f08ff */
[----:B------:R-:W-:Y:S01]  /*11390*/  LOP3.LUT R5, R3, 0xffffffc, RZ, 0xc0, !PT ;  /* 0x0ffffffc03057812 */ /* 0x000fe200078ec0ff */
[----:B------:R-:W-:Y:S01]  /*113a0*/  IMAD.IADD R3, R17, 0x1, -R2 ;  /* 0x0000000111037824 */ /* 0x000fe200078e0a02 */
[----:B------:R-:W-:Y:S02]  /*113b0*/  LOP3.LUT R2, R4, 0x1ffffffe, RZ, 0xc0, !PT ;  /* 0x1ffffffe04027812 */ /* 0x000fe400078ec0ff */
[----:B------:R-:W-:Y:S01]  /*113c0*/  LOP3.LUT R6, R6, 0xfffffff8, RZ, 0xc0, !PT ;  /* 0xfffffff806067812 */ /* 0x000fe200078ec0ff */
[C---:B------:R-:W-:Y:S01]  /*113d0*/  IMAD.IADD R9, R0.reuse, 0x1, -R5 ;  /* 0x0000000100097824 */ /* 0x040fe200078e0a05 */
[----:B------:R-:W-:Y:S01]  /*113e0*/  F2FP.BF16.PACK_AB R144, R145, R144 ;  /* 0x000000909190723e */ /* 0x000fe200000010ff */
[----:B------:R-:W-:Y:S01]  /*113f0*/  IMAD R11, R0, 0x8, R3 ;  /* 0x00000008000b7824 */ /* 0x000fe200078e0203 */
[----:B------:R-:W-:Y:S01]  /*11400*/  SHF.R.S32.HI R3, RZ, 0x2, R15 ;  /* 0x00000002ff037819 */ /* 0x000fe2000001140f */
[----:B------:R-:W-:Y:S01]  /*11410*/  IMAD.IADD R10, R7, 0x1, -R2 ;  /* 0x00000001070a7824 */ /* 0x000fe200078e0a02 */
[----:B------:R-:W-:Y:S01]  /*11420*/  F2FP.BF16.PACK_AB R146, R147, R146 ;  /* 0x000000929392723e */ /* 0x000fe200000010ff */
[----:B------:R-:W-:Y:S01]  /*11430*/  IMAD R0, R7, 0x20, R17 ;  /* 0x0000002007007824 */ /* 0x000fe200078e0211 */
[----:B------:R-:W-:Y:S01]  /*11440*/  F2FP.BF16.PACK_AB R148, R149, R148 ;  /* 0x000000949594723e */ /* 0x000fe200000010ff */
[----:B------:R-:W-:Y:S01]  /*11450*/  IMAD.IADD R7, R17, 0x1, -R6 ;  /* 0x0000000111077824 */ /* 0x000fe200078e0a06 */
[----:B------:R-:W-:Y:S01]  /*11460*/  F2FP.BF16.PACK_AB R150, R151, R150 ;  /* 0x000000969796723e */ /* 0x000fe200000010ff */
[----:B------:R-:W-:Y:S01]  /*11470*/  IMAD.SHL.U32 R2, R4, 0x20, RZ ;  /* 0x0000002004027824 */ /* 0x000fe200078e00ff */
[----:B------:R-:W-:Y:S01]  /*11480*/  F2FP.BF16.PACK_AB R100, R101, R100 ;  /* 0x000000646564723e */ /* 0x000fe200000010ff */
[----:B----4-:R-:W-:Y:S01]  /*11490*/  IMAD R8, R63, 0x80, R0 ;  /* 0x000000803f087824 */ /* 0x010fe200078e0200 */
[----:B------:R-:W-:Y:S01]  /*114a0*/  LEA.HI R5, R7, R7, RZ, 0x1 ;  /* 0x0000000707057211 */ /* 0x000fe200078f08ff */
[----:B------:R-:W-:Y:S01]  /*114b0*/  IMAD R4, R9, 0x10, R3 ;  /* 0x0000001009047824 */ /* 0x000fe200078e0203 */
[----:B------:R-:W-:Y:S01]  /*114c0*/  LOP3.LUT R2, R2, 0xffffffc0, RZ, 0xc0, !PT ;  /* 0xffffffc002027812 */ /* 0x000fe200078ec0ff */
[----:B------:R-:W-:Y:S01]  /*114d0*/  @P1 IMAD.HI.U32 R9, R8, c[0x0][0x4ec], RZ ;  /* 0x00013b0008091a27 */ /* 0x000fe200078e00ff */
[----:B------:R-:W-:-:S02]  /*114e0*/  LOP3.LUT R6, R5, 0x3fffffe, RZ, 0xc0, !PT ;  /* 0x03fffffe05067812 */ /* 0x000fc400078ec0ff */
[----:B------:R-:W-:Y:S01]  /*114f0*/  SHF.R.S32.HI R5, RZ, 0x1, R5 ;  /* 0x00000001ff057819 */ /* 0x000fe20000011405 */
[----:B------:R-:W-:Y:S01]  /*11500*/  IMAD R10, R10, 0x8, R2 ;  /* 0x000000080a0a7824 */ /* 0x000fe200078e0202 */
[----:B------:R-:W-:Y:S01]  /*11510*/  F2FP.BF16.PACK_AB R102, R103, R102 ;  /* 0x000000666766723e */ /* 0x000fe200000010ff */
[----:B------:R-:W-:Y:S01]  /*11520*/  IMAD.MOV.U32 R0, RZ, RZ, R8 ;  /* 0x000000ffff007224 */ /* 0x000fe200078e0008 */
[----:B------:R-:W-:Y:S01]  /*11530*/  @P1 SHF.R.U32.HI R0, RZ, c[0x0][0x4f0], R9 ;  /* 0x00013c00ff001a19 */ /* 0x000fe20000011609 */
[----:B------:R-:W-:Y:S01]  /*11540*/  IMAD.IADD R6, R7, 0x1, -R6 ;  /* 0x0000000107067824 */ /* 0x000fe200078e0a06 */
[----:B------:R-:W-:Y:S01]  /*11550*/  LOP3.LUT R7, R5, 0x1, RZ, 0xc0, !PT ;  /* 0x0000000105077812 */ /* 0x000fe200078ec0ff */
[----:B------:R-:W-:Y:S01]  /*11560*/  IMAD.U32 R19, R11, 0x20, R19 ;  /* 0x000000200b137824 */ /* 0x000fe200078e0013 */
[----:B------:R-:W-:Y:S01]  /*11570*/  LOP3.LUT P2, RZ, R5, 0x2, RZ, 0xc0, !PT ;  /* 0x0000000205ff7812 */ /* 0x000fe2000784c0ff */
[----:B------:R-:W-:Y:S01]  /*11580*/  IMAD.MOV.U32 R2, RZ, RZ, R12 ;  /* 0x000000ffff027224 */ /* 0x000fe200078e000c */
[----:B------:R-:W-:Y:S01]  /*11590*/  ISETP.NE.U32.AND P3, PT, R7, 0x1, PT ;  /* 0x000000010700780c */ /* 0x000fe20003f65070 */
[----:B------:R-:W-:Y:S01]  /*115a0*/  IMAD.IADD R11, R4, 0x1, R10 ;  /* 0x00000001040b7824 */ /* 0x000fe200078e020a */
[----:B------:R-:W-:Y:S01]  /*115b0*/  F2FP.BF16.PACK_AB R112, R113, R112 ;  /* 0x000000707170723e */ /* 0x000fe200000010ff */
[----:B------:R-:W-:Y:S01]  /*115c0*/  IMAD R12, R6, 0x10, R14 ;  /* 0x00000010060c7824 */ /* 0x000fe200078e020e */
[----:B------:R-:W-:Y:S01]  /*115d0*/  SHF.R.S32.HI R6, RZ, 0x1f, R0 ;  /* 0x0000001fff067819 */ /* 0x000fe20000011400 */
[----:B------:R-:W-:Y:S01]  /*115e0*/  IMAD R4, R63, 0x80, R4 ;  /* 0x000000803f047824 */ /* 0x000fe200078e0204 */
[----:B------:R-:W-:Y:S01]  /*115f0*/  F2FP.BF16.PACK_AB R114, R115, R114 ;  /* 0x000000727372723e */ /* 0x000fe200000010ff */
[----:B------:R-:W-:Y:S01]  /*11600*/  IMAD.MOV R9, RZ, RZ, -R0 ;  /* 0x000000ffff097224 */ /* 0x000fe200078e0a00 */
[----:B------:R-:W-:Y:S01]  /*11610*/  F2FP.BF16.PACK_AB R104, R105, R104 ;  /* 0x000000686968723e */ /* 0x000fe200000010ff */
[----:B------:R-:W-:Y:S01]  /*11620*/  IMAD R6, R6, c[0x0][0x3e0], RZ ;  /* 0x0000f80006067a24 */ /* 0x000fe200078e02ff */
[C---:B------:R-:W-:Y:S01]  /*11630*/  IADD3 R10, R4.reuse, 0x8, RZ ;  /* 0x00000008040a7810 */ /* 0x040fe20007ffe0ff */
[----:B------:R-:W-:Y:S01]  /*11640*/  IMAD.IADD R3, R13, 0x1, R18 ;  /* 0x000000010d037824 */ /* 0x000fe200078e0212 */
[-C--:B------:R-:W-:Y:S01]  /*11650*/  ISETP.GE.OR P6, PT, R4, R61.reuse, P0 ;  /* 0x0000003d0400720c */ /* 0x080fe200007c6670 */
[----:B------:R-:W-:Y:S01]  /*11660*/  IMAD R7, R63, 0x80, R11 ;  /* 0x000000803f077824 */ /* 0x000fe200078e020b */
[----:B------:R-:W-:Y:S01]  /*11670*/  ISETP.GE.OR P5, PT, R10, R61, P0 ;  /* 0x0000003d0a00720c */ /* 0x000fe200007a6670 */
[----:B------:R-:W-:Y:S01]  /*11680*/  IMAD R14, R9, c[0x0][0x4e8], R8 ;  /* 0x00013a00090e7a24 */ /* 0x000fe200078e0208 */
[----:B------:R-:W-:Y:S01]  /*11690*/  F2FP.BF16.PACK_AB R106, R107, R106 ;  /* 0x0000006a6b6a723e */ /* 0x000fe200000010ff */
[C---:B------:R-:W-:Y:S01]  /*116a0*/  IMAD R10, R0.reuse, c[0x0][0x3e4], R6 ;  /* 0x0000f900000a7a24 */ /* 0x040fe200078e0206 */
[----:B------:R-:W-:Y:S01]  /*116b0*/  F2FP.BF16.PACK_AB R108, R109, R108 ;  /* 0x0000006c6d6c723e */ /* 0x000fe200000010ff */
[----:B------:R-:W-:Y:S01]  /*116c0*/  IMAD.WIDE.U32 R8, R0, c[0x0][0x3e0], R2 ;  /* 0x0000f80000087a25 */ /* 0x000fe200078e0002 */
[----:B------:R-:W-:-:S02]  /*116d0*/  IADD3 R0, R4, 0x48, RZ ;  /* 0x0000004804007810 */ /* 0x000fc40007ffe0ff */
[----:B------:R-:W-:Y:S01]  /*116e0*/  F2FP.BF16.PACK_AB R110, R111, R110 ;  /* 0x0000006e6f6e723e */ /* 0x000fe200000010ff */
[----:B------:R-:W-:Y:S01]  /*116f0*/  @P1 IMAD.HI.U32 R6, R7, c[0x0][0x4ec], RZ ;  /* 0x00013b0007061a27 */ /* 0x000fe200078e00ff */
[----:B------:R-:W-:Y:S02]  /*11700*/  F2FP.BF16.PACK_AB R35, R35, R116 ;  /* 0x000000742323723e */ /* 0x000fe400000010ff */
[----:B------:R-:W-:Y:S01]  /*11710*/  F2FP.BF16.PACK_AB R118, R119, R118 ;  /* 0x000000767776723e */ /* 0x000fe200000010ff */
[----:B------:R-:W-:Y:S01]  /*11720*/  IMAD.SHL.U32 R3, R5, 0x40, RZ ;  /* 0x0000004005037824 */ /* 0x000fe200078e00ff */
[----:B------:R-:W-:Y:S01]  /*11730*/  IADD3 R5, R4, 0x40, RZ ;  /* 0x0000004004057810 */ /* 0x000fe20007ffe0ff */
[----:B------:R-:W-:Y:S01]  /*11740*/  IMAD.MOV.U32 R2, RZ, RZ, R7 ;  /* 0x000000ffff027224 */ /* 0x000fe200078e0007 */
[----:B------:R-:W-:Y:S01]  /*11750*/  @P1 SHF.R.U32.HI R2, RZ, c[0x0][0x4f0], R6 ;  /* 0x00013c00ff021a19 */ /* 0x000fe20000011606 */
[----:B------:R-:W-:Y:S01]  /*11760*/  IMAD.MOV.U32 R4, RZ, RZ, R8 ;  /* 0x000000ffff047224 */ /* 0x000fe200078e0008 */
[----:B------:R-:W-:Y:S01]  /*11770*/  LOP3.LUT R3, R3, 0xc0, RZ, 0xc0, !PT ;  /* 0x000000c003037812 */ /* 0x000fe200078ec0ff */
[----:B------:R-:W-:Y:S01]  /*11780*/  IMAD R17, R63, 0x80, R17 ;  /* 0x000000803f117824 */ /* 0x000fe200078e0211 */
[-C--:B------:R-:W-:Y:S01]  /*11790*/  ISETP.GE.OR P4, PT, R5, R61.reuse, P0 ;  /* 0x0000003d0500720c */ /* 0x080fe20000786670 */
[----:B------:R-:W-:Y:S01]  /*117a0*/  IMAD.IADD R5, R9, 0x1, R10 ;  /* 0x0000000109057824 */ /* 0x000fe200078e020a */
[----:B------:R-:W-:-:S02]  /*117b0*/  ISETP.GE.OR P1, PT, R0, R61, P0 ;  /* 0x0000003d0000720c */ /* 0x000fc40000726670 */
[----:B------:R-:W-:Y:S02]  /*117c0*/  SHF.R.S32.HI R6, RZ, 0x1f, R2 ;  /* 0x0000001fff067819 */ /* 0x000fe40000011402 */
[----:B------:R-:W-:Y:S02]  /*117d0*/  IADD3 R10, P0, R2, R20, RZ ;  /* 0x00000014020a7210 */ /* 0x000fe40007f1e0ff */
[----:B------:R-:W-:Y:S02]  /*117e0*/  LEA.HI R3, R3, R3, RZ, 0x1d ;  /* 0x0000000303037211 */ /* 0x000fe400078fe8ff */
[----:B------:R-:W-:Y:S02]  /*117f0*/  IADD3.X R11, R6, R21, R24, P0, !PT ;  /* 0x00000015060b7210 */ /* 0x000fe400007fe418 */
[----:B------:R-:W-:Y:S01]  /*11800*/  SHF.R.S32.HI R6, RZ, 0x1f, R14 ;  /* 0x0000001fff067819 */ /* 0x000fe2000001140e */
[----:B------:R-:W-:Y:S01]  /*11810*/  IMAD.U32 R0, R12, 0x2, R3 ;  /* 0x000000020c007824 */ /* 0x000fe200078e0003 */
[----:B------:R-:W-:Y:S01]  /*11820*/  F2FP.BF16.PACK_AB R34, R34, R124 ;  /* 0x0000007c2222723e */ /* 0x000fe200000010ff */
[----:B------:R-:W-:Y:S01]  /*11830*/  IMAD.MOV R3, RZ, RZ, -R2 ;  /* 0x000000ffff037224 */ /* 0x000fe200078e0a02 */
[----:B------:R-:W-:Y:S01]  /*11840*/  F2FP.BF16.PACK_AB R126, R127, R126 ;  /* 0x0000007e7f7e723e */ /* 0x000fe200000010ff */
[----:B------:R-:W-:Y:S01]  /*11850*/  IMAD R6, R6, c[0x0][0x3d8], RZ ;  /* 0x0000f60006067a24 */ /* 0x000fe200078e02ff */
[----:B------:R-:W-:Y:S01]  /*11860*/  F2FP.BF16.PACK_AB R120, R121, R120 ;  /* 0x000000787978723e */ /* 0x000fe200000010ff */
[----:B------:R-:W-:Y:S01]  /*11870*/  IMAD R3, R3, c[0x0][0x4e8], R7 ;  /* 0x00013a0003037a24 */ /* 0x000fe200078e0207 */
[----:B------:R-:W-:Y:S01]  /*11880*/  F2FP.BF16.PACK_AB R122, R123, R122 ;  /* 0x0000007a7b7a723e */ /* 0x000fe200000010ff */
[----:B------:R-:W-:Y:S01]  /*11890*/  IMAD.SHL.U32 R0, R0, 0x2, RZ ;  /* 0x0000000200007824 */ /* 0x000fe200078e00ff */
[----:B------:R-:W-:Y:S01]  /*118a0*/  BAR.SYNC.DEFER_BLOCKING 0x1, 0x80 ;  /* 0x0042000000007b1d */ /* 0x000fe20000010000 */
[C---:B------:R-:W-:Y:S01]  /*118b0*/  IMAD R18, R14.reuse, c[0x0][0x3dc], R6 ;  /* 0x0000f7000e127a24 */ /* 0x040fe200078e0206 */
[----:B------:R-:W-:Y:S01]  /*118c0*/  SHF.R.S32.HI R6, RZ, 0x1f, R3 ;  /* 0x0000001fff067819 */ /* 0x000fe20000011403 */
[----:B------:R-:W-:Y:S01]  /*118d0*/  IMAD.WIDE.U32 R14, R14, c[0x0][0x3d8], R4 ;  /* 0x0000f6000e0e7a25 */ /* 0x000fe200078e0004 */
[----:B------:R-:W-:-:S02]  /*118e0*/  IADD3 R7, R0, 0x80, RZ ;  /* 0x0000008000077810 */ /* 0x000fc40007ffe0ff */
[----:B------:R-:W-:Y:S01]  /*118f0*/  IADD3 R2, R0, 0x70, RZ ;  /* 0x0000007000027810 */ /* 0x000fe20007ffe0ff */
[----:B------:R-:W-:Y:S01]  /*11900*/  IMAD.MOV.U32 R4, RZ, RZ, 0x20 ;  /* 0x00000020ff047424 */ /* 0x000fe200078e00ff */
[----:B------:R-:W-:Y:S01]  /*11910*/  @P3 IADD3 R2, R7, 0x10, RZ ;  /* 0x0000001007023810 */ /* 0x000fe20007ffe0ff */
[----:B------:R-:W-:Y:S01]  /*11920*/  IMAD R5, R6, c[0x0][0x488], RZ ;  /* 0x0001220006057a24 */ /* 0x000fe200078e02ff */
[----:B------:R-:W-:Y:S01]  /*11930*/  F2FP.BF16.PACK_AB R156, R157, R156 ;  /* 0x0000009c9d9c723e */ /* 0x000fe200000010ff */
[----:B------:R-:W-:Y:S01]  /*11940*/  IMAD.WIDE.U32 R6, R3, c[0x0][0x488], R10 ;  /* 0x0001220003067a25 */ /* 0x000fe200078e000a */
[----:B------:R-:W-:Y:S02]  /*11950*/  SEL R4, R4, 0xffffffe0, !P2 ;  /* 0xffffffe004047807 */ /* 0x000fe40005000000 */
[----:B------:R-:W-:Y:S01]  /*11960*/  F2FP.BF16.PACK_AB R158, R159, R158 ;  /* 0x0000009e9f9e723e */ /* 0x000fe200000010ff */
[----:B------:R-:W-:Y:S01]  /*11970*/  IMAD R5, R3, c[0x0][0x48c], R5 ;  /* 0x0001230003057a24 */ /* 0x000fe200078e0205 */
[----:B------:R-:W-:Y:S01]  /*11980*/  F2FP.BF16.PACK_AB R29, R29, R52 ;  /* 0x000000341d1d723e */ /* 0x000fe200000010ff */
[----:B------:R-:W-:Y:S01]  /*11990*/  IMAD.IADD R3, R0, 0x1, R4 ;  /* 0x0000000100037824 */ /* 0x000fe200078e0204 */
[----:B------:R-:W-:Y:S01]  /*119a0*/  F2FP.BF16.PACK_AB R54, R55, R54 ;  /* 0x000000363736723e */ /* 0x000fe200000010ff */
[----:B------:R-:W-:Y:S01]  /*119b0*/  IMAD.IADD R4, R4, 0x1, R2 ;  /* 0x0000000104047824 */ /* 0x000fe200078e0202 */
[----:B------:R-:W-:Y:S01]  /*119c0*/  F2FP.BF16.PACK_AB R28, R28, R64 ;  /* 0x000000401c1c723e */ /* 0x000fe200000010ff */
[----:B------:R-:W-:Y:S01]  /*119d0*/  IMAD.IADD R5, R7, 0x1, R5 ;  /* 0x0000000107057824 */ /* 0x000fe200078e0205 */
        /* <DEDUP_REMOVED lines=20> */
[----:B------:R-:W-:-:S02]  /*11b20*/  LEA R8, P0, R6, c[0x0][0x450], 0x2 ;  /* 0x0001140006087a11 */ /* 0x000fc400078010ff */
        /* <DEDUP_REMOVED lines=9> */
[----:B------:R-:W-:Y:S01]  /*11bc0*/  LEA.HI.X R5, R6, c[0x0][0x454], R5, 0x2, P0 ;  /* 0x0001150006057a11 */ /* 0x000fe200000f1405 */
[----:B------:R-:W-:Y:S04]  /*11bd0*/  STS [R4], R112 ;  /* 0x0000007004007388 */ /* 0x000fe80000000800 */
        /* <DEDUP_REMOVED lines=28> */
[----:B------:R2:W-:Y:S04]  /*11da0*/  STS [R2+0x5200], R78 ;  /* 0x0052004e02007388 */ /* 0x0005e80000000800 */
[----:B------:R-:W-:Y:S04]  /*11db0*/  STS [R3+0x4080], R25 ;  /* 0x0040801903007388 */ /* 0x000fe80000000800 */
[----:B------:R-:W-:Y:S04]  /*11dc0*/  STS [R3+0x4280], R87 ;  /* 0x0042805703007388 */ /* 0x000fe80000000800 */
[----:B------:R-:W-:Y:S04]  /*11dd0*/  STS [R4+0x4000], R23 ;  /* 0x0040001704007388 */ /* 0x000fe80000000800 */
[----:B------:R-:W-:Y:S01]  /*11de0*/  STS [R4+0x4200], R22 ;  /* 0x0042001604007388 */ /* 0x000fe20000000800 */
[----:B-1----:R-:W-:Y:S01]  /*11df0*/  IMAD.SHL.U32 R0, R19, 0x2, RZ ;  /* 0x0000000213007824 */ /* 0x002fe200078e00ff */
[----:B------:R-:W-:-:S02]  /*11e00*/  LEA R19, P0, R14, c[0x0][0x380], 0x1 ;  /* 0x0000e0000e137a11 */ /* 0x000fc400078008ff */
[----:B------:R-:W-:Y:S04]  /*11e10*/  STS [R3+0x5080], R88 ;  /* 0x0050805803007388 */ /* 0x000fe80000000800 */
[----:B------:R-:W-:Y:S01]  /*11e20*/  STS [R3+0x5280], R90 ;  /* 0x0052805a03007388 */ /* 0x000fe20000000800 */
[----:B--2---:R-:W-:-:S03]  /*11e30*/  IMAD.IADD R2, R15, 0x1, R18 ;  /* 0x000000010f027824 */ /* 0x004fc600078e0212 */
[----:B------:R-:W-:Y:S02]  /*11e40*/  STS [R4+0x5000], R92 ;  /* 0x0050005c04007388 */ /* 0x000fe40000000800 */
[----:B------:R-:W-:Y:S02]  /*11e50*/  LEA.HI.X R18, R14, c[0x0][0x384], R2, 0x1, P0 ;  /* 0x0000e1000e127a11 */ /* 0x000fe400000f0c02 */
[----:B------:R-:W-:Y:S01]  /*11e60*/  STS [R4+0x5200], R94 ;  /* 0x0052005e04007388 */ /* 0x000fe20000000800 */
[----:B------:R-:W-:-:S03]  /*11e70*/  ISETP.GE.AND P0, PT, R17, R61, PT ;  /* 0x0000003d1100720c */ /* 0x000fc60003f06270 */
[----:B------:R-:W-:Y:S04]  /*11e80*/  SHFL.IDX PT, R10, R8, RZ, 0x1c1f ;  /* 0x001c1fff080a7589 */ /* 0x000fe800000e0000 */
[----:B------:R-:W1:Y:S04]  /*11e90*/  SHFL.IDX PT, R11, R5, RZ, 0x1c1f ;  /* 0x001c1fff050b7589 */ /* 0x000e6800000e0000 */
[----:B------:R-:W-:Y:S06]  /*11ea0*/  BAR.SYNC.DEFER_BLOCKING 0x1, 0x80 ;  /* 0x0042000000007b1d */ /* 0x000fec0000010000 */
[----:B------:R-:W-:Y:S04]  /*11eb0*/  SHFL.IDX PT, R6, R8, 0x1, 0x1c1f ;  /* 0x003c1f0008067f89 */ /* 0x000fe800000e0000 */
[----:B------:R-:W2:Y:S04]  /*11ec0*/  SHFL.IDX PT, R7, R5, 0x1, 0x1c1f ;  /* 0x003c1f0005077f89 */ /* 0x000ea800000e0000 */
[----:B------:R-:W-:Y:S04]  /*11ed0*/  SHFL.IDX PT, R12, R8, 0x2, 0x1c1f ;  /* 0x005c1f00080c7f89 */ /* 0x000fe800000e0000 */
[----:B------:R-:W3:Y:S04]  /*11ee0*/  SHFL.IDX PT, R13, R5, 0x2, 0x1c1f ;  /* 0x005c1f00050d7f89 */ /* 0x000ee800000e0000 */
[----:B------:R-:W-:Y:S04]  /*11ef0*/  SHFL.IDX PT, R8, R8, 0x3, 0x1c1f ;  /* 0x007c1f0008087f89 */ /* 0x000fe800000e0000 */
[----:B------:R-:W4:Y:S04]  /*11f00*/  SHFL.IDX PT, R9, R5, 0x3, 0x1c1f ;  /* 0x007c1f0005097f89 */ /* 0x000f2800000e0000 */
[----:B-1----:R1:W-:Y:S04]  /*11f10*/  @!P6 ST.E [R10.64], R30 ;  /* 0x0000001e0a00e985 */ /* 0x0023e8000c101908 */
[----:B--2---:R1:W-:Y:S04]  /*11f20*/  @!P5 ST.E [R6.64], R31 ;  /* 0x0000001f0600d985 */ /* 0x0043e8000c101908 */
[----:B------:R1:W2:Y:S04]  /*11f30*/  SHFL.IDX PT, R2, R19, RZ, 0x1c1f ;  /* 0x001c1fff13027589 */ /* 0x0002a800000e0000 */
[----:B---3--:R1:W-:Y:S04]  /*11f40*/  @!P4 ST.E [R12.64], R32 ;  /* 0x000000200c00c985 */ /* 0x0083e8000c101908 */
[----:B------:R1:W3:Y:S04]  /*11f50*/  SHFL.IDX PT, R3, R18, RZ, 0x1c1f ;  /* 0x001c1fff12037589 */ /* 0x0002e800000e0000 */
[----:B----4-:R1:W-:Y:S04]  /*11f60*/  @!P1 ST.E [R8.64], R33 ;  /* 0x0000002108009985 */ /* 0x0103e8000c101908 */
[----:B------:R1:W4:Y:S04]  /*11f70*/  LDS.128 R32, [R0+0x880] ;  /* 0x0008800000207984 */ /* 0x0003280000000c00 */
[----:B------:R1:W1:Y:S04]  /*11f80*/  LDS.128 R44, [R0+0x1080] ;  /* 0x00108000002c7984 */ /* 0x0002680000000c00 */
[----:B------:R1:W1:Y:S04]  /*11f90*/  LDS.128 R52, [R0+0x1880] ;  /* 0x0018800000347984 */ /* 0x0002680000000c00 */
[----:B------:R1:W1:Y:S04]  /*11fa0*/  LDS.128 R28, [R0+0x2880] ;  /* 0x00288000001c7984 */ /* 0x0002680000000c00 */
[----:B------:R1:W1:Y:S04]  /*11fb0*/  LDS.128 R40, [R0+0x3080] ;  /* 0x0030800000287984 */ /* 0x0002680000000c00 */
[----:B------:R1:W1:Y:S04]  /*11fc0*/  LDS.128 R48, [R0+0x3880] ;  /* 0x0038800000307984 */ /* 0x0002680000000c00 */
[----:B------:R1:W1:Y:S04]  /*11fd0*/  LDS.128 R24, [R0+0x4880] ;  /* 0x0048800000187984 */ /* 0x0002680000000c00 */
[----:B------:R1:W1:Y:S04]  /*11fe0*/  LDS.128 R36, [R0+0x5080] ;  /* 0x0050800000247984 */ /* 0x0002680000000c00 */
[----:B------:R1:W1:Y:S01]  /*11ff0*/  LDS.128 R56, [R0+0x5880] ;  /* 0x0058800000387984 */ /* 0x0002620000000c00 */
[----:B------:R-:W-:Y:S05]  /*12000*/  @P0 BRA `(.L_x_246) ;  /* 0x0000014000000947 */ /* 0x000fea0003800000 */
[----:B--23--:R-:W2:Y:S01]  /*12010*/  LDS.128 R20, [R0+0x80] ;  /* 0x0000800000147984 */ /* 0x00cea20000000c00 */
[----:B------:R-:W-:-:S02]  /*12020*/  IADD3 R5, R16, 0x20, RZ ;  /* 0x0000002010057810 */ /* 0x000fc40007ffe0ff */
[----:B-1----:R-:W-:Y:S01]  /*12030*/  IADD3 R6, R16, 0x40, RZ ;  /* 0x0000004010067810 */ /* 0x002fe20007ffe0ff */
[----:B------:R-:W1:Y:S01]  /*12040*/  LDS.128 R12, [R0+0x2080] ;  /* 0x00208000000c7984 */ /* 0x000e620000000c00 */
[----:B------:R-:W-:Y:S02]  /*12050*/  ISETP.GE.AND P1, PT, R5, c[0x0][0x3c8], PT ;  /* 0x0000f20005007a0c */ /* 0x000fe40003f26270 */
[----:B------:R-:W-:Y:S01]  /*12060*/  ISETP.GE.AND P0, PT, R6, c[0x0][0x3c8], PT ;  /* 0x0000f20006007a0c */ /* 0x000fe20003f06270 */
[----:B------:R3:W5:Y:S01]  /*12070*/  LDS.128 R8, [R0+0x4080] ;  /* 0x0040800000087984 */ /* 0x0007620000000c00 */
[----:B------:R-:W-:-:S09]  /*12080*/  ISETP.GE.AND P2, PT, R16, c[0x0][0x3c8], PT ;  /* 0x0000f20010007a0c */ /* 0x000fd20003f46270 */
[----:B------:R-:W-:-:S04]  /*12090*/  @!P1 SHF.R.S32.HI R4, RZ, 0x1f, R5 ;  /* 0x0000001fff049819 */ /* 0x000fc80000011405 */
[----:B------:R-:W-:-:S04]  /*120a0*/  @!P1 LEA.HI R4, R4, R5, RZ, 0x3 ;  /* 0x0000000504049211 */ /* 0x000fc800078f18ff */
[----:B------:R-:W-:Y:S02]  /*120b0*/  @!P1 LOP3.LUT R4, R4, 0xfffffff8, RZ, 0xc0, !PT ;  /* 0xfffffff804049812 */ /* 0x000fe400078ec0ff */
[----:B---3--:R-:W-:-:S03]  /*120c0*/  @!P0 SHF.R.S32.HI R0, RZ, 0x1f, R6 ;  /* 0x0000001fff008819 */ /* 0x008fc60000011406 */
[----:B------:R-:W-:Y:S01]  /*120d0*/  @!P1 IMAD.WIDE R4, R4, 0x2, R2 ;  /* 0x0000000204049825 */ /* 0x000fe200078e0202 */
[----:B------:R-:W-:-:S03]  /*120e0*/  @!P0 LEA.HI R0, R0, R6, RZ, 0x3 ;  /* 0x0000000600008211 */ /* 0x000fc600078f18ff */
[----:B------:R-:W-:Y:S01]  /*120f0*/  @!P2 IMAD.WIDE R6, R16, 0x2, R2 ;  /* 0x000000021006a825 */ /* 0x000fe200078e0202 */
[----:B------:R-:W-:-:S04]  /*12100*/  @!P0 LOP3.LUT R0, R0, 0xfffffff8, RZ, 0xc0, !PT ;  /* 0xfffffff800008812 */ /* 0x000fc800078ec0ff */
[----:B--2---:R2:W-:Y:S01]  /*12110*/  @!P2 ST.E.128 [R6.64], R20 ;  /* 0x000000140600a985 */ /* 0x0045e2000c101d08 */
[----:B------:R-:W-:-:S03]  /*12120*/  @!P0 IMAD.WIDE R2, R0, 0x2, R2 ;  /* 0x0000000200028825 */ /* 0x000fc600078e0202 */
[----:B-1----:R2:W-:Y:S04]  /*12130*/  @!P1 ST.E.128 [R4.64], R12 ;  /* 0x0000000c04009985 */ /* 0x0025e8000c101d08 */
[----:B-----5:R2:W-:Y:S02]  /*12140*/  @!P0 ST.E.128 [R2.64], R8 ;  /* 0x0000000802008985 */ /* 0x0205e4000c101d08 */
.L_x_246:
[----:B--23--:R-:W-:Y:S05]  /*12150*/  BSYNC B0 ;  /* 0x0000000000007941 */ /* 0x00cfea0003800000 */
.L_x_245:
[----:B-1----:R-:W-:Y:S01]  /*12160*/  IADD3 R0, R17, 0x20, RZ ;  /* 0x0000002011007810 */ /* 0x002fe20007ffe0ff */
[----:B------:R1:W2:Y:S01]  /*12170*/  SHFL.IDX PT, R3, R18, 0x1, 0x1c1f ;  /* 0x003c1f0012037f89 */ /* 0x0002a200000e0000 */
[----:B------:R-:W-:Y:S02]  /*12180*/  BSSY B0, `(.L_x_247) ;  /* 0x0000015000007945 */ /* 0x000fe40003800000 */
[----:B------:R-:W-:Y:S01]  /*12190*/  ISETP.GE.AND P0, PT, R0, R61, PT ;  /* 0x0000003d0000720c */ /* 0x000fe20003f06270 */
[----:B------:R1:W3:-:S12]  /*121a0*/  SHFL.IDX PT, R2, R19, 0x1, 0x1c1f ;  /* 0x003c1f0013027f89 */ /* 0x0002d800000e0000 */
[----:B------:R-:W-:Y:S05]  /*121b0*/  @P0 BRA `(.L_x_248) ;  /* 0x0000011000000947 */ /* 0x000fea0003800000 */
[C---:B------:R-:W-:Y:S02]  /*121c0*/  IADD3 R5, R16.reuse, 0x20, RZ ;  /* 0x0000002010057810 */ /* 0x040fe40007ffe0ff */
[----:B------:R-:W-:Y:S02]  /*121d0*/  IADD3 R6, R16, 0x40, RZ ;  /* 0x0000004010067810 */ /* 0x000fe40007ffe0ff */
[----:B------:R-:W-:Y:S02]  /*121e0*/  ISETP.GE.AND P1, PT, R5, c[0x0][0x3c8], PT ;  /* 0x0000f20005007a0c */ /* 0x000fe40003f26270 */
[----:B------:R-:W-:Y:S02]  /*121f0*/  ISETP.GE.AND P0, PT, R6, c[0x0][0x3c8], PT ;  /* 0x0000f20006007a0c */ /* 0x000fe40003f06270 */
[----:B------:R-:W-:-:S09]  /*12200*/  ISETP.GE.AND P2, PT, R16, c[0x0][0x3c8], PT ;  /* 0x0000f20010007a0c */ /* 0x000fd20003f46270 */
[----:B------:R-:W-:Y:S02]  /*12210*/  @!P1 SHF.R.S32.HI R4, RZ, 0x1f, R5 ;  /* 0x0000001fff049819 */ /* 0x000fe40000011405 */
[----:B------:R-:W-:Y:S02]  /*12220*/  @!P0 SHF.R.S32.HI R0, RZ, 0x1f, R6 ;  /* 0x0000001fff008819 */ /* 0x000fe40000011406 */
[----:B------:R-:W-:Y:S02]  /*12230*/  @!P1 LEA.HI R4, R4, R5, RZ, 0x3 ;  /* 0x0000000504049211 */ /* 0x000fe400078f18ff */
[----:B------:R-:W-:Y:S01]  /*12240*/  @!P0 LEA.HI R0, R0, R6, RZ, 0x3 ;  /* 0x0000000600008211 */ /* 0x000fe200078f18ff */
[----:B--23--:R-:W-:Y:S01]  /*12250*/  @!P2 IMAD.WIDE R6, R16, 0x2, R2 ;  /* 0x000000021006a825 */ /* 0x00cfe200078e0202 */
[----:B------:R-:W-:Y:S02]  /*12260*/  @!P1 LOP3.LUT R4, R4, 0xfffffff8, RZ, 0xc0, !PT ;  /* 0xfffffff804049812 */ /* 0x000fe400078ec0ff */
[----:B------:R-:W-:-:S02]  /*12270*/  @!P0 LOP3.LUT R0, R0, 0xfffffff8, RZ, 0xc0, !PT ;  /* 0xfffffff800008812 */ /* 0x000fc400078ec0ff */
[----:B----4-:R2:W-:Y:S01]  /*12280*/  @!P2 ST.E.128 [R6.64], R32 ;  /* 0x000000200600a985 */ /* 0x0105e2000c101d08 */
[----:B------:R-:W-:-:S04]  /*12290*/  @!P1 IMAD.WIDE R4, R4, 0x2, R2 ;  /* 0x0000000204049825 */ /* 0x000fc800078e0202 */
[----:B------:R-:W-:Y:S01]  /*122a0*/  @!P0 IMAD.WIDE R2, R0, 0x2, R2 ;  /* 0x0000000200028825 */ /* 0x000fe200078e0202 */
[----:B------:R2:W-:Y:S04]  /*122b0*/  @!P1 ST.E.128 [R4.64], R28 ;  /* 0x0000001c04009985 */ /* 0x0005e8000c101d08 */
[----:B------:R2:W-:Y:S02]  /*122c0*/  @!P0 ST.E.128 [R2.64], R24 ;  /* 0x0000001802008985 */ /* 0x0005e4000c101d08 */
.L_x_248:
[----:B------:R-:W-:Y:S05]  /*122d0*/  BSYNC B0 ;  /* 0x0000000000007941 */ /* 0x000fea0003800000 */
.L_x_247:
[----:B------:R-:W-:Y:S01]  /*122e0*/  IADD3 R0, R17, 0x40, RZ ;  /* 0x0000004011007810 */ /* 0x000fe20007ffe0ff */
[----:B--2---:R2:W1:Y:S01]  /*122f0*/  SHFL.IDX PT, R3, R18, 0x2, 0x1c1f ;  /* 0x005c1f0012037f89 */ /* 0x00446200000e0000 */
[----:B------:R-:W-:Y:S02]  /*12300*/  BSSY B0, `(.L_x_249) ;  /* 0x0000015000007945 */ /* 0x000fe40003800000 */
[----:B------:R-:W-:Y:S01]  /*12310*/  ISETP.GE.AND P0, PT, R0, R61, PT ;  /* 0x0000003d0000720c */ /* 0x000fe20003f06270 */
[----:B---3--:R2:W3:-:S12]  /*12320*/  SHFL.IDX PT, R2, R19, 0x2, 0x1c1f ;  /* 0x005c1f0013027f89 */ /* 0x0084d800000e0000 */
        /* <DEDUP_REMOVED lines=10> */
[----:B-1-3--:R-:W-:Y:S01]  /*123d0*/  @!P2 IMAD.WIDE R6, R16, 0x2, R2 ;  /* 0x000000021006a825 */ /* 0x00afe200078e0202 */
[----:B------:R-:W-:Y:S02]  /*123e0*/  @!P1 LOP3.LUT R4, R4, 0xfffffff8, RZ, 0xc0, !PT ;  /* 0xfffffff804049812 */ /* 0x000fe400078ec0ff */
[----:B------:R-:W-:-:S02]  /*123f0*/  @!P0 LOP3.LUT R0, R0, 0xfffffff8, RZ, 0xc0, !PT ;  /* 0xfffffff800008812 */ /* 0x000fc400078ec0ff */
[----:B------:R1:W-:Y:S01]  /*12400*/  @!P2 ST.E.128 [R6.64], R44 ;  /* 0x0000002c0600a985 */ /* 0x0003e2000c101d08 */
[----:B------:R-:W-:-:S04]  /*12410*/  @!P1 IMAD.WIDE R4, R4, 0x2, R2 ;  /* 0x0000000204049825 */ /* 0x000fc800078e0202 */
[----:B------:R-:W-:Y:S01]  /*12420*/  @!P0 IMAD.WIDE R2, R0, 0x2, R2 ;  /* 0x0000000200028825 */ /* 0x000fe200078e0202 */
[----:B------:R1:W-:Y:S04]  /*12430*/  @!P1 ST.E.128 [R4.64], R40 ;  /* 0x0000002804009985 */ /* 0x0003e8000c101d08 */
[----:B------:R1:W-:Y:S02]  /*12440*/  @!P0 ST.E.128 [R2.64], R36 ;  /* 0x0000002402008985 */ /* 0x0003e4000c101d08 */
.L_x_250:
[----:B------:R-:W-:Y:S05]  /*12450*/  BSYNC B0 ;  /* 0x0000000000007941 */ /* 0x000fea0003800000 */
.L_x_249:
[----:B------:R-:W-:Y:S01]  /*12460*/  IADD3 R0, R17, 0x60, RZ ;  /* 0x0000006011007810 */ /* 0x000fe20007ffe0ff */
[----:B-1----:R1:W2:Y:S03]  /*12470*/  SHFL.IDX PT, R7, R18, 0x3, 0x1c1f ;  /* 0x007c1f0012077f89 */ /* 0x0022a600000e0000 */
[----:B------:R-:W-:Y:S01]  /*12480*/  ISETP.GE.AND P0, PT, R0, R61, PT ;  /* 0x0000003d0000720c */ /* 0x000fe20003f06270 */
[----:B------:R1:W4:-:S12]  /*12490*/  SHFL.IDX PT, R6, R19, 0x3, 0x1c1f ;  /* 0x007c1f0013067f89 */ /* 0x00031800000e0000 */
[----:B------:R-:W-:Y:S05]  /*124a0*/  @P0 EXIT ;  /* 0x000000000000094d */ /* 0x000fea0003800000 */
[C---:B---3--:R-:W-:Y:S02]  /*124b0*/  IADD3 R2, R16.reuse, 0x20, RZ ;  /* 0x0000002010027810 */ /* 0x048fe40007ffe0ff */
[----:B------:R-:W-:Y:S02]  /*124c0*/  ISETP.GE.AND P1, PT, R16, c[0x0][0x3c8], PT ;  /* 0x0000f20010007a0c */ /* 0x000fe40003f26270 */
[----:B------:R-:W-:-:S11]  /*124d0*/  ISETP.GE.AND P0, PT, R2, c[0x0][0x3c8], PT ;  /* 0x0000f20002007a0c */ /* 0x000fd60003f06270 */
[----:B--2-4-:R-:W-:Y:S02]  /*124e0*/  @!P1 IMAD.WIDE R4, R16, 0x2, R6 ;  /* 0x0000000210049825 */ /* 0x014fe400078e0206 */
        /* <DEDUP_REMOVED lines=15> */
.L_x_244:
[----:B------:R-:W2:Y:S01]  /*125e0*/  S2R R8, SR_TID.X ;  /* 0x0000000000087919 */ /* 0x000ea20000002100 */
[----:B------:R-:W-:Y:S03]  /*125f0*/  BSSY B0, `(.L_x_251) ;  /* 0x0000028000007945 */ /* 0x000fe60003800000 */
[----:B------:R-:W3:Y:S01]  /*12600*/  S2R R9, SR_CTAID.Z ;  /* 0x0000000000097919 */ /* 0x000ee20000002700 */
[----:B--2---:R-:W-:Y:S02]  /*12610*/  ISETP.GT.AND P0, PT, R8, 0x7f, PT ;  /* 0x0000007f0800780c */ /* 0x004fe40003f04270 */
[----:B---3--:R-:W-:-:S11]  /*12620*/  SHF.R.S32.HI R10, RZ, 0x1f, R9 ;  /* 0x0000001fff0a7819 */ /* 0x008fd60000011409 */
[----:B------:R-:W-:Y:S05]  /*12630*/  @P0 BRA `(.L_x_252) ;  /* 0x0000023000000947 */ /* 0x000fea0003800000 */
[----:B------:R-:W2:Y:S01]  /*12640*/  S2R R5, SR_CTAID.X ;  /* 0x0000000000057919 */ /* 0x000ea20000002500 */
[----:B------:R-:W-:-:S05]  /*12650*/  MOV R2, c[0x0][0x4e8] ;  /* 0x00013a0000027a02 */ /* 0x000fca0000000f00 */
[----:B------:R-:W-:Y:S01]  /*12660*/  IMAD R0, R2, c[0x0][0x388], RZ ;  /* 0x0000e20002007a24 */ /* 0x000fe200078e02ff */
[----:B--2---:R-:W-:-:S04]  /*12670*/  LEA R5, R5, R8, 0x7 ;  /* 0x0000000805057211 */ /* 0x004fc800078e38ff */
[----:B------:R-:W-:-:S13]  /*12680*/  ISETP.GE.AND P0, PT, R5, R0, PT ;  /* 0x000000000500720c */ /* 0x000fda0003f06270 */
[----:B------:R-:W-:Y:S05]  /*12690*/  @P0 BRA `(.L_x_252) ;  /* 0x000001d000000947 */ /* 0x000fea0003800000 */
[----:B------:R-:W-:Y:S01]  /*126a0*/  ISETP.NE.AND P0, PT, R2, 0x1, PT ;  /* 0x000000010200780c */ /* 0x000fe20003f05270 */
[----:B------:R-:W-:Y:S01]  /*126b0*/  ULDC.64 UR4, c[0x0][0x490] ;  /* 0x0001240000047ab9 */ /* 0x000fe20000000a00 */
[----:B------:R-:W-:Y:S01]  /*126c0*/  MOV R0, R5 ;  /* 0x0000000500007202 */ /* 0x000fe20000000f00 */
[----:B------:R-:W-:Y:S01]  /*126d0*/  UIMAD UR10, UR6, UR4, URZ ;  /* 0x00000004060a72a4 */ /* 0x000fe2000f8e023f */
[----:B------:R-:W-:Y:S01]  /*126e0*/  IMAD R6, R10, c[0x0][0x498], RZ ;  /* 0x000126000a067a24 */ /* 0x000fe200078e02ff */
[----:B------:R-:W-:Y:S02]  /*126f0*/  UIMAD.WIDE.U32 UR12, UR7, UR4, URZ ;  /* 0x00000004070c72a5 */ /* 0x000fe4000f8e003f */
[----:B------:R-:W-:Y:S01]  /*12700*/  UIMAD UR4, UR7, UR5, UR10 ;  /* 0x00000005070472a4 */ /* 0x000fe2000f8e020a */
[----:B------:R-:W-:-:S03]  /*12710*/  IMAD R6, R9, c[0x0][0x49c], R6 ;  /* 0x0001270009067a24 */ /* 0x000fc600078e0206 */
[----:B------:R-:W-:Y:S01]  /*12720*/  UIADD3 UR4, UR13, UR4, URZ ;  /* 0x000000040d047290 */ /* 0x000fe2000fffe03f */
[----:B------:R-:W-:Y:S01]  /*12730*/  MOV R3, UR13 ;  /* 0x0000000d00037c02 */ /* 0x000fe20008000f00 */
[----:B------:R-:W-:-:S04]  /*12740*/  @P0 IMAD.HI.U32 R2, R5, c[0x0][0x4ec], RZ ;  /* 0x00013b0005020a27 */ /* 0x000fc800078e00ff */
[----:B------:R-:W-:Y:S01]  /*12750*/  IMAD.U32 R3, RZ, RZ, UR4 ;  /* 0x00000004ff037e24 */ /* 0x000fe2000f8e00ff */
[----:B------:R-:W-:Y:S01]  /*12760*/  @P0 SHF.R.U32.HI R0, RZ, c[0x0][0x4f0], R2 ;  /* 0x00013c00ff000a19 */ /* 0x000fe20000011602 */
[----:B------:R-:W-:-:S03]  /*12770*/  IMAD.U32 R2, RZ, RZ, UR12 ;  /* 0x0000000cff027e24 */ /* 0x000fc6000f8e00ff */
[----:B------:R-:W-:Y:S01]  /*12780*/  IADD3 R4, -R0, RZ, RZ ;  /* 0x000000ff00047210 */ /* 0x000fe20007ffe1ff */
[----:B------:R-:W-:Y:S01]  /*12790*/  IMAD.WIDE.U32 R2, R9, c[0x0][0x498], R2 ;  /* 0x0001260009027a25 */ /* 0x000fe200078e0002 */
[----:B------:R-:W-:-:S03]  /*127a0*/  SHF.R.S32.HI R7, RZ, 0x1f, R0 ;  /* 0x0000001fff077819 */ /* 0x000fc60000011400 */
[----:B------:R-:W-:Y:S01]  /*127b0*/  IMAD R4, R4, c[0x0][0x4e8], R5 ;  /* 0x00013a0004047a24 */ /* 0x000fe200078e0205 */
[----:B------:R-:W-:-:S04]  /*127c0*/  IADD3 R2, P0, R0, R2, RZ ;  /* 0x0000000200027210 */ /* 0x000fc80007f1e0ff */
[----:B------:R-:W-:Y:S02]  /*127d0*/  SHF.R.S32.HI R5, RZ, 0x1f, R4 ;  /* 0x0000001fff057819 */ /* 0x000fe40000011404 */
[----:B------:R-:W-:-:S03]  /*127e0*/  IADD3.X R3, R7, R3, R6, P0, !PT ;  /* 0x0000000307037210 */ /* 0x000fc600007fe406 */
[----:B------:R-:W-:Y:S02]  /*127f0*/  IMAD R0, R5, c[0x0][0x488], RZ ;  /* 0x0001220005007a24 */ /* 0x000fe400078e02ff */
[----:B------:R-:W-:-:S04]  /*12800*/  IMAD.WIDE.U32 R2, R4, c[0x0][0x488], R2 ;  /* 0x0001220004027a25 */ /* 0x000fc800078e0002 */
[----:B------:R-:W-:Y:S01]  /*12810*/  IMAD R0, R4, c[0x0][0x48c], R0 ;  /* 0x0001230004007a24 */ /* 0x000fe200078e0200 */
[----:B------:R-:W-:-:S04]  /*12820*/  LEA R4, P0, R2, c[0x0][0x450], 0x2 ;  /* 0x0001140002047a11 */ /* 0x000fc800078010ff */
[----:B------:R-:W-:-:S04]  /*12830*/  IADD3 R0, R3, R0, RZ ;  /* 0x0000000003007210 */ /* 0x000fc80007ffe0ff */
[----:B------:R-:W-:Y:S01]  /*12840*/  LEA.HI.X R5, R2, c[0x0][0x454], R0, 0x2, P0 ;  /* 0x0001150002057a11 */ /* 0x000fe200000f1400 */
[----:B------:R-:W-:-:S05]  /*12850*/  IMAD.MOV.U32 R0, RZ, RZ, -0x800000 ;  /* 0xff800000ff007424 */ /* 0x000fca00078e00ff */
[----:B------:R2:W-:Y:S02]  /*12860*/  STG.E [R4.64], R0 ;  /* 0x0000000004007986 */ /* 0x0005e4000c101908 */
.L_x_252:
[----:B------:R-:W-:Y:S05]  /*12870*/  BSYNC B0 ;  /* 0x0000000000007941 */ /* 0x000fea0003800000 */
.L_x_251:
[----:B------:R-:W3:Y:S01]  /*12880*/  S2R R15, SR_CTAID.X ;  /* 0x00000000000f7919 */ /* 0x000ee20000002500 */
[----:B--2---:R-:W-:Y:S01]  /*12890*/  SHF.R.S32.HI R0, RZ, 0x1f, R8 ;  /* 0x0000001fff007819 */ /* 0x004fe20000011408 */
[----:B------:R-:W-:Y:S01]  /*128a0*/  IMAD.MOV.U32 R14, RZ, RZ, c[0x0][0x4e8] ;  /* 0x00013a00ff0e7624 */ /* 0x000fe200078e00ff */
[----:B------:R-:W-:Y:S01]  /*128b0*/  ULDC.64 UR4, c[0x0][0x3e8] ;  /* 0x0000fa0000047ab9 */ /* 0x000fe20000000a00 */
[----:B------:R-:W-:Y:S01]  /*128c0*/  IMAD R7, R10, c[0x0][0x3f0], RZ ;  /* 0x0000fc000a077a24 */ /* 0x000fe200078e02ff */
[----:B------:R-:W-:Y:S01]  /*128d0*/  LEA.HI R0, R0, R8, RZ, 0x2 ;  /* 0x0000000800007211 */ /* 0x000fe200078f10ff */
[----:B------:R-:W-:Y:S01]  /*128e0*/  UIMAD UR6, UR6, UR4, URZ ;  /* 0x00000004060672a4 */ /* 0x000fe2000f8e023f */
[----:B------:R-:W-:Y:S01]  /*128f0*/  ISETP.NE.AND P0, PT, R14, 0x1, PT ;  /* 0x000000010e00780c */ /* 0x000fe20003f05270 */
[----:B------:R-:W-:Y:S01]  /*12900*/  UIMAD.WIDE.U32 UR10, UR7, UR4, URZ ;  /* 0x00000004070a72a5 */ /* 0x000fe2000f8e003f */
[----:B------:R-:W-:Y:S01]  /*12910*/  LOP3.LUT R2, R0, 0xfffffffc, RZ, 0xc0, !PT ;  /* 0xfffffffc00027812 */ /* 0x000fe200078ec0ff */
[----:B------:R-:W-:Y:S01]  /*12920*/  UIMAD UR4, UR7, UR5, UR6 ;  /* 0x00000005070472a4 */ /* 0x000fe2000f8e0206 */
[----:B------:R-:W-:Y:S01]  /*12930*/  SHF.R.S32.HI R11, RZ, 0x2, R0 ;  /* 0x00000002ff0b7819 */ /* 0x000fe20000011400 */
[----:B------:R-:W-:Y:S01]  /*12940*/  IMAD R7, R9, c[0x0][0x3f4], R7 ;  /* 0x0000fd0009077a24 */ /* 0x000fe200078e0207 */
[----:B------:R-:W-:Y:S01]  /*12950*/  BSSY B0, `(.L_x_253) ;  /* 0x0000033000007945 */ /* 0x000fe20003800000 */
[----:B------:R-:W-:Y:S01]  /*12960*/  IMAD.IADD R8, R8, 0x1, -R2 ;  /* 0x0000000108087824 */ /* 0x000fe200078e0a02 */
[----:B------:R-:W-:Y:S01]  /*12970*/  UIADD3 UR4, UR11, UR4, URZ ;  /* 0x000000040b047290 */ /* 0x000fe2000fffe03f */
[----:B------:R-:W-:Y:S01]  /*12980*/  IMAD.U32 R3, RZ, RZ, UR11 ;  /* 0x0000000bff037e24 */ /* 0x000fe2000f8e00ff */
[----:B------:R-:W-:Y:S01]  /*12990*/  MOV R2, UR10 ;  /* 0x0000000a00027c02 */ /* 0x000fe20008000f00 */
[----:B------:R-:W-:Y:S01]  /*129a0*/  IMAD R14, R14, c[0x0][0x388], RZ ;  /* 0x0000e2000e0e7a24 */ /* 0x000fe200078e02ff */
[----:B------:R-:W-:-:S02]  /*129b0*/  LEA R0, R8, R11, 0x5 ;  /* 0x0000000b08007211 */ /* 0x000fc400078e28ff */
[----:B------:R-:W-:-:S03]  /*129c0*/  MOV R3, UR4 ;  /* 0x0000000400037c02 */ /* 0x000fc60008000f00 */
[C---:B---3--:R-:W-:Y:S01]  /*129d0*/  IMAD R4, R15.reuse, 0x80, R0 ;  /* 0x000000800f047824 */ /* 0x048fe200078e0200 */
[----:B------:R-:W-:Y:S01]  /*129e0*/  LEA R11, R15, R11, 0x7 ;  /* 0x0000000b0f0b7211 */ /* 0x000fe200078e38ff */
[----:B------:R-:W-:-:S04]  /*129f0*/  IMAD.WIDE.U32 R2, R9, c[0x0][0x3f0], R2 ;  /* 0x0000fc0009027a25 */ /* 0x000fc800078e0002 */
[----:B------:R-:W-:-:S04]  /*12a00*/  @P0 IMAD.HI.U32 R5, R4, c[0x0][0x4ec], RZ ;  /* 0x00013b0004050a27 */ /* 0x000fc800078e00ff */
[----:B------:R-:W-:Y:S01]  /*12a10*/  IMAD.MOV.U32 R0, RZ, RZ, R4 ;  /* 0x000000ffff007224 */ /* 0x000fe200078e0004 */
[----:B------:R-:W-:Y:S01]  /*12a20*/  @P0 SHF.R.U32.HI R0, RZ, c[0x0][0x4f0], R5 ;  /* 0x00013c00ff000a19 */ /* 0x000fe20000011605 */
[----:B------:R-:W-:-:S03]  /*12a30*/  IMAD.IADD R3, R3, 0x1, R7 ;  /* 0x0000000103037824 */ /* 0x000fc600078e0207 */
[----:B------:R-:W-:Y:S01]  /*12a40*/  SHF.R.S32.HI R6, RZ, 0x1f, R0 ;  /* 0x0000001fff067819 */ /* 0x000fe20000011400 */
[C---:B------:R-:W-:Y:S01]  /*12a50*/  IMAD.WIDE.U32 R2, R0.reuse, c[0x0][0x3e0], R2 ;  /* 0x0000f80000027a25 */ /* 0x040fe200078e0002 */
[----:B------:R-:W-:-:S03]  /*12a60*/  IADD3 R5, -R0, RZ, RZ ;  /* 0x000000ff00057210 */ /* 0x000fc60007ffe1ff */
[----:B------:R-:W-:Y:S02]  /*12a70*/  IMAD R6, R6, c[0x0][0x3e0], RZ ;  /* 0x0000f80006067a24 */ /* 0x000fe400078e02ff */
[----:B------:R-:W-:Y:S02]  /*12a80*/  IMAD R5, R5, c[0x0][0x4e8], R4 ;  /* 0x00013a0005057a24 */ /* 0x000fe400078e0204 */
[----:B------:R-:W-:-:S03]  /*12a90*/  IMAD R0, R0, c[0x0][0x3e4], R6 ;  /* 0x0000f90000007a24 */ /* 0x000fc600078e0206 */
[----:B------:R-:W-:Y:S02]  /*12aa0*/  SHF.R.S32.HI R4, RZ, 0x1f, R5 ;  /* 0x0000001fff047819 */ /* 0x000fe40000011405 */
[----:B------:R-:W-:-:S03]  /*12ab0*/  IADD3 R3, R3, R0, RZ ;  /* 0x0000000003037210 */ /* 0x000fc60007ffe0ff */
[----:B------:R-:W-:Y:S02]  /*12ac0*/  IMAD R0, R4, c[0x0][0x3d8], RZ ;  /* 0x0000f60004007a24 */ /* 0x000fe400078e02ff */
[----:B------:R-:W-:-:S04]  /*12ad0*/  IMAD.WIDE.U32 R2, R5, c[0x0][0x3d8], R2 ;  /* 0x0000f60005027a25 */ /* 0x000fc800078e0002 */
[----:B------:R-:W-:Y:S01]  /*12ae0*/  IMAD R0, R5, c[0x0][0x3dc], R0 ;  /* 0x0000f70005007a24 */ /* 0x000fe200078e0200 */
[----:B------:R-:W-:-:S03]  /*12af0*/  LEA R13, P0, R2, c[0x0][0x380], 0x1 ;  /* 0x0000e000020d7a11 */ /* 0x000fc600078008ff */
[----:B------:R-:W-:-:S05]  /*12b00*/  IMAD.IADD R0, R3, 0x1, R0 ;  /* 0x0000000103007824 */ /* 0x000fca00078e0200 */
[----:B------:R-:W-:Y:S02]  /*12b10*/  LEA.HI.X R12, R2, c[0x0][0x384], R0, 0x1, P0 ;  /* 0x0000e100020c7a11 */ /* 0x000fe400000f0c00 */
[----:B------:R-:W-:Y:S01]  /*12b20*/  ISETP.GE.AND P0, PT, R11, R14, PT ;  /* 0x0000000e0b00720c */ /* 0x000fe20003f06270 */
[----:B------:R2:W3:Y:S01]  /*12b30*/  SHFL.IDX PT, R2, R13, RZ, 0x1c1f ;  /* 0x001c1fff0d027589 */ /* 0x0004e200000e0000 */
[----:B------:R-:W-:-:S03]  /*12b40*/  SHF.L.U32 R0, R8, 0x3, RZ ;  /* 0x0000000308007819 */ /* 0x000fc600000006ff */
[----:B------:R2:W4:Y:S01]  /*12b50*/  SHFL.IDX PT, R3, R12, RZ, 0x1c1f ;  /* 0x001c1fff0c037589 */ /* 0x00052200000e0000 */
        /* <DEDUP_REMOVED lines=18> */
.L_x_254:
[----:B------:R-:W-:Y:S05]  /*12c80*/  BSYNC B0 ;  /* 0x0000000000007941 */ /* 0x000fea0003800000 */
.L_x_253:
[----:B---3--:R-:W-:Y:S01]  /*12c90*/  IADD3 R4, R11, 0x20, RZ ;  /* 0x000000200b047810 */ /* 0x008fe20007ffe0ff */
[----:B----4-:R3:W4:Y:S01]  /*12ca0*/  SHFL.IDX PT, R3, R12, 0x1, 0x1c1f ;  /* 0x003c1f000c037f89 */ /* 0x01072200000e0000 */
        /* <DEDUP_REMOVED lines=19> */
.L_x_256:
[----:B------:R-:W-:Y:S05]  /*12de0*/  BSYNC B0 ;  /* 0x0000000000007941 */ /* 0x000fea0003800000 */
.L_x_255:
[----:B-1----:R-:W-:Y:S01]  /*12df0*/  IADD3 R4, R11, 0x40, RZ ;  /* 0x000000400b047810 */ /* 0x002fe20007ffe0ff */
[----:B----4-:R1:W4:Y:S01]  /*12e00*/  SHFL.IDX PT, R3, R12, 0x2, 0x1c1f ;  /* 0x005c1f000c037f89 */ /* 0x01032200000e0000 */
[----:B------:R-:W-:Y:S02]  /*12e10*/  BSSY B0, `(.L_x_257) ;  /* 0x0000013000007945 */ /* 0x000fe40003800000 */
[----:B------:R-:W-:Y:S01]  /*12e20*/  ISETP.GE.AND P0, PT, R4, R14, PT ;  /* 0x0000000e0400720c */ /* 0x000fe20003f06270 */
[----:B------:R1:W2:-:S12]  /*12e30*/  SHFL.IDX PT, R2, R13, 0x2, 0x1c1f ;  /* 0x005c1f000d027f89 */ /* 0x00029800000e0000 */
[----:B------:R-:W-:Y:S05]  /*12e40*/  @P0 BRA `(.L_x_258) ;  /* 0x000000f000000947 */ /* 0x000fea0003800000 */
[----:B------:R-:W-:Y:S02]  /*12e50*/  ISETP.GE.AND P1, PT, R9, c[0x0][0x3c8], PT ;  /* 0x0000f20009007a0c */ /* 0x000fe40003f26270 */
[----:B------:R-:W-:Y:S02]  /*12e60*/  ISETP.GE.AND P0, PT, R10, c[0x0][0x3c8], PT ;  /* 0x0000f2000a007a0c */ /* 0x000fe40003f06270 */
[----:B------:R-:W-:-:S09]  /*12e70*/  ISETP.GE.AND P2, PT, R0, c[0x0][0x3c8], PT ;  /* 0x0000f20000007a0c */ /* 0x000fd20003f46270 */
[----:B------:R-:W-:Y:S02]  /*12e80*/  @!P1 SHF.R.S32.HI R5, RZ, 0x1f, R9 ;  /* 0x0000001fff059819 */ /* 0x000fe40000011409 */
[----:B------:R-:W-:Y:S02]  /*12e90*/  @!P0 SHF.R.S32.HI R4, RZ, 0x1f, R10 ;  /* 0x0000001fff048819 */ /* 0x000fe4000001140a */
[----:B------:R-:W-:Y:S01]  /*12ea0*/  @!P1 LEA.HI R5, R5, R9, RZ, 0x3 ;  /* 0x0000000905059211 */ /* 0x000fe200078f18ff */
[--C-:B--2-4-:R-:W-:Y:S01]  /*12eb0*/  @!P2 IMAD.WIDE R6, R0, 0x2, R2.reuse ;  /* 0x000000020006a825 */ /* 0x114fe200078e0202 */
        /* <DEDUP_REMOVED lines=8> */
.L_x_258:
[----:B------:R-:W-:Y:S05]  /*12f40*/  BSYNC B0 ;  /* 0x0000000000007941 */ /* 0x000fea0003800000 */
.L_x_257:
[----:B--2---:R-:W-:Y:S01]  /*12f50*/  IADD3 R4, R11, 0x60, RZ ;  /* 0x000000600b047810 */ /* 0x004fe20007ffe0ff */
[----:B----4-:R2:W4:Y:S03]  /*12f60*/  SHFL.IDX PT, R3, R12, 0x3, 0x1c1f ;  /* 0x007c1f000c037f89 */ /* 0x01052600000e0000 */
[----:B------:R-:W-:Y:S01]  /*12f70*/  ISETP.GE.AND P0, PT, R4, R14, PT ;  /* 0x0000000e0400720c */ /* 0x000fe20003f06270 */
[----:B------:R2:W1:-:S12]  /*12f80*/  SHFL.IDX PT, R2, R13, 0x3, 0x1c1f ;  /* 0x007c1f000d027f89 */ /* 0x00045800000e0000 */
[----:B------:R-:W-:Y:S05]  /*12f90*/  @P0 EXIT ;  /* 0x000000000000094d */ /* 0x000fea0003800000 */
[----:B------:R-:W-:Y:S02]  /*12fa0*/  ISETP.GE.AND P0, PT, R9, c[0x0][0x3c8], PT ;  /* 0x0000f20009007a0c */ /* 0x000fe40003f06270 */
[----:B------:R-:W-:-:S11]  /*12fb0*/  ISETP.GE.AND P1, PT, R0, c[0x0][0x3c8], PT ;  /* 0x0000f20000007a0c */ /* 0x000fd60003f26270 */
[----:B------:R-:W-:Y:S02]  /*12fc0*/  @!P0 SHF.R.S32.HI R4, RZ, 0x1f, R9 ;  /* 0x0000001fff048819 */ /* 0x000fe40000011409 */
[----:B-1--4-:R-:W-:Y:S02]  /*12fd0*/  @!P1 IMAD.WIDE R6, R0, 0x2, R2 ;  /* 0x0000000200069825 */ /* 0x012fe400078e0202 */
        /* <DEDUP_REMOVED lines=13> */
.L_x_170:
[----:B---3--:R-:W-:Y:S02]  /*130b0*/  MOV R3, R25 ;  /* 0x0000001900037202 */ /* 0x008fe40000000f00 */
[----:B------:R-:W-:Y:S02]  /*130c0*/  MOV R2, 0x130e0 ;  /* 0x000130e000027802 */ /* 0x000fe40000000f00 */
[----:B------:R-:W-:Y:S05]  /*130d0*/  CALL.REL.NOINC `($__internal_0_$__cuda_sm70_shflsync_idx_p) ;  /* 0x000001f000007944 */ /* 0x000fea0003c00000 */
[----:B------:R-:W-:Y:S01]  /*130e0*/  IMAD.MOV.U32 R5, RZ, RZ, R6 ;  /* 0x000000ffff057224 */ /* 0x000fe200078e0006 */
[----:B------:R-:W-:Y:S02]  /*130f0*/  MOV R3, R26 ;  /* 0x0000001a00037202 */ /* 0x000fe40000000f00 */
[----:B------:R-:W-:Y:S02]  /*13100*/  MOV R2, 0x13120 ;  /* 0x0001312000027802 */ /* 0x000fe40000000f00 */
[----:B------:R-:W-:Y:S05]  /*13110*/  CALL.REL.NOINC `($__internal_0_$__cuda_sm70_shflsync_idx_p) ;  /* 0x000001b000007944 */ /* 0x000fea0003c00000 */
[----:B------:R-:W-:Y:S01]  /*13120*/  MOV R2, R6 ;  /* 0x0000000600027202 */ /* 0x000fe20000000f00 */
[----:B------:R-:W-:Y:S05]  /*13130*/  BRA `(.L_x_259) ;  /* 0xfffeeb2000007947 */ /* 0x000fea000383ffff */
.L_x_194:
[----:B------:R-:W-:Y:S02]  /*13140*/  MOV R2, 0x13160 ;  /* 0x0001316000027802 */ /* 0x000fe40000000f00 */
[----:B--2---:R-:W-:Y:S05]  /*13150*/  CALL.REL.NOINC `($__internal_0_$__cuda_sm70_shflsync_idx_p) ;  /* 0x0000017000007944 */ /* 0x004fea0003c00000 */
[----:B------:R-:W-:Y:S01]  /*13160*/  MOV R3, R10 ;  /* 0x0000000a00037202 */ /* 0x000fe20000000f00 */
[----:B------:R-:W-:Y:S01]  /*13170*/  IMAD.MOV.U32 R4, RZ, RZ, R6 ;  /* 0x000000ffff047224 */ /* 0x000fe200078e0006 */
[----:B------:R-:W-:Y:S02]  /*13180*/  MOV R2, 0x131a0 ;  /* 0x000131a000027802 */ /* 0x000fe40000000f00 */
[----:B------:R-:W-:Y:S05]  /*13190*/  CALL.REL.NOINC `($__internal_0_$__cuda_sm70_shflsync_idx_p) ;  /* 0x0000013000007944 */ /* 0x000fea0003c00000 */
[----:B------:R-:W-:Y:S01]  /*131a0*/  MOV R0, R6 ;  /* 0x0000000600007202 */ /* 0x000fe20000000f00 */
[----:B------:R-:W-:-:S05]  /*131b0*/  BRA `(.L_x_260) ;  /* 0xffff28d000007947 */ /* 0x000fca000383ffff */
.L_x_219:
[----:B--2---:R-:W-:Y:S02]  /*131c0*/  MOV R3, R8 ;  /* 0x0000000800037202 */ /* 0x004fe40000000f00 */
[----:B------:R-:W-:Y:S02]  /*131d0*/  MOV R2, 0x131f0 ;  /* 0x000131f000027802 */ /* 0x000fe40000000f00 */
[----:B------:R-:W-:Y:S05]  /*131e0*/  CALL.REL.NOINC `($__internal_0_$__cuda_sm70_shflsync_idx_p) ;  /* 0x000000e000007944 */ /* 0x000fea0003c00000 */
[----:B------:R-:W-:Y:S01]  /*131f0*/  MOV R3, R9 ;  /* 0x0000000900037202 */ /* 0x000fe20000000f00 */
[----:B------:R-:W-:Y:S01]  /*13200*/  IMAD.MOV.U32 R4, RZ, RZ, R6 ;  /* 0x000000ffff047224 */ /* 0x000fe200078e0006 */
[----:B------:R-:W-:Y:S02]  /*13210*/  MOV R2, 0x13230 ;  /* 0x0001323000027802 */ /* 0x000fe40000000f00 */
[----:B------:R-:W-:Y:S05]  /*13220*/  CALL.REL.NOINC `($__internal_0_$__cuda_sm70_shflsync_idx_p) ;  /* 0x000000a000007944 */ /* 0x000fea0003c00000 */
[----:B------:R-:W-:Y:S01]  /*13230*/  MOV R2, R6 ;  /* 0x0000000600027202 */ /* 0x000fe20000000f00 */
[----:B------:R-:W-:-:S05]  /*13240*/  BRA `(.L_x_261) ;  /* 0xffff6b4000007947 */ /* 0x000fca000383ffff */
.L_x_225:
[----:B------:R-:W-:Y:S02]  /*13250*/  MOV R2, 0x13270 ;  /* 0x0001327000027802 */ /* 0x000fe40000000f00 */
[----:B----4-:R-:W-:Y:S05]  /*13260*/  CALL.REL.NOINC `($__internal_0_$__cuda_sm70_shflsync_idx_p) ;  /* 0x0000006000007944 */ /* 0x010fea0003c00000 */
[----:B------:R-:W-:Y:S01]  /*13270*/  MOV R3, R10 ;  /* 0x0000000a00037202 */ /* 0x000fe20000000f00 */
[----:B------:R-:W-:Y:S01]  /*13280*/  IMAD.MOV.U32 R4, RZ, RZ, R6 ;  /* 0x000000ffff047224 */ /* 0x000fe200078e0006 */
[----:B------:R-:W-:Y:S02]  /*13290*/  MOV R2, 0x132b0 ;  /* 0x000132b000027802 */ /* 0x000fe40000000f00 */
[----:B------:R-:W-:Y:S05]  /*132a0*/  CALL.REL.NOINC `($__internal_0_$__cuda_sm70_shflsync_idx_p) ;  /* 0x0000002000007944 */ /* 0x000fea0003c00000 */
[----:B------:R-:W-:Y:S01]  /*132b0*/  MOV R0, R6 ;  /* 0x0000000600007202 */ /* 0x000fe20000000f00 */
[----:B------:R-:W-:-:S05]  /*132c0*/  BRA `(.L_x_262) ;  /* 0xffff975000007947 */ /* 0x000fca000383ffff */
        .weak           $__internal_0_$__cuda_sm70_shflsync_idx_p
        .type           $__internal_0_$__cuda_sm70_shflsync_idx_p,@function
        .size           $__internal_0_$__cuda_sm70_shflsync_idx_p,(.L_x_858 - $__internal_0_$__cuda_sm70_shflsync_idx_p)
$__internal_0_$__cuda_sm70_shflsync_idx_p:
[----:B------:R-:W-:Y:S01]  /*132d0*/  MOV R6, 0x1 ;  /* 0x0000000100067802 */ /* 0x000fe20000000f00 */
[----:B------:R-:W-:-:S02]  /*132e0*/  IMAD.MOV.U32 R24, RZ, RZ, -0x1 ;  /* 0xffffffffff187424 */ /* 0x000fc400078e00ff */
[----:B------:R-:W-:Y:S02]  /*132f0*/  IMAD.MOV.U32 R7, RZ, RZ, 0x1c1f ;  /* 0x00001c1fff077424 */ /* 0x000fe400078e00ff */
[----:B------:R-:W-:Y:S04]  /*13300*/  WARPSYNC R24 ;  /* 0x0000001800007348 */ /* 0x000fe80003800000 */
[----:B------:R1:W2:Y:S02]  /*13310*/  SHFL.IDX PT, R6, R3, R6, R7 ;  /* 0x0000000603067389 */ /* 0x0002a400000e0007 */
[----:B-1----:R-:W-:-:S04]  /*13320*/  MOV R3, 0x0 ;  /* 0x0000000000037802 */ /* 0x002fc80000000f00 */
[----:B--2---:R-:W-:Y:S05]  /*13330*/  RET.REL.NODEC R2 `(_ZN7cutlass13device_kernelIN5flash19enable_sm80_to_sm89INS1_16FlashAttnFwdSm80INS1_25CollectiveMainloopFwdSm80ILi4ELi1ELb0EN4cute5tupleIJNS5_1CILi128EEENS7_ILi48EEENS7_ILi96EEEEEELi96ENS_10bfloat16_tEfNS_4arch4Sm80ELb0ELb1ELb0ELb0ELb1ELb0ELb1ELb0EEENS1_21CollectiveEpilogueFwdINS6_IJS8_SA_S9_EEENS6_IJNS7_ILi1EEESI_SI_EEESC_SE_Li128ELb0ELb1ELb0ELb0EEENS1_19SingleTileSchedulerILb0ELb0ELb1ELi128EEEEEEEEEvNT_6ParamsE) ;  /* 0xfffeccc002007950 */ /* 0x004fea0003c3ffff */
.L_x_263:
        /* <DEDUP_REMOVED lines=12> */
.L_x_858:


//--------------------- .text._ZN7cutlass13device_kernelIN5flash19enable_sm80_to_sm89INS1_16FlashAttnFwdSm80INS1_25CollectiveMainloopFwdSm80ILi4ELi1ELb0EN4cute5tupleIJNS5_1CILi128EEENS7_ILi48EEENS7_ILi96EEEEEELi96ENS_10bfloat16_tEfNS_4arch4Sm80ELb0ELb1ELb0ELb1ELb1ELb0ELb1ELb0EEENS1_21CollectiveEpilogueFwdINS6_IJS8_SA_S9_EEENS6_IJNS7_ILi1EEESI_SI_EEESC_SE_Li128ELb1ELb1ELb0ELb0EEENS1_19SingleTileSchedulerILb1ELb0ELb1ELi128EEEEEEEEEvNT_6ParamsE --------------------------
	.section	.text._ZN7cutlass13device_kernelIN5flash19enable_sm80_to_sm89INS1_16FlashAttnFwdSm80INS1_25CollectiveMainloopFwdSm80ILi4ELi1ELb0EN4cute5tupleIJNS5_1CILi128EEENS7_ILi48EEENS7_ILi96EEEEEELi96ENS_10bfloat16_tEfNS_4arch4Sm80ELb0ELb1ELb0ELb1ELb1ELb0ELb1ELb0EEENS1_21CollectiveEpilogueFwdINS6_IJS8_SA_S9_EEENS6_IJNS7_ILi1EEESI_SI_EEESC_SE_Li128ELb1ELb1ELb0ELb0EEENS1_19SingleTileSchedulerILb1ELb0ELb1ELi128EEEEEEEEEvNT_6ParamsE,"ax",@progbits
	.sectioninfo	@"SHI_REGISTERS=255"
	.align	128
.text._ZN7cutlass13device_kernelIN5flash19enable_sm80_to_sm89INS1_16FlashAttnFwdSm80INS1_25CollectiveMainloopFwdSm80ILi4ELi1ELb0EN4cute5tupleIJNS5_1CILi128EEENS7_ILi48EEENS7_ILi96EEEEEELi96ENS_10bfloat16_tEfNS_4arch4Sm80ELb0ELb1ELb0ELb1ELb1ELb0ELb1ELb0EEENS1_21CollectiveEpilogueFwdINS6_IJS8_SA_S9_EEENS6_IJNS7_ILi1EEESI_SI_EEESC_SE_Li128ELb1ELb1ELb0ELb0EEENS1_19SingleTileSchedulerILb1ELb0ELb1ELi128EEEEEEEEEvNT_6ParamsE:
        .type           _ZN7cutlass13device_kernelIN5flash19enable_sm80_to_sm89INS1_16FlashAttnFwdSm80INS1_25CollectiveMainloopFwdSm80ILi4ELi1ELb0EN4cute5tupleIJNS5_1CILi128EEENS7_ILi48EEENS7_ILi96EEEEEELi96ENS_10bfloat16_tEfNS_4arch4Sm80ELb0ELb1ELb0ELb1ELb1ELb0ELb1ELb0EEENS1_21CollectiveEpilogueFwdINS6_IJS8_SA_S9_EEENS6_IJNS7_ILi1EEESI_SI_EEESC_SE_Li128ELb1ELb1ELb0ELb0EEENS1_19SingleTileSchedulerILb1ELb0ELb1ELi128EEEEEEEEEvNT_6ParamsE,@function
        .size           _ZN7cutlass13device_kernelIN5flash19enable_sm80_to_sm89INS1_16FlashAttnFwdSm80INS1_25CollectiveMainloopFwdSm80ILi4ELi1ELb0EN4cute5tupleIJNS5_1CILi128EEENS7_ILi48EEENS7_ILi96EEEEEELi96ENS_10bfloat16_tEfNS_4arch4Sm80ELb0ELb1ELb0ELb1ELb1ELb0ELb1ELb0EEENS1_21CollectiveEpilogueFwdINS6_IJS8_SA_S9_EEENS6_IJNS7_ILi1EEESI_SI_EEESC_SE_Li128ELb1ELb1ELb0ELb0EEENS1_19SingleTileSchedulerILb1ELb0ELb1ELi128EEEEEEEEEvNT_6ParamsE,(.L_x_860 - _ZN7cutlass13device_kernelIN5flash19enable_sm80_to_sm89INS1_16FlashAttnFwdSm80INS1_25CollectiveMainloopFwdSm80ILi4ELi1ELb0EN4cute5tupleIJNS5_1CILi128EEENS7_ILi48EEENS7_ILi96EEEEEELi96ENS_10bfloat16_tEfNS_4arch4Sm80ELb0ELb1ELb0ELb1ELb1ELb0ELb1ELb0EEENS1_21CollectiveEpilogueFwdINS6_IJS8_SA_S9_EEENS6_IJNS7_ILi1EEESI_SI_EEESC_SE_Li128ELb1ELb1ELb0ELb0EEENS1_19SingleTileSchedulerILb1ELb0ELb1ELi128EEEEEEEEEvNT_6ParamsE)
        .other          _ZN7cutlass13device_kernelIN5flash19enable_sm80_to_sm89INS1_16FlashAttnFwdSm80INS1_25CollectiveMainloopFwdSm80ILi4ELi1ELb0EN4cute5tupleIJNS5_1CILi128EEENS7_ILi48EEENS7_ILi96EEEEEELi96ENS_10bfloat16_tEfNS_4arch4Sm80ELb0ELb1ELb0ELb1ELb1ELb0ELb1ELb0EEENS1_21CollectiveEpilogueFwdINS6_IJS8_SA_S9_EEENS6_IJNS7_ILi1EEESI_SI_EEESC_SE_Li128ELb1ELb1ELb0ELb0EEENS1_19SingleTileSchedulerILb1ELb0ELb1ELi128EEEEEEEEEvNT_6ParamsE,@"STO_CUDA_ENTRY STV_DEFAULT"
_ZN7cutlass13device_kernelIN5flash19enable_sm80_to_sm89INS1_16FlashAttnFwdSm80INS1_25CollectiveMainloopFwdSm80ILi4ELi1ELb0EN4cute5tupleIJNS5_1CILi128EEENS7_ILi48EEENS7_ILi96EEEEEELi96ENS_10bfloat16_tEfNS_4arch4Sm80ELb0ELb1ELb0ELb1ELb1ELb0ELb1ELb0EEENS1_21CollectiveEpilogueFwdINS6_IJS8_SA_S9_EEENS6_IJNS7_ILi1EEESI_SI_EEESC_SE_Li128ELb1ELb1ELb0ELb0EEENS1_19SingleTileSchedulerILb1ELb0ELb1ELi128EEEEEEEEEvNT_6ParamsE:
[----:B------:R-:W-:Y:S02]  /*0000*/  MOV R1, c[0x0][0x28] ;  /* 0x00000a0000017a02 */ /* 0x000fe40000000f00 */
[----:B------:R-:W1:Y:S01]  /*0010*/  S2R R48, SR_TID.X ;  /* 0x0000000000307919 */ /* 0x000e620000002100 */
[----:B------:R-:W-:Y:S01]  /*0020*/  IMAD.MOV.U32 R10, RZ, RZ, 0x4 ;  /* 0x00000004ff0a7424 */ /* 0x000fe200078e00ff */
[----:B------:R-:W2:Y:S01]  /*0030*/  S2UR UR4, SR_CTAID.X ;  /* 0x00000000000479c3 */ /* 0x000ea20000002500 */
[----:B------:R-:W-:Y:S01]  /*0040*/  ULDC.64 UR6, c[0x0][0x118] ;  /* 0x0000460000067ab9 */ /* 0x000fe20000000a00 */
[----:B------:R-:W3:Y:S01]  /*0050*/  S2R R5, SR_CTAID.Z ;  /* 0x0000000000057919 */ /* 0x000ee20000002700 */
[----:B------:R-:W-:Y:S02]  /*0060*/  IADD3 R1, R1, -0x40, RZ ;  /* 0xffffffc001017810 */ /* 0x000fe40007ffe0ff */
[----:B-1----:R-:W-:Y:S01]  /*0070*/  SHF.R.U32.HI R0, RZ, 0x5, R48 ;  /* 0x00000005ff007819 */ /* 0x002fe20000011630 */
[----:B---3--:R-:W-:-:S05]  /*0080*/  IMAD.WIDE R2, R5, R10, c[0x0][0x568] ;  /* 0x00015a0005027625 */ /* 0x008fca00078e020a */
[----:B------:R-:W1:Y:S02]  /*0090*/  SHFL.IDX PT, R0, R0, RZ, 0x1f ;  /* 0x00001fff00007589 */ /* 0x000e6400000e0000 */
[----:B-1----:R-:W-:-:S13]  /*00a0*/  ISETP.NE.AND P0, PT, R0, RZ, PT ;  /* 0x000000ff0000720c */ /* 0x002fda0003f05270 */
[----:B--2---:R-:W-:Y:S05]  /*00b0*/  @!P0 BRA `(.L_x_264) ;  /* 0x0000015000008947 */ /* 0x004fea0003800000 */
[----:B------:R-:W-:-:S04]  /*00c0*/  ISETP.NE.U32.AND P0, PT, RZ, c[0x0][0x568], PT ;  /* 0x00015a00ff007a0c */ /* 0x000fc80003f05070 */
[----:B------:R-:W-:-:S13]  /*00d0*/  ISETP.NE.AND.EX P0, PT, RZ, c[0x0][0x56c], PT, P0 ;  /* 0x00015b00ff007a0c */ /* 0x000fda0003f05300 */
[----:B------:R-:W-:Y:S05]  /*00e0*/  @!P0 BRA `(.L_x_265) ;  /* 0x0000002000008947 */ /* 0x000fea0003800000 */
[----:B------:R1:W5:Y:S01]  /*00f0*/  LDG.E R0, [R2.64] ;  /* 0x0000000602007981 */ /* 0x000362000c1e1900 */
[----:B------:R-:W-:Y:S05]  /*0100*/  BRA `(.L_x_266) ;  /* 0x0000009000007947 */ /* 0x000fea0003800000 */
.L_x_265:
        /* <DEDUP_REMOVED lines=8> */
.L_x_267:
[----:B------:R-:W-:-:S04]  /*0190*/  MOV R0, c[0x0][0x54c] ;  /* 0x0001530000007a02 */ /* 0x000fc80000000f00 */
.L_x_266:
[----:B------:R-:W-:Y:S01]  /*01a0*/  USHF.L.U32 UR4, UR4, 0x7, URZ ;  /* 0x0000000704047899 */ /* 0x000fe2000800063f */
[----:B-----5:R-:W-:-:S05]  /*01b0*/  IMAD R0, R0, c[0x0][0x548], RZ ;  /* 0x0001520000007a24 */ /* 0x020fca00078e02ff */
[----:B------:R-:W-:-:S04]  /*01c0*/  MOV R8, UR4 ;  /* 0x0000000400087c02 */ /* 0x000fc80008000f00 */
[----:B------:R-:W-:-:S04]  /*01d0*/  ISETP.GE.AND P0, PT, R8, R0, PT ;  /* 0x000000000800720c */ /* 0x000fc80003f06270 */
[----:B------:R-:W-:-:S05]  /*01e0*/  SEL R0, R5, 0xffffffff, !P0 ;  /* 0xffffffff05007807 */ /* 0x000fca0004000000 */
[----:B------:R2:W-:Y:S01]  /*01f0*/  STL [R1+0x3c], R0 ;  /* 0x00003c0001007387 */ /* 0x0005e20000100800 */
[----:B------:R-:W-:Y:S05]  /*0200*/  BRA `(.L_x_268) ;  /* 0x0000014000007947 */ /* 0x000fea0003800000 */
.L_x_264:
[----:B------:R-:W-:-:S04]  /*0210*/  ISETP.NE.U32.AND P0, PT, RZ, c[0x0][0x568], PT ;  /* 0x00015a00ff007a0c */ /* 0x000fc80003f05070 */
[----:B------:R-:W-:-:S13]  /*0220*/  ISETP.NE.AND.EX P0, PT, RZ, c[0x0][0x56c], PT, P0 ;  /* 0x00015b00ff007a0c */ /* 0x000fda0003f05300 */
[----:B------:R-:W-:Y:S05]  /*0230*/  @!P0 BRA `(.L_x_269) ;  /* 0x0000002000008947 */ /* 0x000fea0003800000 */
[----:B------:R1:W5:Y:S01]  /*0240*/  LDG.E R0, [R2.64] ;  /* 0x0000000602007981 */ /* 0x000362000c1e1900 */
[----:B------:R-:W-:Y:S05]  /*0250*/  BRA `(.L_x_270) ;  /* 0x0000009000007947 */ /* 0x000fea0003800000 */
.L_x_269:
        /* <DEDUP_REMOVED lines=8> */
.L_x_271:
[----:B------:R-:W-:-:S04]  /*02e0*/  MOV R0, c[0x0][0x54c] ;  /* 0x0001530000007a02 */ /* 0x000fc80000000f00 */
.L_x_270:
[----:B------:R-:W-:Y:S01]  /*02f0*/  USHF.L.U32 UR4, UR4, 0x7, URZ ;  /* 0x0000000704047899 */ /* 0x000fe2000800063f */
[----:B-----5:R-:W-:-:S05]  /*0300*/  IMAD R0, R0, c[0x0][0x548], RZ ;  /* 0x0001520000007a24 */ /* 0x020fca00078e02ff */
[----:B------:R-:W-:-:S04]  /*0310*/  MOV R8, UR4 ;  /* 0x0000000400087c02 */ /* 0x000fc80008000f00 */
[----:B------:R-:W-:-:S04]  /*0320*/  ISETP.GE.AND P0, PT, R8, R0, PT ;  /* 0x000000000800720c */ /* 0x000fc80003f06270 */
[----:B------:R-:W-:-:S05]  /*0330*/  SEL R0, R5, 0xffffffff, !P0 ;  /* 0xffffffff05007807 */ /* 0x000fca0004000000 */
[----:B------:R2:W-:Y:S04]  /*0340*/  STL [R1+0x3c], R0 ;  /* 0x00003c0001007387 */ /* 0x0005e80000100800 */
.L_x_268:
[----:B------:R-:W3:Y:S02]  /*0350*/  LDL R49, [R1+0x3c] ;  /* 0x00003c0001317983 */ /* 0x000ee40000100800 */
[----:B---3--:R-:W-:-:S13]  /*0360*/  ISETP.GE.AND P0, PT, R49, RZ, PT ;  /* 0x000000ff3100720c */ /* 0x008fda0003f06270 */
[----:B------:R-:W-:Y:S05]  /*0370*/  @!P0 EXIT ;  /* 0x000000000000894d */ /* 0x000fea0003800000 */
[----:B------:R-:W-:Y:S01]  /*0380*/  ISETP.NE.U32.AND P0, PT, RZ, c[0x0][0x370], PT ;  /* 0x0000dc00ff007a0c */ /* 0x000fe20003f05070 */
[----:B------:R-:W-:Y:S01]  /*0390*/  IMAD.MOV.U32 R61, RZ, RZ, RZ ;  /* 0x000000ffff3d7224 */ /* 0x000fe200078e00ff */
[----:B------:R-:W-:Y:S01]  /*03a0*/  ISETP.NE.U32.AND P2, PT, RZ, c[0x0][0x360], PT ;  /* 0x0000d800ff007a0c */ /* 0x000fe20003f45070 */
[----:B------:R-:W-:Y:S01]  /*03b0*/  IMAD.MOV.U32 R9, RZ, RZ, RZ ;  /* 0x000000ffff097224 */ /* 0x000fe200078e00ff */
[----:B------:R-:W-:Y:S01]  /*03c0*/  ISETP.NE.AND.EX P1, PT, RZ, c[0x0][0x374], PT, P0 ;  /* 0x0000dd00ff007a0c */ /* 0x000fe20003f25300 */
[----:B-1----:R-:W-:Y:S01]  /*03d0*/  IMAD.WIDE R2, R49, R10, c[0x0][0x348] ;  /* 0x0000d20031027625 */ /* 0x002fe200078e020a */
[----:B------:R-:W-:Y:S02]  /*03e0*/  ISETP.NE.U32.AND P3, PT, RZ, c[0x0][0x348], PT ;  /* 0x0000d200ff007a0c */ /* 0x000fe40003f65070 */
[----:B------:R-:W-:Y:S01]  /*03f0*/  ISETP.NE.AND.EX P0, PT, RZ, c[0x0][0x364], PT, P2 ;  /* 0x0000d900ff007a0c */ /* 0x000fe20003f05320 */
[----:B------:R-:W-:Y:S01]  /*0400*/  IMAD.MOV.U32 R230, RZ, RZ, c[0x0][0x168] ;  /* 0x00005a00ffe67624 */ /* 0x000fe200078e00ff */
[----:B------:R-:W-:-:S07]  /*0410*/  ISETP.NE.AND.EX P2, PT, RZ, c[0x0][0x34c], PT, P3 ;  /* 0x0000d300ff007a0c */ /* 0x000fce0003f45330 */
[CC--:B------:R-:W-:Y:S01]  /*0420*/  @P1 IMAD.WIDE R6, R49.reuse, R10.reuse, c[0x0][0x370] ;  /* 0x0000dc0031061625 */ /* 0x0c0fe200078e020a */
[----:B------:R-:W1:Y:S01]  /*0430*/  S2R R29, SR_CTAID.Y ;  /* 0x00000000001d7919 */ /* 0x000e620000002600 */
[----:B------:R-:W-:Y:S02]  /*0440*/  ULDC UR5, c[0x0][0x2ac] ;  /* 0x0000ab0000057ab9 */ /* 0x000fe40000000800 */
[----:B------:R-:W-:Y:S01]  /*0450*/  ULDC UR4, c[0x0][0x1d0] ;  /* 0x0000740000047ab9 */ /* 0x000fe20000000800 */
[----:B------:R-:W3:Y:S01]  /*0460*/  @P1 LDG.E R61, [R6.64] ;  /* 0x00000006063d1981 */ /* 0x000ee2000c1e1900 */
[----:B------:R-:W-:-:S03]  /*0470*/  @P0 IMAD.WIDE R4, R49, R10, c[0x0][0x360] ;  /* 0x0000d80031040625 */ /* 0x000fc600078e020a */
[----:B------:R4:W5:Y:S01]  /*0480*/  @P2 LDG.E R9, [R2.64] ;  /* 0x0000000602092981 */ /* 0x000962000c1e1900 */
[----:B------:R-:W-:-:S03]  /*0490*/  UIMAD UR4, UR5, UR4, URZ ;  /* 0x00000004050472a4 */ /* 0x000fc6000f8e023f */
[----:B------:R2:W5:Y:S01]  /*04a0*/  @P0 LDG.E R230, [R4.64] ;  /* 0x0000000604e60981 */ /* 0x000562000c1e1900 */
[----:B-1----:R-:W-:Y:S02]  /*04b0*/  SHF.R.S32.HI R52, RZ, 0x1f, R29 ;  /* 0x0000001fff347819 */ /* 0x002fe4000001141d */
[----:B--2---:R-:W-:Y:S01]  /*04c0*/  IMAD.U32 R4, RZ, RZ, UR4 ;  /* 0x00000004ff047e24 */ /* 0x004fe2000f8e00ff */
[----:B---3--:R4:W-:Y:S01]  /*04d0*/  STL [R1+0x20], R61 ;  /* 0x0000203d01007387 */ /* 0x0089e20000100800 */
[----:B------:R-:W-:Y:S05]  /*04e0*/  @P0 BRA `(.L_x_272) ;  /* 0x0000004000000947 */ /* 0x000fea0003800000 */
[----:B------:R-:W-:Y:S05]  /*04f0*/  @!P2 BRA `(.L_x_272) ;  /* 0x000000300000a947 */ /* 0x000fea0003800000 */
[----:B------:R1:W2:Y:S04]  /*0500*/  LDG.E R0, [R2.64] ;  /* 0x0000000602007981 */ /* 0x0002a8000c1e1900 */
[----:B-1--4-:R-:W2:Y:S02]  /*0510*/  LDG.E R2, [R2.64+0x4] ;  /* 0x0000040602027981 */ /* 0x012ea4000c1e1900 */
[----:B--2--5:R-:W-:-:S02]  /*0520*/  IADD3 R230, -R0, R2, RZ ;  /* 0x0000000200e67210 */ /* 0x024fc40007ffe1ff */
.L_x_272:
[----:B------:R-:W-:-:S04]  /*0530*/  ISETP.NE.U32.AND P0, PT, RZ, c[0x0][0x368], PT ;  /* 0x0000da00ff007a0c */ /* 0x000fc80003f05070 */
[----:B------:R-:W-:-:S13]  /*0540*/  ISETP.NE.AND.EX P0, PT, RZ, c[0x0][0x36c], PT, P0 ;  /* 0x0000db00ff007a0c */ /* 0x000fda0003f05300 */
[----:B------:R-:W-:Y:S05]  /*0550*/  @!P0 BRA `(.L_x_273) ;  /* 0x0000003000008947 */ /* 0x000fea0003800000 */
[----:B----4-:R-:W-:-:S05]  /*0560*/  IMAD.WIDE R2, R49, R10, c[0x0][0x368] ;  /* 0x0000da0031027625 */ /* 0x010fca00078e020a */
[----:B------:R1:W5:Y:S01]  /*0570*/  LDG.E R4, [R2.64] ;  /* 0x0000000602047981 */ /* 0x000362000c1e1900 */
[----:B------:R-:W-:Y:S05]  /*0580*/  BRA `(.L_x_274) ;  /* 0x0000007000007947 */ /* 0x000fea0003800000 */
.L_x_273:
[----:B------:R-:W-:-:S04]  /*0590*/  ISETP.NE.U32.AND P0, PT, RZ, c[0x0][0x350], PT ;  /* 0x0000d400ff007a0c */ /* 0x000fc80003f05070 */
[----:B------:R-:W-:-:S13]  /*05a0*/  ISETP.NE.AND.EX P0, PT, RZ, c[0x0][0x354], PT, P0 ;  /* 0x0000d500ff007a0c */ /* 0x000fda0003f05300 */
[----:B------:R-:W-:Y:S05]  /*05b0*/  @!P0 BRA `(.L_x_274) ;  /* 0x0000004000008947 */ /* 0x000fea0003800000 */
[----:B----4-:R-:W-:-:S05]  /*05c0*/  IMAD.WIDE R2, R49, R10, c[0x0][0x350] ;  /* 0x0000d40031027625 */ /* 0x010fca00078e020a */
[----:B------:R1:W2:Y:S04]  /*05d0*/  LDG.E R4, [R2.64] ;  /* 0x0000000602047981 */ /* 0x0002a8000c1e1900 */
[----:B-1----:R-:W2:Y:S02]  /*05e0*/  LDG.E R2, [R2.64+0x4] ;  /* 0x0000040602027981 */ /* 0x002ea4000c1e1900 */
[----:B--2---:R-:W-:Y:S02]  /*05f0*/  IADD3 R4, -R4, R2, RZ ;  /* 0x0000000204047210 */ /* 0x004fe40007ffe1ff */
.L_x_274:
[----:B------:R-:W-:Y:S01]  /*0600*/  IMAD.MOV.U32 R0, RZ, RZ, c[0x0][0x2c4] ;  /* 0x0000b100ff007624 */ /* 0x000fe200078e00ff */
[----:B------:R-:W-:Y:S01]  /*0610*/  LOP3.LUT R26, R26, 0xffffefff, RZ, 0xc0, !PT ;  /* 0xffffefff1a1a7812 */ /* 0x000fe200078ec0ff */
[----:B------:R-:W-:Y:S02]  /*0620*/  IMAD.MOV.U32 R131, RZ, RZ, R8 ;  /* 0x000000ffff837224 */ /* 0x000fe400078e0008 */
[----:B------:R-:W-:Y:S01]  /*0630*/  IMAD.MOV.U32 R6, RZ, RZ, c[0x0][0x32c] ;  /* 0x0000cb00ff067624 */ /* 0x000fe200078e00ff */
[----:B------:R-:W-:Y:S01]  /*0640*/  ISETP.NE.AND P3, PT, R0, 0x1, PT ;  /* 0x000000010000780c */ /* 0x000fe20003f65270 */
[----:B-----5:R-:W-:-:S03]  /*0650*/  IMAD.IADD R229, R4, 0x1, -R61 ;  /* 0x0000000104e57824 */ /* 0x020fc600078e0a3d */
[----:B------:R-:W-:Y:S02]  /*0660*/  ISETP.GE.AND P1, PT, R6, 0x1, PT ;  /* 0x000000010600780c */ /* 0x000fe40003f26270 */
[----:B-1--4-:R-:W-:-:S07]  /*0670*/  IADD3 R2, R229, 0x1, -R230 ;  /* 0x00000001e5027810 */ /* 0x012fce0007ffe8e6 */
[----:B------:R-:W-:Y:S02]  /*0680*/  @P3 IADD3 R0, R131, 0x7f, RZ ;  /* 0x0000007f83003810 */ /* 0x000fe40007ffe0ff */
[----:B------:R-:W-:-:S03]  /*0690*/  @P3 LOP3.LUT R26, R26, 0x1000, RZ, 0xfc, !PT ;  /* 0x000010001a1a3812 */ /* 0x000fc600078efcff */
[----:B------:R-:W-:Y:S01]  /*06a0*/  @P3 IMAD.HI.U32 R3, R0, c[0x0][0x2c8], RZ ;  /* 0x0000b20000033a27 */ /* 0x000fe200078e00ff */
[----:B------:R-:W-:Y:S02]  /*06b0*/  IADD3 R0, R8, 0x7f, RZ ;  /* 0x0000007f08007810 */ /* 0x000fe40007ffe0ff */
[----:B------:R-:W-:Y:S02]  /*06c0*/  LOP3.LUT R26, R26, 0xfffffbff, RZ, 0xc0, !PT ;  /* 0xfffffbff1a1a7812 */ /* 0x000fe400078ec0ff */
[----:B------:R-:W-:Y:S02]  /*06d0*/  @P3 SHF.R.U32.HI R0, RZ, c[0x0][0x2cc], R3 ;  /* 0x0000b300ff003a19 */ /* 0x000fe40000011603 */
[----:B------:R-:W-:-:S03]  /*06e0*/  @P1 LOP3.LUT R26, R26, 0x400, RZ, 0xfc, !PT ;  /* 0x000004001a1a1812 */ /* 0x000fc600078efcff */
[----:B------:R-:W-:-:S05]  /*06f0*/  IMAD.IADD R0, R2, 0x1, R0 ;  /* 0x0000000102007824 */ /* 0x000fca00078e0200 */
[----:B------:R-:W-:Y:S01]  /*0700*/  IADD3 R3, R0, c[0x0][0x328], RZ ;  /* 0x0000ca0000037a10 */ /* 0x000fe20007ffe0ff */
[----:B------:R-:W-:Y:S05]  /*0710*/  @!P1 BRA `(.L_x_275) ;  /* 0x000000e000009947 */ /* 0x000fea0003800000 */
[C---:B------:R-:W-:Y:S02]  /*0720*/  ISETP.GT.AND P0, PT, R0.reuse, RZ, PT ;  /* 0x000000ff0000720c */ /* 0x040fe40003f04270 */
[----:B------:R-:W-:-:S11]  /*0730*/  IADD3 R2, R0, -0x1, RZ ;  /* 0xffffffff00027810 */ /* 0x000fd60007ffe0ff */
[----:B------:R-:W-:Y:S05]  /*0740*/  @P0 BRA `(.L_x_276) ;  /* 0x0000006000000947 */ /* 0x000fea0003800000 */
[----:B------:R-:W-:Y:S01]  /*0750*/  ISETP.NE.AND P0, PT, R6, 0x1, PT ;  /* 0x000000010600780c */ /* 0x000fe20003f05270 */
[----:B------:R-:W-:-:S12]  /*0760*/  IMAD.MOV R0, RZ, RZ, -R0 ;  /* 0x000000ffff007224 */ /* 0x000fd800078e0a00 */
[----:B------:R-:W-:-:S05]  /*0770*/  @P0 IMAD.HI.U32 R2, R0, c[0x0][0x330], RZ ;  /* 0x0000cc0000020a27 */ /* 0x000fca00078e00ff */
[----:B------:R-:W-:-:S04]  /*0780*/  @P0 SHF.R.U32.HI R0, RZ, c[0x0][0x334], R2 ;  /* 0x0000cd00ff000a19 */ /* 0x000fc80000011602 */
[----:B------:R-:W-:Y:S01]  /*0790*/  LOP3.LUT R2, RZ, R0, RZ, 0x33, !PT ;  /* 0x00000000ff027212 */ /* 0x000fe200078e33ff */
[----:B------:R-:W-:Y:S05]  /*07a0*/  BRA `(.L_x_277) ;  /* 0x0000003000007947 */ /* 0x000fea0003800000 */
.L_x_276:
[----:B------:R-:W-:-:S13]  /*07b0*/  ISETP.NE.AND P0, PT, R6, 0x1, PT ;  /* 0x000000010600780c */ /* 0x000fda0003f05270 */
[----:B------:R-:W-:-:S05]  /*07c0*/  @P0 IMAD.HI.U32 R0, R2, c[0x0][0x330], RZ ;  /* 0x0000cc0002000a27 */ /* 0x000fca00078e00ff */
[----:B------:R-:W-:-:S05]  /*07d0*/  @P0 SHF.R.U32.HI R2, RZ, c[0x0][0x334], R0 ;  /* 0x0000cd00ff020a19 */ /* 0x000fca0000011600 */
.L_x_277:
[----:B------:R-:W-:-:S05]  /*07e0*/  IMAD R2, R2, R6, c[0x0][0x32c] ;  /* 0x0000cb0002027624 */ /* 0x000fca00078e0206 */
[----:B------:R-:W-:-:S03]  /*07f0*/  IMNMX R3, R3, R2, PT ;  /* 0x0000000203037217 */ /* 0x000fc60003800200 */
.L_x_275:
[----:B------:R-:W-:Y:S01]  /*0800*/  IMAD.IADD R7, R229, 0x1, -R230 ;  /* 0x00000001e5077824 */ /* 0x000fe200078e0ae6 */
[----:B------:R-:W-:Y:S01]  /*0810*/  IADD3 R2, R3, 0x2f, RZ ;  /* 0x0000002f03027810 */ /* 0x000fe20007ffe0ff */
[----:B------:R-:W-:Y:S01]  /*0820*/  @P3 IMAD.HI.U32 R4, R131, c[0x0][0x2c8], RZ ;  /* 0x0000b20083043a27 */ /* 0x000fe200078e00ff */
[----:B------:R-:W-:Y:S02]  /*0830*/  IADD3 R3, R229, 0x2f, RZ ;  /* 0x0000002fe5037810 */ /* 0x000fe40007ffe0ff */
[----:B------:R1:W-:Y:S01]  /*0840*/  STL [R1+0x8], R7 ;  /* 0x0000080701007387 */ /* 0x0003e20000100800 */
[----:B------:R-:W-:-:S04]  /*0850*/  IMAD.HI R5, R2, 0x2aaaaaab, RZ ;  /* 0x2aaaaaab02057827 */ /* 0x000fc800078e02ff */
[----:B------:R-:W-:-:S04]  /*0860*/  IMAD.HI R2, R3, 0x2aaaaaab, RZ ;  /* 0x2aaaaaab03027827 */ /* 0x000fc800078e02ff */
[----:B------:R-:W-:Y:S01]  /*0870*/  IMAD.MOV.U32 R0, RZ, RZ, R131 ;  /* 0x000000ffff007224 */ /* 0x000fe200078e0083 */
[----:B------:R-:W-:Y:S02]  /*0880*/  @P3 SHF.R.U32.HI R0, RZ, c[0x0][0x2cc], R4 ;  /* 0x0000b300ff003a19 */ /* 0x000fe40000011604 */
[----:B------:R-:W-:Y:S02]  /*0890*/  SHF.R.U32.HI R4, RZ, 0x1f, R5 ;  /* 0x0000001fff047819 */ /* 0x000fe40000011605 */
[----:B------:R-:W-:Y:S01]  /*08a0*/  SHF.R.U32.HI R3, RZ, 0x1f, R2 ;  /* 0x0000001fff037819 */ /* 0x000fe20000011602 */
[----:B------:R-:W-:Y:S01]  /*08b0*/  IMAD.IADD R0, R7, 0x1, R0 ;  /* 0x0000000107007824 */ /* 0x000fe200078e0200 */
[----:B------:R-:W-:Y:S02]  /*08c0*/  LEA.HI.SX32 R4, R5, R4, 0x1d ;  /* 0x0000000405047211 */ /* 0x000fe400078feaff */
[----:B------:R-:W-:Y:S02]  /*08d0*/  LEA.HI.SX32 R2, R2, R3, 0x1d ;  /* 0x0000000302027211 */ /* 0x000fe400078feaff */
[----:B------:R-:W-:-:S02]  /*08e0*/  IADD3 R3, R0, -c[0x0][0x324], RZ ;  /* 0x8000c90000037a10 */ /* 0x000fc40007ffe0ff */
[----:B------:R-:W-:Y:S01]  /*08f0*/  IMNMX R223, R2, R4, PT ;  /* 0x0000000402df7217 */ /* 0x000fe20003800200 */
[----:B------:R-:W-:Y:S05]  /*0900*/  @!P1 BRA `(.L_x_278) ;  /* 0x000000d000009947 */ /* 0x000fea0003800000 */
[----:B------:R-:W-:-:S13]  /*0910*/  ISETP.GT.AND P0, PT, R0, -0x1, PT ;  /* 0xffffffff0000780c */ /* 0x000fda0003f04270 */
[----:B------:R-:W-:Y:S05]  /*0920*/  @P0 BRA `(.L_x_279) ;  /* 0x0000006000000947 */ /* 0x000fea0003800000 */
[----:B------:R-:W-:Y:S02]  /*0930*/  ISETP.NE.AND P0, PT, R6, 0x1, PT ;  /* 0x000000010600780c */ /* 0x000fe40003f05270 */
[----:B------:R-:W-:-:S11]  /*0940*/  LOP3.LUT R0, RZ, R0, RZ, 0x33, !PT ;  /* 0x00000000ff007212 */ /* 0x000fd600078e33ff */
[----:B------:R-:W-:-:S05]  /*0950*/  @P0 IMAD.HI.U32 R2, R0, c[0x0][0x330], RZ ;  /* 0x0000cc0000020a27 */ /* 0x000fca00078e00ff */
[----:B------:R-:W-:-:S04]  /*0960*/  @P0 SHF.R.U32.HI R0, RZ, c[0x0][0x334], R2 ;  /* 0x0000cd00ff000a19 */ /* 0x000fc80000011602 */
[----:B------:R-:W-:Y:S01]  /*0970*/  LOP3.LUT R0, RZ, R0, RZ, 0x33, !PT ;  /* 0x00000000ff007212 */ /* 0x000fe200078e33ff */
[----:B------:R-:W-:Y:S05]  /*0980*/  BRA `(.L_x_280) ;  /* 0x0000003000007947 */ /* 0x000fea0003800000 */
.L_x_279:
[----:B------:R-:W-:-:S13]  /*0990*/  ISETP.NE.AND P0, PT, R6, 0x1, PT ;  /* 0x000000010600780c */ /* 0x000fda0003f05270 */
[----:B------:R-:W-:-:S05]  /*09a0*/  @P0 IMAD.HI.U32 R2, R0, c[0x0][0x330], RZ ;  /* 0x0000cc0000020a27 */ /* 0x000fca00078e00ff */
[----:B------:R-:W-:-:S05]  /*09b0*/  @P0 SHF.R.U32.HI R0, RZ, c[0x0][0x334], R2 ;  /* 0x0000cd00ff000a19 */ /* 0x000fca0000011602 */
.L_x_280:
[----:B------:R-:W-:-:S05]  /*09c0*/  IMAD R0, R0, c[0x0][0x32c], RZ ;  /* 0x0000cb0000007a24 */ /* 0x000fca00078e02ff */
[----:B------:R-:W-:-:S05]  /*09d0*/  IMNMX R3, R3, R0, !PT ;  /* 0x0000000003037217 */ /* 0x000fca0007800200 */
.L_x_278:
[----:B------:R-:W-:Y:S01]  /*09e0*/  IMAD.HI R0, R3, 0x2aaaaaab, RZ ;  /* 0x2aaaaaab03007827 */ /* 0x000fe200078e02ff */
[----:B------:R-:W-:Y:S01]  /*09f0*/  PLOP3.LUT P4, PT, PT, PT, PT, 0x80, 0x0 ;  /* 0x000000000000781c */ /* 0x000fe20003f8f070 */
[----:B------:R-:W-:Y:S01]  /*0a00*/  CS2R R94, SRZ ;  /* 0x00000000005e7805 */ /* 0x000fe2000001ff00 */
[----:B------:R-:W-:Y:S01]  /*0a10*/  CS2R R98, SRZ ;  /* 0x0000000000627805 */ /* 0x000fe2000001ff00 */
[----:B------:R-:W-:Y:S01]  /*0a20*/  IMAD.MOV.U32 R11, RZ, RZ, RZ ;  /* 0x000000ffff0b7224 */ /* 0x000fe200078e00ff */
[----:B------:R-:W-:Y:S01]  /*0a30*/  SHF.R.U32.HI R2, RZ, 0x1f, R0 ;  /* 0x0000001fff027819 */ /* 0x000fe20000011600 */
[----:B------:R-:W-:Y:S01]  /*0a40*/  IMAD.MOV.U32 R92, RZ, RZ, RZ ;  /* 0x000000ffff5c7224 */ /* 0x000fe200078e00ff */
[----:B------:R-:W-:Y:S01]  /*0a50*/  CS2R R96, SRZ ;  /* 0x0000000000607805 */ /* 0x000fe2000001ff00 */
[----:B------:R-:W-:Y:S01]  /*0a60*/  CS2R R12, SRZ ;  /* 0x00000000000c7805 */ /* 0x000fe2000001ff00 */
[----:B------:R-:W-:Y:S01]  /*0a70*/  LEA.HI.SX32 R0, R0, R2, 0x1d ;  /* 0x0000000200007211 */ /* 0x000fe200078feaff */
[----:B------:R-:W-:Y:S01]  /*0a80*/  CS2R R88, SRZ ;  /* 0x0000000000587805 */ /* 0x000fe2000001ff00 */
[----:B------:R-:W-:Y:S01]  /*0a90*/  MOV R90, RZ ;  /* 0x000000ff005a7202 */ /* 0x000fe20000000f00 */
[----:B------:R-:W-:Y:S01]  /*0aa0*/  CS2R R86, SRZ ;  /* 0x0000000000567805 */ /* 0x000fe2000001ff00 */
[----:B------:R-:W-:Y:S01]  /*0ab0*/  IMNMX R4, RZ, R0, !PT ;  /* 0x00000000ff047217 */ /* 0x000fe20007800200 */
[----:B------:R-:W-:Y:S01]  /*0ac0*/  CS2R R84, SRZ ;  /* 0x0000000000547805 */ /* 0x000fe2000001ff00 */
[----:B------:R-:W-:Y:S01]  /*0ad0*/  CS2R R14, SRZ ;  /* 0x00000000000e7805 */ /* 0x000fe2000001ff00 */
[----:B------:R-:W-:Y:S01]  /*0ae0*/  IMAD.MOV.U32 R78, RZ, RZ, RZ ;  /* 0x000000ffff4e7224 */ /* 0x000fe200078e00ff */
[----:B------:R-:W-:Y:S01]  /*0af0*/  ISETP.GT.AND P0, PT, R223, R4, PT ;  /* 0x00000004df00720c */ /* 0x000fe20003f04270 */
[----:B------:R2:W-:Y:S01]  /*0b00*/  STL [R1+0x10], R4 ;  /* 0x0000100401007387 */ /* 0x0005e20000100800 */
        /* <DEDUP_REMOVED lines=19> */
[----:B------:R-:W-:Y:S01]  /*0c40*/  CS2R R54, SRZ ;  /* 0x0000000000367805 */ /* 0x000fe2000001ff00 */
        /* <DEDUP_REMOVED lines=35> */
[----:B------:R-:W-:Y:S01]  /*0e80*/  CS2R R50, SRZ ;  /* 0x0000000000327805 */ /* 0x000fe2000001ff00 */
[----:B------:R-:W-:Y:S05]  /*0e90*/  @!P0 BRA `(.L_x_281) ;  /* 0x00010b3000008947 */ /* 0x000fea0003800000 */
[----:B--2---:R-:W-:-:S04]  /*0ea0*/  ISETP.NE.U32.AND P1, PT, RZ, c[0x0][0x340], PT ;  /* 0x0000d000ff007a0c */ /* 0x004fc80003f25070 */
[----:B------:R-:W-:-:S13]  /*0eb0*/  ISETP.NE.AND.EX P1, PT, RZ, c[0x0][0x344], PT, P1 ;  /* 0x0000d100ff007a0c */ /* 0x000fda0003f25310 */
[----:B------:R-:W-:-:S05]  /*0ec0*/  @P1 IMAD.WIDE R2, R49, R10, c[0x0][0x340] ;  /* 0x0000d00031021625 */ /* 0x000fca00078e020a */
[----:B------:R2:W5:Y:S01]  /*0ed0*/  @P1 LDG.E R15, [R2.64] ;  /* 0x00000006020f1981 */ /* 0x000562000c1e1900 */
[----:B------:R-:W-:Y:S01]  /*0ee0*/  SHF.R.S32.HI R10, RZ, 0x1f, R48 ;  /* 0x0000001fff0a7819 */ /* 0x000fe20000011430 */
[----:B------:R-:W-:Y:S01]  /*0ef0*/  IMAD R6, R52, c[0x0][0x1b8], RZ ;  /* 0x00006e0034067a24 */ /* 0x000fe200078e02ff */
[----:B------:R-:W-:Y:S01]  /*0f00*/  SHF.R.S32.HI R0, RZ, 0x1f, R9 ;  /* 0x0000001fff007819 */ /* 0x000fe20000011409 */
[----:B------:R-:W-:Y:S01]  /*0f10*/  IMAD R12, R230, c[0x0][0x2c4], RZ ;  /* 0x0000b100e60c7a24 */ /* 0x000fe200078e02ff */
[CC--:B------:R-:W-:Y:S01]  /*0f20*/  LEA.HI R5, R10.reuse, R48.reuse, RZ, 0x2 ;  /* 0x000000300a057211 */ /* 0x0c0fe200078f10ff */
[----:B------:R-:W-:Y:S01]  /*0f30*/  IMAD R6, R29, c[0x0][0x1bc], R6 ;  /* 0x00006f001d067a24 */ /* 0x000fe200078e0206 */
[-C--:B------:R-:W-:Y:S01]  /*0f40*/  LEA.HI R20, R10, R48.reuse, RZ, 0x4 ;  /* 0x000000300a147211 */ /* 0x080fe200078f20ff */
[----:B------:R-:W-:Y:S01]  /*0f50*/  IMAD R0, R0, c[0x0][0x178], RZ ;  /* 0x00005e0000007a24 */ /* 0x000fe200078e02ff */
[----:B------:R-:W-:Y:S01]  /*0f60*/  LOP3.LUT R4, R5, 0xfffffffc, RZ, 0xc0, !PT ;  /* 0xfffffffc05047812 */ /* 0x000fe200078ec0ff */
[----:B------:R-:W-:Y:S01]  /*0f70*/  BSSY B0, `(.L_x_282) ;  /* 0x0000056000007945 */ /* 0x000fe20003800000 */
[----:B------:R-:W-:Y:S01]  /*0f80*/  SHF.R.S32.HI R22, RZ, 0x2, R5 ;  /* 0x00000002ff167819 */ /* 0x000fe20000011405 */
[----:B------:R-:W-:Y:S01]  /*0f90*/  IMAD R0, R9, c[0x0][0x17c], R0 ;  /* 0x00005f0009007a24 */ /* 0x000fe200078e0200 */
[-C--:B------:R-:W-:Y:S01]  /*0fa0*/  LEA.HI R21, R10, R48.reuse, RZ, 0x3 ;  /* 0x000000300a157211 */ /* 0x080fe200078f18ff */
[----:B------:R-:W-:Y:S01]  /*0fb0*/  IMAD.IADD R42, R48, 0x1, -R4 ;  /* 0x00000001302a7824 */ /* 0x000fe200078e0a04 */
[----:B------:R-:W-:Y:S01]  /*0fc0*/  SEL R4, R49, RZ, !P2 ;  /* 0x000000ff31047207 */ /* 0x000fe20005000000 */
[--C-:B------:R-:W-:Y:S01]  /*0fd0*/  IMAD.IADD R11, R131, 0x1, R22.reuse ;  /* 0x00000001830b7824 */ /* 0x100fe200078e0216 */
[----:B------:R-:W-:Y:S01]  /*0fe0*/  SHF.R.S32.HI R19, RZ, 0x3, R21 ;  /* 0x00000003ff137819 */ /* 0x000fe20000011415 */
[----:B------:R-:W-:Y:S01]  /*0ff0*/  IMAD R44, R42, 0x20, R22 ;  /* 0x000000202a2c7824 */ /* 0x000fe200078e0216 */
[----:B------:R-:W-:Y:S01]  /*1000*/  LEA.HI R130, R10, R48, RZ, 0x5 ;  /* 0x000000300a827211 */ /* 0x000fe200078f28ff */
[----:B------:R-:W-:Y:S01]  /*1010*/  IMAD.SHL.U32 R225, R42, 0x8, RZ ;  /* 0x000000082ae17824 */ /* 0x000fe200078e00ff */
[----:B------:R-:W-:Y:S01]  /*1020*/  ISETP.GE.AND P4, PT, R11, R12, PT ;  /* 0x0000000c0b00720c */ /* 0x000fe20003f86270 */
[----:B------:R-:W-:Y:S01]  /*1030*/  IMAD.IADD R5, R131, 0x1, R44 ;  /* 0x0000000183057824 */ /* 0x000fe200078e022c */
[----:B------:R3:W-:Y:S01]  /*1040*/  STL [R1+0x14], R44 ;  /* 0x0000142c01007387 */ /* 0x0007e20000100800 */
[----:B------:R-:W-:Y:S01]  /*1050*/  SHF.R.S32.HI R129, RZ, 0x5, R130 ;  /* 0x00000005ff817819 */ /* 0x000fe20000011482 */
[----:B--2---:R-:W-:Y:S01]  /*1060*/  IMAD.WIDE.U32 R2, R9, c[0x0][0x178], RZ ;  /* 0x00005e0009027a25 */ /* 0x004fe200078e00ff */
[----:B------:R-:W-:-:S03]  /*1070*/  IADD3 R47, R225, 0x40, RZ ;  /* 0x00000040e12f7810 */ /* 0x000fc60007ffe0ff */
[----:B------:R-:W-:Y:S01]  /*1080*/  IMAD.IADD R3, R3, 0x1, R0 ;  /* 0x0000000103037824 */ /* 0x000fe200078e0200 */
[----:B------:R-:W-:Y:S01]  /*1090*/  SHF.R.S32.HI R0, RZ, 0x1f, R49 ;  /* 0x0000001fff007819 */ /* 0x000fe20000011431 */
[----:B------:R-:W-:-:S03]  /*10a0*/  @P3 IMAD.HI.U32 R8, R5, c[0x0][0x2c8], RZ ;  /* 0x0000b20005083a27 */ /* 0x000fc600078e00ff */
[----:B-1----:R-:W-:Y:S01]  /*10b0*/  SEL R7, R0, RZ, !P2 ;  /* 0x000000ff00077207 */ /* 0x002fe20005000000 */
[----:B------:R-:W-:-:S04]  /*10c0*/  IMAD.WIDE.U32 R2, R29, c[0x0][0x1b8], R2 ;  /* 0x00006e001d027a25 */ /* 0x000fc800078e0002 */
[----:B------:R-:W-:Y:S02]  /*10d0*/  IMAD.IADD R3, R3, 0x1, R6 ;  /* 0x0000000103037824 */ /* 0x000fe400078e0206 */
[----:B------:R-:W-:Y:S01]  /*10e0*/  IMAD.MOV.U32 R0, RZ, RZ, R5 ;  /* 0x000000ffff007224 */ /* 0x000fe200078e0005 */
[----:B------:R-:W-:Y:S01]  /*10f0*/  @P3 SHF.R.U32.HI R0, RZ, c[0x0][0x2cc], R8 ;  /* 0x0000b300ff003a19 */ /* 0x000fe20000011608 */
[----:B------:R-:W-:Y:S01]  /*1100*/  IMAD R6, R7, c[0x0][0x1c0], RZ ;  /* 0x0000700007067a24 */ /* 0x000fe200078e02ff */
[----:B------:R-:W-:Y:S01]  /*1110*/  ISETP.GE.AND P3, PT, R47, c[0x0][0x198], PT ;  /* 0x000066002f007a0c */ /* 0x000fe20003f66270 */
[----:B------:R-:W-:-:S04]  /*1120*/  IMAD.WIDE.U32 R2, R4, c[0x0][0x1c0], R2 ;  /* 0x0000700004027a25 */ /* 0x000fc800078e0002 */
[----:B------:R-:W-:Y:S01]  /*1130*/  IMAD R7, R4, c[0x0][0x1c4], R6 ;  /* 0x0000710004077a24 */ /* 0x000fe200078e0206 */
[--C-:B------:R-:W-:Y:S01]  /*1140*/  SHF.R.S32.HI R6, RZ, 0x1f, R0.reuse ;  /* 0x0000001fff067819 */ /* 0x100fe20000011400 */
[----:B------:R-:W-:Y:S02]  /*1150*/  IMAD.MOV R4, RZ, RZ, -R0 ;  /* 0x000000ffff047224 */ /* 0x000fe400078e0a00 */
[----:B------:R-:W-:Y:S02]  /*1160*/  IMAD.IADD R3, R3, 0x1, R7 ;  /* 0x0000000103037824 */ /* 0x000fe400078e0207 */
[----:B------:R-:W-:Y:S02]  /*1170*/  IMAD R6, R6, c[0x0][0x1b0], RZ ;  /* 0x00006c0006067a24 */ /* 0x000fe400078e02ff */
[----:B------:R-:W-:Y:S01]  /*1180*/  IMAD R4, R4, c[0x0][0x2c4], R5 ;  /* 0x0000b10004047a24 */ /* 0x000fe200078e0205 */
[----:B------:R-:W-:Y:S01]  /*1190*/  LOP3.LUT R5, R20, 0xfffffff0, RZ, 0xc0, !PT ;  /* 0xfffffff014057812 */ /* 0x000fe200078ec0ff */
[----:B------:R-:W-:-:S02]  /*11a0*/  IMAD R6, R0, c[0x0][0x1b4], R6 ;  /* 0x00006d0000067a24 */ /* 0x000fc400078e0206 */
[----:B------:R-:W-:Y:S01]  /*11b0*/  IMAD.WIDE.U32 R2, R0, c[0x0][0x1b0], R2 ;  /* 0x00006c0000027a25 */ /* 0x000fe200078e0002 */
[----:B------:R-:W-:-:S03]  /*11c0*/  SHF.R.S32.HI R0, RZ, 0x1f, R4 ;  /* 0x0000001fff007819 */ /* 0x000fc60000011404 */
[----:B------:R-:W-:Y:S02]  /*11d0*/  IMAD.IADD R16, R48, 0x1, -R5 ;  /* 0x0000000130107824 */ /* 0x000fe400078e0a05 */
[----:B------:R-:W-:Y:S02]  /*11e0*/  IMAD R0, R0, c[0x0][0x1a8], RZ ;  /* 0x00006a0000007a24 */ /* 0x000fe400078e02ff */
[----:B------:R-:W-:Y:S01]  /*11f0*/  IMAD.SHL.U32 R5, R19, 0x40, RZ ;  /* 0x0000004013057824 */ /* 0x000fe200078e00ff */
[----:B------:R-:W-:Y:S01]  /*1200*/  LEA.HI R17, R16, R16, RZ, 0x1 ;  /* 0x0000001010117211 */ /* 0x000fe200078f08ff */
[----:B------:R-:W-:Y:S02]  /*1210*/  IMAD.IADD R3, R3, 0x1, R6 ;  /* 0x0000000103037824 */ /* 0x000fe400078e0206 */
[C---:B------:R-:W-:Y:S01]  /*1220*/  IMAD R6, R4.reuse, c[0x0][0x1ac], R0 ;  /* 0x00006b0004067a24 */ /* 0x040fe200078e0200 */
[----:B------:R-:W-:Y:S01]  /*1230*/  LOP3.LUT R0, R5, 0xc0, RZ, 0xc0, !PT ;  /* 0x000000c005007812 */ /* 0x000fe200078ec0ff */
[----:B------:R-:W-:Y:S01]  /*1240*/  IMAD.WIDE.U32 R2, R4, c[0x0][0x1a8], R2 ;  /* 0x00006a0004027a25 */ /* 0x000fe200078e0002 */
[----:B------:R-:W-:-:S02]  /*1250*/  SHF.R.S32.HI R5, RZ, 0x1, R17 ;  /* 0x00000001ff057819 */ /* 0x000fc40000011411 */
[----:B------:R-:W-:Y:S01]  /*1260*/  SHF.R.S32.HI R4, RZ, 0x1f, R17 ;  /* 0x0000001fff047819 */ /* 0x000fe20000011411 */
[----:B------:R-:W-:Y:S01]  /*1270*/  IMAD.IADD R6, R3, 0x1, R6 ;  /* 0x0000000103067824 */ /* 0x000fe200078e0206 */
[----:B------:R-:W-:Y:S02]  /*1280*/  SHF.R.U32.HI R7, RZ, 0x3, R0 ;  /* 0x00000003ff077819 */ /* 0x000fe40000011600 */
[----:B------:R-:W-:Y:S02]  /*1290*/  LOP3.LUT R0, R0, 0x18, R225, 0xf8, !PT ;  /* 0x0000001800007812 */ /* 0x000fe400078ef8e1 */
[----:B------:R-:W-:Y:S02]  /*12a0*/  LEA.HI R3, R4, R5, RZ, 0x2 ;  /* 0x0000000504037211 */ /* 0x000fe400078f10ff */
[----:B------:R-:W-:Y:S02]  /*12b0*/  LEA R14, P0, R2, c[0x0][0x160], 0x1 ;  /* 0x00005800020e7a11 */ /* 0x000fe400078008ff */
[----:B------:R-:W-:-:S02]  /*12c0*/  LOP3.LUT R4, R0, R7, RZ, 0x3c, !PT ;  /* 0x0000000700047212 */ /* 0x000fc400078e3cff */
[----:B------:R-:W-:Y:S02]  /*12d0*/  LOP3.LUT R0, R3, 0xfffffffc, RZ, 0xc0, !PT ;  /* 0xfffffffc03007812 */ /* 0x000fe400078ec0ff */
[----:B------:R-:W-:Y:S02]  /*12e0*/  LEA.HI.X R13, R2, c[0x0][0x164], R6, 0x1, P0 ;  /* 0x00005900020d7a11 */ /* 0x000fe400000f0c06 */
[----:B------:R-:W-:Y:S01]  /*12f0*/  LEA.HI R6, R22, R22, RZ, 0x1 ;  /* 0x0000001616067211 */ /* 0x000fe200078f08ff */
[----:B------:R-:W-:Y:S01]  /*1300*/  IMAD.IADD R18, R5, 0x1, -R0 ;  /* 0x0000000105127824 */ /* 0x000fe200078e0a00 */
[----:B------:R3:W1:Y:S01]  /*1310*/  SHFL.IDX PT, R2, R14, RZ, 0x1c1f ;  /* 0x001c1fff0e027589 */ /* 0x00066200000e0000 */
[----:B------:R-:W-:Y:S01]  /*1320*/  IMAD.MOV.U32 R5, RZ, RZ, 0x10 ;  /* 0x00000010ff057424 */ /* 0x000fe200078e00ff */
[----:B------:R-:W-:Y:S02]  /*1330*/  LOP3.LUT R0, R6, 0x7fffffe, RZ, 0xc0, !PT ;  /* 0x07fffffe06007812 */ /* 0x000fe400078ec0ff */
[----:B------:R-:W-:Y:S01]  /*1340*/  LOP3.LUT P0, RZ, R18, 0x2, RZ, 0xc0, !PT ;  /* 0x0000000212ff7812 */ /* 0x000fe2000780c0ff */
[----:B------:R3:W2:Y:S02]  /*1350*/  SHFL.IDX PT, R3, R13, RZ, 0x1c1f ;  /* 0x001c1fff0d037589 */ /* 0x0006a400000e0000 */
[----:B------:R-:W-:-:S04]  /*1360*/  IMAD.IADD R0, R22, 0x1, -R0 ;  /* 0x0000000116007824 */ /* 0x000fc800078e0a00 */
[----:B------:R-:W-:-:S04]  /*1370*/  IMAD R0, R129, 0x8, R0 ;  /* 0x0000000881007824 */ /* 0x000fc800078e0200 */
[----:B------:R-:W-:Y:S01]  /*1380*/  IMAD.U32 R218, R0, 0x20, R4 ;  /* 0x0000002000da7824 */ /* 0x000fe200078e0004 */
[----:B------:R-:W-:Y:S01]  /*1390*/  SEL R4, R5, 0xfffffff0, !P0 ;  /* 0xfffffff005047807 */ /* 0x000fe20004000000 */
[----:B------:R-:W-:Y:S01]  /*13a0*/  @!P1 IMAD.MOV.U32 R15, RZ, RZ, R49 ;  /* 0x000000ffff0f9224 */ /* 0x000fe200078e0031 */
[C---:B------:R-:W-:Y:S02]  /*13b0*/  IADD3 R49, R225.reuse, 0x20, RZ ;  /* 0x00000020e1317810 */ /* 0x040fe40007ffe0ff */
[----:B------:R-:W-:Y:S02]  /*13c0*/  ISETP.GE.AND P1, PT, R225, c[0x0][0x198], PT ;  /* 0x00006600e1007a0c */ /* 0x000fe40003f26270 */
[----:B------:R-:W-:Y:S01]  /*13d0*/  ISETP.GE.AND P2, PT, R49, c[0x0][0x198], PT ;  /* 0x0000660031007a0c */ /* 0x000fe20003f46270 */
[----:B------:R-:W-:Y:S07]  /*13e0*/  @P4 BRA `(.L_x_283) ;  /* 0x000000e000004947 */ /* 0x000fee0003800000 */
[----:B-123--:R-:W-:Y:S01]  /*13f0*/  SHF.R.S32.HI R5, RZ, 0x1f, R49 ;  /* 0x0000001fff057819 */ /* 0x00efe20000011431 */
[----:B------:R-:W-:Y:S01]  /*1400*/  IMAD.WIDE R8, R225, 0x2, R2 ;  /* 0x00000002e1087825 */ /* 0x000fe200078e0202 */
[----:B------:R-:W-:-:S02]  /*1410*/  SHF.R.S32.HI R0, RZ, 0x1f, R47 ;  /* 0x0000001fff007819 */ /* 0x000fc4000001142f */
[----:B------:R-:W-:Y:S02]  /*1420*/  LEA.HI R5, R5, R49, RZ, 0x3 ;  /* 0x0000003105057211 */ /* 0x000fe400078f18ff */
[----:B------:R-:W-:Y:S02]  /*1430*/  LEA.HI R0, R0, R47, RZ, 0x3 ;  /* 0x0000002f00007211 */ /* 0x000fe400078f18ff */
        /* <DEDUP_REMOVED lines=9> */
.L_x_283:
[----:B-123--:R-:W-:Y:S05]  /*14d0*/  BSYNC B0 ;  /* 0x0000000000007941 */ /* 0x00efea0003800000 */
.L_x_282:
        /* <DEDUP_REMOVED lines=20> */
.L_x_285:
[----:B------:R-:W-:Y:S05]  /*1620*/  BSYNC B0 ;  /* 0x0000000000007941 */ /* 0x000fea0003800000 */
.L_x_284:
        /* <DEDUP_REMOVED lines=20> */
.L_x_287:
[----:B------:R-:W-:Y:S05]  /*1770*/  BSYNC B0 ;  /* 0x0000000000007941 */ /* 0x000fea0003800000 */
.L_x_286:
[----:B---3--:R-:W-:Y:S01]  /*1780*/  SHFL.IDX PT, R2, R14, 0x3, 0x1c1f ;  /* 0x007c1f000e027f89 */ /* 0x008fe200000e0000 */
[----:B------:R-:W-:Y:S01]  /*1790*/  IADD3 R0, R11, 0x60, RZ ;  /* 0x000000600b007810 */ /* 0x000fe20007ffe0ff */
[----:B------:R-:W-:Y:S01]  /*17a0*/  IMAD.MOV.U32 R5, RZ, RZ, c[0x0][0x2b8] ;  /* 0x0000ae00ff057624 */ /* 0x000fe200078e00ff */
[----:B------:R-:W-:Y:S01]  /*17b0*/  SHF.R.S32.HI R9, RZ, 0x1f, R47 ;  /* 0x0000001fff097819 */ /* 0x000fe2000001142f */
[----:B----4-:R3:W4:Y:S01]  /*17c0*/  SHFL.IDX PT, R3, R13, 0x3, 0x1c1f ;  /* 0x007c1f000d037f89 */ /* 0x01072200000e0000 */
[----:B------:R-:W-:Y:S01]  /*17d0*/  ISETP.GE.AND P0, PT, R0, R12, PT ;  /* 0x0000000c0000720c */ /* 0x000fe20003f06270 */
[----:B------:R-:W-:Y:S01]  /*17e0*/  IMAD.MOV.U32 R40, RZ, RZ, 0x30 ;  /* 0x00000030ff287424 */ /* 0x000fe200078e00ff */
[----:B------:R-:W-:Y:S01]  /*17f0*/  ISETP.NE.AND P4, PT, R5, 0x1, PT ;  /* 0x000000010500780c */ /* 0x000fe20003f85270 */
[----:B------:R-:W-:Y:S01]  /*1800*/  IMAD.SHL.U32 R218, R218, 0x2, RZ ;  /* 0x00000002dada7824 */ /* 0x000fe200078e00ff */
[----:B------:R-:W-:Y:S01]  /*1810*/  SHF.R.S32.HI R5, RZ, 0x1f, R49 ;  /* 0x0000001fff057819 */ /* 0x000fe20000011431 */
[----:B------:R-:W-:Y:S01]  /*1820*/  IMAD R127, R223, R40, -0x30 ;  /* 0xffffffd0df7f7424 */ /* 0x000fe200078e0228 */
[----:B-----5:R-:W-:Y:S01]  /*1830*/  SHF.R.S32.HI R8, RZ, 0x1f, R15 ;  /* 0x0000001fff087819 */ /* 0x020fe2000001140f */
[----:B------:R-:W-:Y:S01]  /*1840*/  IMAD.MOV.U32 R222, RZ, RZ, RZ ;  /* 0x000000ffffde7224 */ /* 0x000fe200078e00ff */
[----:B------:R-:W-:Y:S01]  /*1850*/  LEA.HI R5, R5, R49, RZ, 0x3 ;  /* 0x0000003105057211 */ /* 0x000fe200078f18ff */
[----:B------:R-:W-:Y:S01]  /*1860*/  IMAD.IADD R0, R44, 0x1, R127 ;  /* 0x000000012c007824 */ /* 0x000fe200078e027f */
[----:B------:R-:W-:-:S02]  /*1870*/  LEA.HI R9, R9, R47, RZ, 0x3 ;  /* 0x0000002f09097211 */ /* 0x000fc400078f18ff */
[----:B------:R-:W-:Y:S02]  /*1880*/  LOP3.LUT R46, R5, 0xfffffff8, RZ, 0xc0, !PT ;  /* 0xfffffff8052e7812 */ /* 0x000fe400078ec0ff */
[----:B------:R-:W-:Y:S01]  /*1890*/  LOP3.LUT R45, R9, 0xfffffff8, RZ, 0xc0, !PT ;  /* 0xfffffff8092d7812 */ /* 0x000fe200078ec0ff */
[----:B-123--:R-:W-:-:S04]  /*18a0*/  IMAD.WIDE.U32 R12, R15, c[0x0][0x2b0], RZ ;  /* 0x0000ac000f0c7a25 */ /* 0x00efc800078e00ff */
[----:B----4-:R-:W-:Y:S01]  /*18b0*/  @!P0 IMAD.WIDE R6, R225, 0x2, R2 ;  /* 0x00000002e1068825 */ /* 0x010fe200078e0202 */
[----:B------:R-:W-:Y:S04]  /*18c0*/  STL.64 [R1+0x28], R12 ;  /* 0x0000280c01007387 */ /* 0x000fe80000100a00 */
[----:B------:R-:W-:Y:S01]  /*18d0*/  @!PT LDS RZ, [RZ] ;  /* 0x00000000fffff984 */ /* 0x000fe20000000800 */
[----:B------:R1:W-:Y:S01]  /*18e0*/  @!P0 LDGSTS.E.BYPASS.LTC128B.128 [R218+0x7880], [R6.64], !P1 ;  /* 0x0788000006da8fae */ /* 0x0003e2000c901d46 */
[----:B------:R-:W-:-:S04]  /*18f0*/  ISETP.GE.AND P1, PT, R0, R229, PT ;  /* 0x000000e50000720c */ /* 0x000fc80003f26270 */
[----:B------:R-:W-:Y:S01]  /*1900*/  ISETP.GT.OR P1, PT, R44, 0x2f, P1 ;  /* 0x0000002f2c00780c */ /* 0x000fe20000f24670 */
[----:B-1----:R-:W-:Y:S02]  /*1910*/  IMAD R6, R8, c[0x0][0x2b0], RZ ;  /* 0x0000ac0008067a24 */ /* 0x002fe400078e02ff */
[----:B------:R-:W-:Y:S02]  /*1920*/  IMAD.IADD R8, R0, 0x1, R61 ;  /* 0x0000000100087824 */ /* 0x000fe400078e023d */
[----:B------:R-:W-:Y:S02]  /*1930*/  IMAD R10, R15, c[0x0][0x2b4], R6 ;  /* 0x0000ad000f0a7a24 */ /* 0x000fe400078e0206 */
[----:B------:R-:W-:-:S04]  /*1940*/  @!P0 IMAD.WIDE R6, R46, 0x2, R2 ;  /* 0x000000022e068825 */ /* 0x000fc800078e0202 */
[----:B------:R-:W-:Y:S01]  /*1950*/  @!P0 IMAD.WIDE R2, R45, 0x2, R2 ;  /* 0x000000022d028825 */ /* 0x000fe200078e0202 */
[----:B------:R1:W-:Y:S03]  /*1960*/  @!P0 LDGSTS.E.BYPASS.LTC128B.128 [R218+0x9880], [R6.64], !P2 ;  /* 0x0988000006da8fae */ /* 0x0003e6000d101d46 */
[----:B------:R-:W-:Y:S01]  /*1970*/  @P4 IMAD.HI.U32 R5, R8, c[0x0][0x2bc], RZ ;  /* 0x0000af0008054a27 */ /* 0x000fe200078e00ff */
[----:B------:R2:W-:Y:S03]  /*1980*/  @!P0 LDGSTS.E.BYPASS.LTC128B.128 [R218+0xb880], [R2.64], !P3 ;  /* 0x0b88000002da8fae */ /* 0x0005e6000d901d46 */
[----:B------:R-:W-:Y:S01]  /*1990*/  IMAD.MOV.U32 R0, RZ, RZ, R8 ;  /* 0x000000ffff007224 */ /* 0x000fe200078e0008 */
[----:B------:R-:W0:Y:S01]  /*19a0*/  LDGDEPBAR ;  /* 0x00000000000079af */ /* 0x000e220000000000 */
[----:B------:R-:W-:Y:S01]  /*19b0*/  @P4 SHF.R.U32.HI R0, RZ, c[0x0][0x2c0], R5 ;  /* 0x0000b000ff004a19 */ /* 0x000fe20000011605 */
[----:B------:R-:W-:-:S03]  /*19c0*/  IMAD.IADD R11, R13, 0x1, R10 ;  /* 0x000000010d0b7824 */ /* 0x000fc600078e020a */
[C---:B------:R-:W-:Y:S02]  /*19d0*/  @!P1 IADD3 R5, P2, R0.reuse, R12, RZ ;  /* 0x0000000c00059210 */ /* 0x040fe40007f5e0ff */
[----:B------:R3:W-:Y:S02]  /*19e0*/  STL [R1+0x30], R11 ;  /* 0x0000300b01007387 */ /* 0x0007e40000100800 */
[----:B-1----:R-:W-:Y:S02]  /*19f0*/  @!P1 LEA.HI.X.SX32 R7, R0, R11, 0x1, P2 ;  /* 0x0000000b00079211 */ /* 0x002fe400010f0eff */
[----:B------:R-:W-:-:S04]  /*1a00*/  @!P1 LEA R6, P2, R5, c[0x0][0x2a0], 0x2 ;  /* 0x0000a80005069a11 */ /* 0x000fc800078410ff */
[----:B------:R-:W-:Y:S01]  /*1a10*/  @!P1 LEA.HI.X R7, R5, c[0x0][0x2a4], R7, 0x2, P2 ;  /* 0x0000a90005079a11 */ /* 0x000fe200010f1407 */
[----:B------:R-:W-:Y:S06]  /*1a20*/  BAR.SYNC.DEFER_BLOCKING 0x0 ;  /* 0x0000000000007b1d */ /* 0x000fec0000010000 */
[----:B------:R-:W4:Y:S01]  /*1a30*/  @!P1 LDG.E R222, [R6.64] ;  /* 0x0000000606de9981 */ /* 0x000f22000c1e1900 */
[----:B------:R-:W-:Y:S01]  /*1a40*/  IMAD.MOV R0, RZ, RZ, -R0 ;  /* 0x000000ffff007224 */ /* 0x000fe200078e0a00 */
[----:B------:R-:W-:Y:S01]  /*1a50*/  ISETP.GE.AND P6, PT, R225, c[0x0][0x1d4], PT ;  /* 0x00007500e1007a0c */ /* 0x000fe20003fc6270 */
[----:B---3--:R-:W-:Y:S01]  /*1a60*/  IMAD.WIDE.U32 R10, R29, c[0x0][0x1e8], RZ ;  /* 0x00007a001d0a7a25 */ /* 0x008fe200078e00ff */
[----:B------:R-:W-:Y:S01]  /*1a70*/  ISETP.GE.AND P5, PT, R49, c[0x0][0x1d4], PT ;  /* 0x0000750031007a0c */ /* 0x000fe20003fa6270 */
[----:B------:R-:W-:Y:S01]  /*1a80*/  BSSY B0, `(.L_x_288) ;  /* 0x00000aa000007945 */ /* 0x000fe20003800000 */
[----:B------:R-:W-:Y:S01]  /*1a90*/  ISETP.GE.AND P4, PT, R47, c[0x0][0x1d4], PT ;  /* 0x000075002f007a0c */ /* 0x000fe20003f86270 */
[----:B------:R-:W-:Y:S01]  /*1aa0*/  IMAD R224, R0, c[0x0][0x2b8], R8 ;  /* 0x0000ae0000e07a24 */ /* 0x000fe200078e0208 */
[----:B------:R-:W-:Y:S01]  /*1ab0*/  ISETP.GE.AND P3, PT, R225, c[0x0][0x1d4], PT ;  /* 0x00007500e1007a0c */ /* 0x000fe20003f66270 */
[----:B------:R-:W-:Y:S01]  /*1ac0*/  IMAD R40, R223, -0x30, R40 ;  /* 0xffffffd0df287824 */ /* 0x000fe200078e0228 */
[----:B------:R-:W-:Y:S01]  /*1ad0*/  ISETP.GE.AND P2, PT, R49, c[0x0][0x1d4], PT ;  /* 0x0000750031007a0c */ /* 0x000fe20003f46270 */
[----:B--2---:R-:W-:Y:S01]  /*1ae0*/  IMAD.WIDE.U32 R2, R224, c[0x0][0x1e0], RZ ;  /* 0x00007800e0027a25 */ /* 0x004fe200078e00ff */
[----:B------:R-:W-:-:S02]  /*1af0*/  SHF.R.S32.HI R12, RZ, 0x1f, R224 ;  /* 0x0000001fff0c7819 */ /* 0x000fc400000114e0 */
[----:B------:R-:W-:Y:S01]  /*1b00*/  ISETP.GE.AND P1, PT, R47, c[0x0][0x1d4], PT ;  /* 0x000075002f007a0c */ /* 0x000fe20003f26270 */
[----:B------:R-:W-:Y:S01]  /*1b10*/  IMAD.IADD R43, R229, 0x1, R40 ;  /* 0x00000001e52b7824 */ /* 0x000fe200078e0228 */
[----:B------:R-:W-:Y:S01]  /*1b20*/  IADD3 R128, R223, -0x1, RZ ;  /* 0xffffffffdf807810 */ /* 0x000fe20007ffe0ff */
[----:B------:R-:W-:Y:S02]  /*1b30*/  IMAD R0, R12, c[0x0][0x1e0], RZ ;  /* 0x000078000c007a24 */ /* 0x000fe400078e02ff */
[----:B------:R-:W-:-:S04]  /*1b40*/  IMAD.WIDE.U32 R14, R29, c[0x0][0x210], RZ ;  /* 0x000084001d0e7a25 */ /* 0x000fc800078e00ff */
[----:B------:R-:W-:-:S04]  /*1b50*/  IMAD R0, R224, c[0x0][0x1e4], R0 ;  /* 0x00007900e0007a24 */ /* 0x000fc800078e0200 */
[----:B------:R-:W-:Y:S02]  /*1b60*/  IMAD.IADD R3, R3, 0x1, R0 ;  /* 0x0000000103037824 */ /* 0x000fe400078e0200 */
[----:B------:R-:W-:-:S04]  /*1b70*/  IMAD R0, R52, c[0x0][0x1e8], RZ ;  /* 0x00007a0034007a24 */ /* 0x000fc800078e02ff */
[----:B------:R-:W-:-:S04]  /*1b80*/  IMAD R0, R29, c[0x0][0x1ec], R0 ;  /* 0x00007b001d007a24 */ /* 0x000fc800078e0200 */
[----:B------:R-:W-:Y:S01]  /*1b90*/  IMAD.IADD R9, R11, 0x1, R0 ;  /* 0x000000010b097824 */ /* 0x000fe200078e0200 */
[----:B----4-:R-:W-:Y:S01]  /*1ba0*/  SHF.R.S32.HI R13, RZ, 0x1f, R222 ;  /* 0x0000001fff0d7819 */ /* 0x010fe200000114de */
[----:B------:R-:W-:-:S04]  /*1bb0*/  IMAD.WIDE.U32 R2, R222, c[0x0][0x1f0], R2 ;  /* 0x00007c00de027a25 */ /* 0x000fc800078e0002 */
[----:B------:R-:W-:Y:S01]  /*1bc0*/  IMAD R5, R13, c[0x0][0x1f0], RZ ;  /* 0x00007c000d057a24 */ /* 0x000fe200078e02ff */
[----:B------:R-:W-:-:S03]  /*1bd0*/  IADD3 R0, P0, R10, R2, RZ ;  /* 0x000000020a007210 */ /* 0x000fc60007f1e0ff */
[----:B------:R-:W-:-:S05]  /*1be0*/  IMAD R5, R222, c[0x0][0x1f4], R5 ;  /* 0x00007d00de057a24 */ /* 0x000fca00078e0205 */
[----:B------:R-:W-:Y:S02]  /*1bf0*/  IADD3.X R2, R9, R3, R5, P0, !PT ;  /* 0x0000000309027210 */ /* 0x000fe400007fe405 */
[C---:B------:R-:W-:Y:S02]  /*1c00*/  LEA R6, P0, R0.reuse, c[0x0][0x1c8], 0x1 ;  /* 0x0000720000067a11 */ /* 0x040fe400078008ff */
[----:B------:R-:W-:Y:S02]  /*1c10*/  IMNMX R5, R43, 0x30, PT ;  /* 0x000000302b057817 */ /* 0x000fe40003800200 */
[----:B------:R-:W-:Y:S02]  /*1c20*/  LEA.HI.X R0, R0, c[0x0][0x1cc], R2, 0x1, P0 ;  /* 0x0000730000007a11 */ /* 0x000fe400000f0c02 */
[----:B------:R-:W-:Y:S01]  /*1c30*/  SHFL.IDX PT, R2, R6, RZ, 0x1c1f ;  /* 0x001c1fff06027589 */ /* 0x000fe200000e0000 */
[----:B------:R-:W-:-:S03]  /*1c40*/  IMAD.IADD R5, R5, 0x1, -R22 ;  /* 0x0000000105057824 */ /* 0x000fc600078e0a16 */
[----:B------:R-:W1:Y:S02]  /*1c50*/  SHFL.IDX PT, R3, R0, RZ, 0x1c1f ;  /* 0x001c1fff00037589 */ /* 0x000e6400000e0000 */
[----:B------:R-:W-:Y:S02]  /*1c60*/  ISETP.GE.AND P0, PT, R5, 0x1, PT ;  /* 0x000000010500780c */ /* 0x000fe40003f06270 */
[----:B------:R-:W-:Y:S04]  /*1c70*/  SHFL.IDX PT, R6, R6, 0x1, 0x1c1f ;  /* 0x003c1f0006067f89 */ /* 0x000fe800000e0000 */
[----:B------:R2:W3:Y:S07]  /*1c80*/  SHFL.IDX PT, R7, R0, 0x1, 0x1c1f ;  /* 0x003c1f0000077f89 */ /* 0x0004ee00000e0000 */
[----:B-1----:R-:W-:-:S04]  /*1c90*/  @P0 IMAD.WIDE R10, R225, 0x2, R2 ;  /* 0x00000002e10a0825 */ /* 0x002fc800078e0202 */
[--C-:B------:R-:W-:Y:S01]  /*1ca0*/  @P0 IMAD.WIDE R8, R46, 0x2, R2.reuse ;  /* 0x000000022e080825 */ /* 0x100fe200078e0202 */
[----:B------:R3:W-:Y:S03]  /*1cb0*/  @P0 LDGSTS.E.BYPASS.LTC128B.128 [R218+0x3c80], [R10.64], !P6 ;  /* 0x03c800000ada0fae */ /* 0x0007e6000f101d46 */
[----:B------:R-:W-:Y:S01]  /*1cc0*/  @P0 IMAD.WIDE R2, R45, 0x2, R2 ;  /* 0x000000022d020825 */ /* 0x000fe200078e0202 */
[----:B------:R1:W-:Y:S03]  /*1cd0*/  @P0 LDGSTS.E.BYPASS.LTC128B.128 [R218+0x4880], [R8.64], !P5 ;  /* 0x0488000008da0fae */ /* 0x0003e6000e901d46 */
[----:B--2---:R-:W-:Y:S01]  /*1ce0*/  IMAD R0, R12, c[0x0][0x208], RZ ;  /* 0x000082000c007a24 */ /* 0x004fe200078e02ff */
[----:B------:R2:W-:Y:S01]  /*1cf0*/  @P0 LDGSTS.E.BYPASS.LTC128B.128 [R218+0x5480], [R2.64], !P4 ;  /* 0x0548000002da0fae */ /* 0x0005e2000e101d46 */
[----:B------:R-:W-:Y:S01]  /*1d00*/  ISETP.GT.AND P0, PT, R5, 0x20, PT ;  /* 0x000000200500780c */ /* 0x000fe20003f04270 */
[----:B------:R-:W-:-:S02]  /*1d10*/  IMAD R5, R13, c[0x0][0x218], RZ ;  /* 0x000086000d057a24 */ /* 0x000fc400078e02ff */
[----:B------:R-:W-:Y:S02]  /*1d20*/  IMAD R0, R224, c[0x0][0x20c], R0 ;  /* 0x00008300e0007a24 */ /* 0x000fe400078e0200 */
[----:B------:R-:W-:-:S08]  /*1d30*/  IMAD R5, R222, c[0x0][0x21c], R5 ;  /* 0x00008700de057a24 */ /* 0x000fd000078e0205 */
[----:B---3--:R-:W-:-:S04]  /*1d40*/  @P0 IMAD.WIDE R10, R225, 0x2, R6 ;  /* 0x00000002e10a0825 */ /* 0x008fc800078e0206 */
[--C-:B-1----:R-:W-:Y:S01]  /*1d50*/  @P0 IMAD.WIDE R8, R46, 0x2, R6.reuse ;  /* 0x000000022e080825 */ /* 0x102fe200078e0206 */
[----:B------:R1:W-:Y:S03]  /*1d60*/  @P0 LDGSTS.E.BYPASS.LTC128B.128 [R218+0x4480], [R10.64], !P6 ;  /* 0x044800000ada0fae */ /* 0x0003e6000f101d46 */
[----:B------:R-:W-:Y:S01]  /*1d70*/  @P0 IMAD.WIDE R6, R45, 0x2, R6 ;  /* 0x000000022d060825 */ /* 0x000fe200078e0206 */
[----:B------:R3:W-:Y:S03]  /*1d80*/  @P0 LDGSTS.E.BYPASS.LTC128B.128 [R218+0x5080], [R8.64], !P5 ;  /* 0x0508000008da0fae */ /* 0x0007e6000e901d46 */
[----:B--2---:R-:W-:Y:S01]  /*1d90*/  IMAD.WIDE.U32 R2, R224, c[0x0][0x208], RZ ;  /* 0x00008200e0027a25 */ /* 0x004fe200078e00ff */
[----:B------:R2:W-:Y:S01]  /*1da0*/  @P0 LDGSTS.E.BYPASS.LTC128B.128 [R218+0x5c80], [R6.64], !P4 ;  /* 0x05c8000006da0fae */ /* 0x0005e2000e101d46 */
[----:B------:R-:W-:-:S02]  /*1db0*/  ISETP.GT.AND P4, PT, R44, 0x2f, PT ;  /* 0x0000002f2c00780c */ /* 0x000fc40003f84270 */
[----:B------:R-:W-:Y:S01]  /*1dc0*/  IMAD.IADD R3, R3, 0x1, R0 ;  /* 0x0000000103037824 */ /* 0x000fe200078e0200 */
[----:B------:R-:W0:Y:S01]  /*1dd0*/  LDGDEPBAR ;  /* 0x00000000000079af */ /* 0x000e220000000000 */
[----:B------:R-:W-:Y:S02]  /*1de0*/  IMAD R0, R52, c[0x0][0x210], RZ ;  /* 0x0000840034007a24 */ /* 0x000fe400078e02ff */
[----:B------:R-:W-:-:S04]  /*1df0*/  IMAD.WIDE.U32 R2, R222, c[0x0][0x218], R2 ;  /* 0x00008600de027a25 */ /* 0x000fc800078e0002 */
[----:B------:R-:W-:Y:S01]  /*1e00*/  IMAD R0, R29, c[0x0][0x214], R0 ;  /* 0x000085001d007a24 */ /* 0x000fe200078e0200 */
[----:B------:R-:W-:-:S03]  /*1e10*/  IADD3 R2, P0, R14, R2, RZ ;  /* 0x000000020e027210 */ /* 0x000fc60007f1e0ff */
[----:B-1----:R-:W-:Y:S01]  /*1e20*/  IMAD.IADD R11, R15, 0x1, R0 ;  /* 0x000000010f0b7824 */ /* 0x002fe200078e0200 */
[----:B------:R-:W-:Y:S02]  /*1e30*/  SHF.R.S32.HI R10, RZ, 0x4, R20 ;  /* 0x00000004ff0a7819 */ /* 0x000fe40000011414 */
[----:B---3--:R-:W-:Y:S02]  /*1e40*/  LOP3.LUT R8, R17, 0x7fffffe, RZ, 0xc0, !PT ;  /* 0x07fffffe11087812 */ /* 0x008fe400078ec0ff */
[----:B------:R-:W-:Y:S02]  /*1e50*/  IADD3.X R3, R11, R3, R5, P0, !PT ;  /* 0x000000030b037210 */ /* 0x000fe400007fe405 */
[----:B--2---:R-:W-:Y:S01]  /*1e60*/  LOP3.LUT R7, R21, 0xfffffff8, RZ, 0xc0, !PT ;  /* 0xfffffff815077812 */ /* 0x004fe200078ec0ff */
[----:B------:R-:W-:Y:S01]  /*1e70*/  IMAD.IADD R126, R16, 0x1, -R8 ;  /* 0x00000001107e7824 */ /* 0x000fe200078e0a08 */
[----:B------:R-:W-:Y:S01]  /*1e80*/  LEA.HI R6, R20, R10, RZ, 0x1 ;  /* 0x0000000a14067211 */ /* 0x000fe200078f08ff */
[----:B------:R-:W-:-:S04]  /*1e90*/  DEPBAR.LE SB0, 0x1 ;  /* 0x000080400000791a */ /* 0x000fc80000000000 */
[----:B------:R-:W-:Y:S01]  /*1ea0*/  IMAD.IADD R7, R48, 0x1, -R7 ;  /* 0x0000000130077824 */ /* 0x000fe200078e0a07 */
[----:B------:R-:W-:Y:S01]  /*1eb0*/  LEA R41, P0, R2, c[0x0][0x1f8], 0x1 ;  /* 0x00007e0002297a11 */ /* 0x000fe200078008ff */
[----:B------:R-:W-:-:S04]  /*1ec0*/  DEPBAR.LE SB0, 0x0 ;  /* 0x000080000000791a */ /* 0x000fc80000000000 */
[C---:B------:R-:W-:Y:S01]  /*1ed0*/  LEA.HI R0, R7.reuse, R7, RZ, 0x1 ;  /* 0x0000000707007211 */ /* 0x040fe200078f08ff */
[----:B------:R-:W-:Y:S01]  /*1ee0*/  SHFL.IDX PT, R24, R41, RZ, 0x1c1f ;  /* 0x001c1fff29187589 */ /* 0x000fe200000e0000 */
[----:B------:R-:W-:Y:S02]  /*1ef0*/  SHF.R.S32.HI R9, RZ, 0x1f, R16 ;  /* 0x0000001fff097819 */ /* 0x000fe40000011410 */
[----:B------:R-:W-:Y:S02]  /*1f00*/  LOP3.LUT R5, R0, 0x3fffffe, RZ, 0xc0, !PT ;  /* 0x03fffffe00057812 */ /* 0x000fe400078ec0ff */
[----:B------:R-:W-:Y:S02]  /*1f10*/  SHF.R.S32.HI R0, RZ, 0x1, R0 ;  /* 0x00000001ff007819 */ /* 0x000fe40000011400 */
[----:B------:R-:W-:Y:S01]  /*1f20*/  LOP3.LUT R6, R6, 0xfffffffe, RZ, 0xc0, !PT ;  /* 0xfffffffe06067812 */ /* 0x000fe200078ec0ff */
[----:B------:R-:W-:Y:S01]  /*1f30*/  IMAD.IADD R5, R7, 0x1, -R5 ;  /* 0x0000000107057824 */ /* 0x000fe200078e0a05 */
[----:B------:R-:W-:Y:S01]  /*1f40*/  LEA.HI.X R27, R2, c[0x0][0x1fc], R3, 0x1, P0 ;  /* 0x00007f00021b7a11 */ /* 0x000fe200000f0c03 */
[----:B------:R-:W-:Y:S01]  /*1f50*/  IMAD.SHL.U32 R2, R0, 0x40, RZ ;  /* 0x0000004000027824 */ /* 0x000fe200078e00ff */
[----:B------:R-:W-:Y:S01]  /*1f60*/  LEA.HI R9, R9, R16, RZ, 0x3 ;  /* 0x0000001009097211 */ /* 0x000fe200078f18ff */
[----:B------:R-:W-:Y:S01]  /*1f70*/  IMAD.IADD R8, R10, 0x1, -R6 ;  /* 0x000000010a087824 */ /* 0x000fe200078e0a06 */
[----:B------:R-:W-:Y:S01]  /*1f80*/  BAR.SYNC.DEFER_BLOCKING 0x0 ;  /* 0x0000000000007b1d */ /* 0x000fe20000010000 */
[----:B------:R-:W-:Y:S01]  /*1f90*/  IMAD.SHL.U32 R3, R18, 0x40, RZ ;  /* 0x0000004012037824 */ /* 0x000fe200078e00ff */
[----:B------:R-:W-:Y:S01]  /*1fa0*/  LOP3.LUT P0, RZ, R0, 0x2, RZ, 0xc0, !PT ;  /* 0x0000000200ff7812 */ /* 0x000fe2000780c0ff */
[----:B------:R-:W-:Y:S01]  /*1fb0*/  IMAD.SHL.U32 R10, R19, 0x8, RZ ;  /* 0x00000008130a7824 */ /* 0x000fe200078e00ff */
[----:B------:R-:W-:Y:S01]  /*1fc0*/  LOP3.LUT R0, R2, 0xc0, RZ, 0xc0, !PT ;  /* 0x000000c002007812 */ /* 0x000fe200078ec0ff */
[----:B------:R-:W-:Y:S01]  /*1fd0*/  IMAD.SHL.U32 R6, R9, 0x20, RZ ;  /* 0x0000002009067824 */ /* 0x000fe200078e00ff */
[----:B------:R-:W-:Y:S01]  /*1fe0*/  LOP3.LUT R2, R3, 0xc0, RZ, 0xc0, !PT ;  /* 0x000000c003027812 */ /* 0x000fe200078ec0ff */
[----:B------:R-:W-:Y:S01]  /*1ff0*/  IMAD R7, R8, 0x8, R5 ;  /* 0x0000000808077824 */ /* 0x000fe200078e0205 */
[----:B------:R-:W-:Y:S01]  /*2000*/  LOP3.LUT R3, R0, 0x8, R10, 0xf8, !PT ;  /* 0x0000000800037812 */ /* 0x000fe200078ef80a */
[----:B------:R-:W-:Y:S01]  /*2010*/  IMAD.SHL.U32 R5, R8, 0x8, RZ ;  /* 0x0000000808057824 */ /* 0x000fe200078e00ff */
[----:B------:R-:W-:Y:S01]  /*2020*/  SHF.R.U32.HI R0, RZ, 0x3, R0 ;  /* 0x00000003ff007819 */ /* 0x000fe20000011600 */
[----:B------:R-:W1:Y:S01]  /*2030*/  SHFL.IDX PT, R25, R27, RZ, 0x1c1f ;  /* 0x001c1fff1b197589 */ /* 0x000e6200000e0000 */
[----:B------:R-:W-:-:S02]  /*2040*/  LOP3.LUT R125, R6, 0xffffff00, RZ, 0xc0, !PT ;  /* 0xffffff00067d7812 */ /* 0x000fc400078ec0ff */
[----:B------:R-:W-:Y:S02]  /*2050*/  LOP3.LUT R0, R3, R0, RZ, 0x3c, !PT ;  /* 0x0000000003007212 */ /* 0x000fe400078e3cff */
[----:B------:R-:W-:Y:S02]  /*2060*/  LOP3.LUT R5, R2, 0x8, R5, 0xf8, !PT ;  /* 0x0000000802057812 */ /* 0x000fe400078ef805 */
[----:B------:R-:W-:Y:S01]  /*2070*/  SHF.R.U32.HI R3, RZ, 0x3, R2 ;  /* 0x00000003ff037819 */ /* 0x000fe20000011602 */
[----:B------:R-:W-:Y:S02]  /*2080*/  IMAD R2, R129, 0x200, R125 ;  /* 0x0000020081027824 */ /* 0x000fe400078e027d */
[----:B------:R-:W-:Y:S01]  /*2090*/  IMAD.U32 R0, R7, 0x20, R0 ;  /* 0x0000002007007824 */ /* 0x000fe200078e0000 */
[----:B------:R-:W-:Y:S01]  /*20a0*/  LOP3.LUT R124, R5, R3, RZ, 0x3c, !PT ;  /* 0x00000003057c7212 */ /* 0x000fe200078e3cff */
[----:B------:R-:W-:Y:S01]  /*20b0*/  IMAD R2, R126, 0x20, R2 ;  /* 0x000000207e027824 */ /* 0x000fe200078e0202 */
[----:B------:R-:W-:Y:S01]  /*20c0*/  SHF.R.S32.HI R5, RZ, 0x1f, R225 ;  /* 0x0000001fff057819 */ /* 0x000fe200000114e1 */
[----:B------:R-:W-:-:S02]  /*20d0*/  IMAD.SHL.U32 R204, R0, 0x2, RZ ;  /* 0x0000000200cc7824 */ /* 0x000fc400078e00ff */
[----:B------:R-:W-:-:S03]  /*20e0*/  IMAD.IADD R0, R124, 0x1, R2 ;  /* 0x000000017c007824 */ /* 0x000fc600078e0202 */
[----:B------:R-:W-:Y:S01]  /*20f0*/  IADD3 R2, R204, 0x3c80, RZ ;  /* 0x00003c80cc027810 */ /* 0x000fe20007ffe0ff */
[----:B------:R-:W-:Y:S01]  /*2100*/  IMAD.SHL.U32 R207, R0, 0x2, RZ ;  /* 0x0000000200cf7824 */ /* 0x000fe200078e00ff */
[----:B------:R-:W-:Y:S01]  /*2110*/  IADD3 R209, R204, 0x3ca0, RZ ;  /* 0x00003ca0ccd17810 */ /* 0x000fe20007ffe0ff */
[----:B------:R-:W-:Y:S01]  /*2120*/  IMAD.IADD R0, R43, 0x1, -R22 ;  /* 0x000000012b007824 */ /* 0x000fe200078e0a16 */
[----:B------:R-:W-:Y:S01]  /*2130*/  @P0 IADD3 R209, R2, -0x20, RZ ;  /* 0xffffffe002d10810 */ /* 0x000fe20007ffe0ff */
[----:B------:R-:W-:Y:S01]  /*2140*/  IMAD R208, R4, 0x2, R207 ;  /* 0x0000000204d07824 */ /* 0x000fe200078e02cf */
[----:B------:R2:W3:Y:S01]  /*2150*/  LDSM.16.M88.4 R16, [R207+0x6080] ;  /* 0x00608000cf10783b */ /* 0x0004e20000000200 */
[----:B-1----:R-:W-:Y:S01]  /*2160*/  IMAD.WIDE R2, R225, 0x2, R24 ;  /* 0x00000002e1027825 */ /* 0x002fe200078e0218 */
[----:B------:R-:W-:Y:S02]  /*2170*/  ISETP.LT.OR P0, PT, R0, 0x1, P3 ;  /* 0x000000010000780c */ /* 0x000fe40001f01670 */
[----:B------:R2:W1:Y:S01]  /*2180*/  LDSM.16.M88.4 R12, [R207+0x7080] ;  /* 0x00708000cf0c783b */ /* 0x0004620000000200 */
[----:B------:R-:W-:-:S02]  /*2190*/  IADD3 R217, R209, 0x400, RZ ;  /* 0x00000400d1d97810 */ /* 0x000fc40007ffe0ff */
[----:B------:R-:W-:Y:S01]  /*21a0*/  IADD3 R216, R209, 0x800, RZ ;  /* 0x00000800d1d87810 */ /* 0x000fe20007ffe0ff */
[----:B------:R2:W4:Y:S04]  /*21b0*/  LDSM.16.M88.4 R36, [R204+0x3c80] ;  /* 0x003c8000cc24783b */ /* 0x0005280000000200 */
[----:B------:R2:W1:Y:S04]  /*21c0*/  LDSM.16.M88.4 R32, [R204+0x4080] ;  /* 0x00408000cc20783b */ /* 0x0004680000000200 */
[----:B------:R2:W1:Y:S04]  /*21d0*/  LDSM.16.M88.4 R28, [R204+0x4480] ;  /* 0x00448000cc1c783b */ /* 0x0004680000000200 */
[----:B------:R2:W1:Y:S04]  /*21e0*/  LDSM.16.M88.4 R20, [R208+0x6080] ;  /* 0x00608000d014783b */ /* 0x0004680000000200 */
[----:B------:R2:W1:Y:S04]  /*21f0*/  LDSM.16.M88.4 R8, [R208+0x7080] ;  /* 0x00708000d008783b */ /* 0x0004680000000200 */
[----:B------:R2:W1:Y:S04]  /*2200*/  LDSM.16.M88.4 R64, [R209] ;  /* 0x00000000d140783b */ /* 0x0004680000000200 */
[----:B------:R2:W1:Y:S04]  /*2210*/  LDSM.16.M88.4 R72, [R209+0x400] ;  /* 0x00040000d148783b */ /* 0x0004680000000200 */
[----:B------:R2:W1:Y:S04]  /*2220*/  LDSM.16.M88.4 R80, [R209+0x800] ;  /* 0x00080000d150783b */ /* 0x0004680000000200 */
[----:B------:R-:W-:Y:S01]  /*2230*/  @!PT LDS RZ, [RZ] ;  /* 0x00000000fffff984 */ /* 0x000fe20000000800 */
[----:B------:R-:W-:Y:S01]  /*2240*/  @!PT LDS RZ, [RZ] ;  /* 0x00000000fffff984 */ /* 0x000fe20000000800 */
[----:B------:R-:W-:Y:S01]  /*2250*/  @!PT LDS RZ, [RZ] ;  /* 0x00000000fffff984 */ /* 0x000fe20000000800 */
[----:B------:R2:W-:Y:S01]  /*2260*/  LDGSTS.E.BYPASS.LTC128B.128 [R218+0x1880], [R2.64], !P0 ;  /* 0x0188000002da7fae */ /* 0x0005e2000c101d46 */
[----:B------:R-:W-:Y:S01]  /*2270*/  ISETP.LT.OR P0, PT, R0, 0x1, P2 ;  /* 0x000000010000780c */ /* 0x000fe20001701670 */
[----:B--2---:R-:W-:-:S12]  /*2280*/  IMAD.WIDE R2, R46, 0x2, R24 ;  /* 0x000000022e027825 */ /* 0x004fd800078e0218 */
[----:B------:R2:W-:Y:S01]  /*2290*/  LDGSTS.E.BYPASS.LTC128B.128 [R218+0x2480], [R2.64], !P0 ;  /* 0x0248000002da7fae */ /* 0x0005e2000c101d46 */
[----:B------:R-:W-:Y:S01]  /*22a0*/  ISETP.LT.OR P0, PT, R0, 0x1, P1 ;  /* 0x000000010000780c */ /* 0x000fe20000f01670 */
[----:B--2---:R-:W-:-:S12]  /*22b0*/  IMAD.WIDE R2, R45, 0x2, R24 ;  /* 0x000000022d027825 */ /* 0x004fd800078e0218 */
[----:B------:R2:W-:Y:S01]  /*22c0*/  LDGSTS.E.BYPASS.LTC128B.128 [R218+0x3080], [R2.64], !P0 ;  /* 0x0308000002da7fae */ /* 0x0005e2000c101d46 */
[----:B------:R-:W-:Y:S02]  /*22d0*/  ISETP.GT.AND P0, PT, R48, 0x3f, PT ;  /* 0x0000003f3000780c */ /* 0x000fe40003f04270 */
[----:B--2---:R-:W-:Y:S02]  /*22e0*/  SHF.R.S32.HI R3, RZ, 0x1f, R46 ;  /* 0x0000001fff037819 */ /* 0x004fe4000001142e */
[----:B------:R-:W-:-:S03]  /*22f0*/  SHF.R.S32.HI R2, RZ, 0x1f, R45 ;  /* 0x0000001fff027819 */ /* 0x000fc6000001142d */
[----:B------:R2:W-:Y:S04]  /*2300*/  STL [R1+0x38], R3 ;  /* 0x0000380301007387 */ /* 0x0005e80000100800 */
[----:B------:R2:W-:Y:S02]  /*2310*/  STL [R1+0x34], R2 ;  /* 0x0000340201007387 */ /* 0x0005e40000100800 */
[----:B------:R-:W-:Y:S05]  /*2320*/  @P0 BRA `(.L_x_289) ;  /* 0x000001f000000947 */ /* 0x000fea0003800000 */
[----:B-1-34-:R-:W-:Y:S05]  /*2330*/  BRA.DIV ~URZ, `(.L_x_290) ;  /* 0x00011a227f007947 */ /* 0x01afea000b800000 */
[----:B------:R1:W3:Y:S04]  /*2340*/  SHFL.IDX PT, R5, R27, 0x1, 0x1c1f ;  /* 0x003c1f001b057f89 */ /* 0x0002e800000e0000 */
[----:B--2---:R1:W2:Y:S02]  /*2350*/  SHFL.IDX PT, R2, R41, 0x1, 0x1c1f ;  /* 0x003c1f0029027f89 */ /* 0x0042a400000e0000 */
.L_x_384:
[----:B------:R-:W4:Y:S04]  /*2360*/  LDL R45, [R1+0x38] ;  /* 0x00003800012d7983 */ /* 0x000f280000100800 */
[----:B-1----:R-:W5:Y:S01]  /*2370*/  LDL R41, [R1+0x34] ;  /* 0x0000340001297983 */ /* 0x002f620000100800 */
[----:B------:R-:W-:-:S02]  /*2380*/  IADD3 R3, R225, 0x20, RZ ;  /* 0x00000020e1037810 */ /* 0x000fc40007ffe0ff */
[C---:B------:R-:W-:Y:S02]  /*2390*/  IADD3 R44, R225.reuse, 0x20, RZ ;  /* 0x00000020e12c7810 */ /* 0x040fe40007ffe0ff */
[----:B------:R-:W-:Y:S02]  /*23a0*/  SHF.R.S32.HI R3, RZ, 0x1f, R3 ;  /* 0x0000001fff037819 */ /* 0x000fe40000011403 */
[----:B------:R-:W-:Y:S02]  /*23b0*/  IADD3 R26, R225, 0x40, RZ ;  /* 0x00000040e11a7810 */ /* 0x000fe40007ffe0ff */
[----:B------:R-:W-:Y:S02]  /*23c0*/  LEA.HI R3, R3, R44, RZ, 0x3 ;  /* 0x0000002c03037211 */ /* 0x000fe400078f18ff */
[----:B------:R-:W-:Y:S02]  /*23d0*/  IADD3 R27, R225, 0x40, RZ ;  /* 0x00000040e11b7810 */ /* 0x000fe40007ffe0ff */
[----:B------:R-:W-:-:S02]  /*23e0*/  SHF.R.S32.HI R26, RZ, 0x1f, R26 ;  /* 0x0000001fff1a7819 */ /* 0x000fc4000001141a */
[-C--:B--2---:R-:W-:Y:S02]  /*23f0*/  LEA R24, P0, R225, R2.reuse, 0x1 ;  /* 0x00000002e1187211 */ /* 0x084fe400078008ff */
[----:B------:R-:W-:Y:S02]  /*2400*/  SHF.R.S32.HI R6, RZ, 0x1f, R225 ;  /* 0x0000001fff067819 */ /* 0x000fe400000114e1 */
[----:B------:R-:W-:Y:S02]  /*2410*/  LOP3.LUT R3, R3, 0xfffffff8, RZ, 0xc0, !PT ;  /* 0xfffffff803037812 */ /* 0x000fe400078ec0ff */
[----:B------:R-:W-:Y:S02]  /*2420*/  LEA.HI R26, R26, R27, RZ, 0x3 ;  /* 0x0000001b1a1a7211 */ /* 0x000fe400078f18ff */
[----:B---3--:R-:W-:Y:S02]  /*2430*/  LEA.HI.X R25, R225, R5, R6, 0x1, P0 ;  /* 0x00000005e1197211 */ /* 0x008fe400000f0c06 */
        /* <DEDUP_REMOVED lines=14> */
.L_x_289:
[----:B-1-34-:R-:W-:Y:S05]  /*2520*/  BSYNC B0 ;  /* 0x0000000000007941 */ /* 0x01afea0003800000 */
.L_x_288:
[----:B--2---:R-:W2:Y:S01]  /*2530*/  LDL R2, [R1+0x10] ;  /* 0x0000100001027983 */ /* 0x004ea20000100800 */
[----:B------:R-:W-:Y:S01]  /*2540*/  IMAD R0, R126, 0x20, R125 ;  /* 0x000000207e007824 */ /* 0x000fe200078e027d */
[C---:B------:R-:W-:Y:S02]  /*2550*/  IADD3 R215, R209.reuse, 0xc00, RZ ;  /* 0x00000c00d1d77810 */ /* 0x040fe40007ffe0ff */
        /* <DEDUP_REMOVED lines=15> */
[C---:B------:R-:W-:Y:S01]  /*2650*/  HMMA.16816.F32.BF16 R92, R16.reuse, R38, RZ ;  /* 0x00000026105c723c */ /* 0x040fe200000418ff */
[----:B------:R-:W-:Y:S07]  /*2660*/  LDSM.16.M88.4 R36, [R204+0x4880] ;  /* 0x00488000cc24783b */ /* 0x000fee0000000200 */
[C---:B------:R-:W-:Y:S08]  /*2670*/  HMMA.16816.F32.BF16 R76, R16.reuse, R32, RZ ;  /* 0x00000020104c723c */ /* 0x040ff000000418ff */
[C---:B------:R-:W-:Y:S08]  /*2680*/  HMMA.16816.F32.BF16 R88, R16.reuse, R28, RZ ;  /* 0x0000001c1058723c */ /* 0x040ff000000418ff */
[C---:B------:R-:W-:Y:S01]  /*2690*/  HMMA.16816.F32.BF16 R96, R16.reuse, R34, RZ ;  /* 0x000000221060723c */ /* 0x040fe200000418ff */
[----:B------:R-:W-:Y:S07]  /*26a0*/  LDSM.16.M88.4 R32, [R204+0x4c80] ;  /* 0x004c8000cc20783b */ /* 0x000fee0000000200 */
[----:B------:R-:W-:Y:S01]  /*26b0*/  HMMA.16816.F32.BF16 R28, R16, R30, RZ ;  /* 0x0000001e101c723c */ /* 0x000fe200000418ff */
[----:B------:R-:W-:Y:S07]  /*26c0*/  LDSM.16.M88.4 R16, [R204+0x5080] ;  /* 0x00508000cc10783b */ /* 0x000fee0000000200 */
[C---:B------:R-:W-:Y:S01]  /*26d0*/  HMMA.16816.F32.BF16 R116, R8.reuse, R64, R56 ;  /* 0x000000400874723c */ /* 0x040fe20000041838 */
[----:B------:R-:W-:Y:S07]  /*26e0*/  LDSM.16.M88.4 R56, [R209+0x1000] ;  /* 0x00100000d138783b */ /* 0x000fee0000000200 */
[C---:B------:R-:W-:Y:S08]  /*26f0*/  HMMA.16816.F32.BF16 R112, R8.reuse, R72, R48 ;  /* 0x000000480870723c */ /* 0x040ff00000041830 */
[C---:B------:R-:W-:Y:S01]  /*2700*/  HMMA.16816.F32.BF16 R108, R8.reuse, R80, R24 ;  /* 0x00000050086c723c */ /* 0x040fe20000041818 */
[----:B------:R-:W-:Y:S07]  /*2710*/  LDSM.16.M88.4 R24, [R208+0x9080] ;  /* 0x00908000d018783b */ /* 0x000fee0000000200 */
[C---:B------:R-:W-:Y:S08]  /*2720*/  HMMA.16816.F32.BF16 R104, R8.reuse, R66, R52 ;  /* 0x000000420868723c */ /* 0x040ff00000041834 */
[C---:B------:R-:W-:Y:S08]  /*2730*/  HMMA.16816.F32.BF16 R100, R8.reuse, R74, R44 ;  /* 0x0000004a0864723c */ /* 0x040ff0000004182c */
[----:B------:R-:W-:Y:S01]  /*2740*/  HMMA.16816.F32.BF16 R84, R8, R82, R12 ;  /* 0x000000520854723c */ /* 0x000fe2000004180c */
[----:B------:R-:W1:Y:S04]  /*2750*/  LDSM.16.M88.4 R8, [R207+0x9080] ;  /* 0x00908000cf08783b */ /* 0x000e680000000200 */
[----:B------:R-:W3:Y:S03]  /*2760*/  LDSM.16.M88.4 R12, [R207+0x8080] ;  /* 0x00808000cf0c783b */ /* 0x000ee60000000200 */
[C---:B------:R-:W-:Y:S01]  /*2770*/  HMMA.16816.F32.BF16 R68, R20.reuse, R64, R60 ;  /* 0x000000401444723c */ /* 0x040fe2000004183c */
[----:B------:R-:W4:Y:S07]  /*2780*/  LDSM.16.M88.4 R60, [R209+0xc00] ;  /* 0x000c0000d13c783b */ /* 0x000f2e0000000200 */
[C---:B------:R-:W-:Y:S01]  /*2790*/  HMMA.16816.F32.BF16 R52, R20.reuse, R66, R92 ;  /* 0x000000421434723c */ /* 0x040fe2000004185c */
[----:B------:R-:W5:Y:S07]  /*27a0*/  LDSM.16.M88.4 R64, [R209+0x1400] ;  /* 0x00140000d140783b */ /* 0x000f6e0000000200 */
[C---:B------:R-:W-:Y:S08]  /*27b0*/  HMMA.16816.F32.BF16 R48, R20.reuse, R72, R76 ;  /* 0x000000481430723c */ /* 0x040ff0000004184c */
[C---:B------:R-:W-:Y:S08]  /*27c0*/  HMMA.16816.F32.BF16 R76, R20.reuse, R80, R88 ;  /* 0x00000050144c723c */ /* 0x040ff00000041858 */
[C---:B------:R-:W-:Y:S08]  /*27d0*/  HMMA.16816.F32.BF16 R44, R20.reuse, R74, R96 ;  /* 0x0000004a142c723c */ /* 0x040ff00000041860 */
[----:B------:R-:W-:Y:S01]  /*27e0*/  HMMA.16816.F32.BF16 R20, R20, R82, R28 ;  /* 0x000000521414723c */ /* 0x000fe2000004181c */
[----:B------:R-:W2:Y:S07]  /*27f0*/  LDSM.16.M88.4 R28, [R208+0x8080] ;  /* 0x00808000d01c783b */ /* 0x000eae0000000200 */
[C---:B-1----:R-:W-:Y:S08]  /*2800*/  HMMA.16816.F32.BF16 R112, R8.reuse, R32, R112 ;  /* 0x000000200870723c */ /* 0x042ff00000041870 */
[C---:B------:R-:W-:Y:S08]  /*2810*/  HMMA.16816.F32.BF16 R104, R8.reuse, R38, R104 ;  /* 0x000000260868723c */ /* 0x040ff00000041868 */
[C---:B------:R-:W-:Y:S08]  /*2820*/  HMMA.16816.F32.BF16 R88, R8.reuse, R18, R84 ;  /* 0x000000120858723c */ /* 0x040ff00000041854 */
[C---:B------:R-:W-:Y:S08]  /*2830*/  HMMA.16816.F32.BF16 R72, R8.reuse, R36, R116 ;  /* 0x000000240848723c */ /* 0x040ff00000041874 */
[C---:B------:R-:W-:Y:S08]  /*2840*/  HMMA.16816.F32.BF16 R108, R8.reuse, R16, R108 ;  /* 0x00000010086c723c */ /* 0x040ff0000004186c */
[----:B------:R-:W-:Y:S08]  /*2850*/  HMMA.16816.F32.BF16 R100, R8, R34, R100 ;  /* 0x000000220864723c */ /* 0x000ff00000041864 */
[C---:B---3--:R-:W-:Y:S08]  /*2860*/  HMMA.16816.F32.BF16 R84, R12.reuse, R36, R68 ;  /* 0x000000240c54723c */ /* 0x048ff00000041844 */
        /* <DEDUP_REMOVED lines=9> */
[----:B------:R-:W3:Y:S03]  /*2900*/  LDSM.16.M88.4 R20, [R207+0xa080] ;  /* 0x00a08000cf14783b */ /* 0x000ee60000000200 */
[----:B----4-:R-:W-:Y:S01]  /*2910*/  HMMA.16816.F32.BF16 R68, R24, R62, R104 ;  /* 0x0000003e1844723c */ /* 0x010fe20000041868 */
[----:B--2---:R-:W-:-:S07]  /*2920*/  ISETP.GT.AND P0, PT, R128, R2, PT ;  /* 0x000000028000720c */ /* 0x004fce0003f04270 */
[C---:B------:R-:W-:Y:S08]  /*2930*/  HMMA.16816.F32.BF16 R116, R24.reuse, R56, R112 ;  /* 0x000000381874723c */ /* 0x040ff00000041870 */
[C---:B------:R-:W-:Y:S08]  /*2940*/  HMMA.16816.F32.BF16 R72, R24.reuse, R60, R72 ;  /* 0x0000003c1848723c */ /* 0x040ff00000041848 */
[C---:B------:R-:W-:Y:S08]  /*2950*/  HMMA.16816.F32.BF16 R112, R24.reuse, R58, R100 ;  /* 0x0000003a1870723c */ /* 0x040ff00000041864 */
[----:B-----5:R-:W-:Y:S08]  /*2960*/  HMMA.16816.F32.BF16 R120, R24, R64, R108 ;  /* 0x000000401878723c */ /* 0x020ff0000004186c */
[----:B------:R-:W-:Y:S08]  /*2970*/  HMMA.16816.F32.BF16 R104, R28, R60, R84 ;  /* 0x0000003c1c68723c */ /* 0x000ff00000041854 */
[----:B------:R-:W-:Y:S01]  /*2980*/  HMMA.16816.F32.BF16 R108, R24, R66, R88 ;  /* 0x00000042186c723c */ /* 0x000fe20000041858 */
[----:B------:R-:W-:Y:S07]  /*2990*/  LDSM.16.M88.4 R24, [R209+0x2000] ;  /* 0x00200000d118783b */ /* 0x000fee0000000200 */
        /* <DEDUP_REMOVED lines=8> */
[----:B------:R-:W4:Y:S01]  /*2a20*/  LDSM.16.M88.4 R12, [R208+0xa080] ;  /* 0x00a08000d00c783b */ /* 0x000f220000000200 */
[----:B------:R-:W-:-:S06]  /*2a30*/  DEPBAR.LE SB0, 0x0 ;  /* 0x000080000000791a */ /* 0x000fcc0000000000 */
[C---:B-1----:R-:W-:Y:S08]  /*2a40*/  HMMA.16816.F32.BF16 R80, R16.reuse, R52, R72 ;  /* 0x000000341050723c */ /* 0x042ff00000041848 */
[----:B------:R-:W-:Y:S08]  /*2a50*/  HMMA.16816.F32.BF16 R76, R16, R54, R68 ;  /* 0x00000036104c723c */ /* 0x000ff00000041844 */
[----:B---3--:R-:W-:Y:S08]  /*2a60*/  HMMA.16816.F32.BF16 R56, R20, R52, R104 ;  /* 0x000000341438723c */ /* 0x008ff00000041868 */
        /* <DEDUP_REMOVED lines=10> */
[----:B------:R-:W-:Y:S08]  /*2b10*/  HMMA.16816.F32.BF16 R76, R8, R38, R76 ;  /* 0x00000026084c723c */ /* 0x000ff0000004184c */
[C---:B----4-:R-:W-:Y:S08]  /*2b20*/  HMMA.16816.F32.BF16 R56, R12.reuse, R36, R56 ;  /* 0x000000240c38723c */ /* 0x050ff00000041838 */
[----:B------:R-:W-:Y:S08]  /*2b30*/  HMMA.16816.F32.BF16 R52, R12, R38, R52 ;  /* 0x000000260c34723c */ /* 0x000ff00000041834 */
[C---:B------:R-:W-:Y:S08]  /*2b40*/  HMMA.16816.F32.BF16 R72, R8.reuse, R32, R72 ;  /* 0x000000200848723c */ /* 0x040ff00000041848 */
[----:B------:R-:W-:Y:S08]  /*2b50*/  HMMA.16816.F32.BF16 R68, R8, R34, R68 ;  /* 0x000000220844723c */ /* 0x000ff00000041844 */
[C---:B------:R-:W-:Y:S08]  /*2b60*/  HMMA.16816.F32.BF16 R36, R12.reuse, R32, R28 ;  /* 0x000000200c24723c */ /* 0x040ff0000004181c */
[----:B------:R-:W-:Y:S08]  /*2b70*/  HMMA.16816.F32.BF16 R48, R12, R34, R48 ;  /* 0x000000220c30723c */ /* 0x000ff00000041830 */
[C---:B------:R-:W-:Y:S08]  /*2b80*/  HMMA.16816.F32.BF16 R64, R8.reuse, R24, R64 ;  /* 0x000000180840723c */ /* 0x040ff00000041840 */
[----:B------:R-:W-:Y:S08]  /*2b90*/  HMMA.16816.F32.BF16 R60, R8, R26, R60 ;  /* 0x0000001a083c723c */ /* 0x000ff0000004183c */
[C---:B------:R-:W-:Y:S08]  /*2ba0*/  HMMA.16816.F32.BF16 R32, R12.reuse, R24, R16 ;  /* 0x000000180c20723c */ /* 0x040ff00000041810 */
[----:B------:R-:W-:Y:S01]  /*2bb0*/  HMMA.16816.F32.BF16 R28, R12, R26, R20 ;  /* 0x0000001a0c1c723c */ /* 0x000fe20000041814 */
[----:B------:R-:W-:Y:S06]  /*2bc0*/  BAR.SYNC.DEFER_BLOCKING 0x0 ;  /* 0x0000000000007b1d */ /* 0x000fec0000010000 */
[----:B------:R-:W-:Y:S05]  /*2bd0*/  @!P0 BRA `(.L_x_291) ;  /* 0x0000065000008947 */ /* 0x000fea0003800000 */
[----:B------:R-:W2:Y:S04]  /*2be0*/  LDL R3, [R1+0x20] ;  /* 0x0000200001037983 */ /* 0x000ea80000100800 */
[----:B------:R-:W3:Y:S04]  /*2bf0*/  LDL.64 R132, [R1+0x28] ;  /* 0x0000280001847983 */ /* 0x000ee80000100a00 */
[----:B------:R-:W4:Y:S04]  /*2c00*/  LDL R6, [R1+0x38] ;  /* 0x0000380001067983 */ /* 0x000f280000100800 */
[----:B------:R-:W5:Y:S04]  /*2c10*/  LDL R7, [R1+0x30] ;  /* 0x0000300001077983 */ /* 0x000f680000100800 */
[----:B------:R-:W1:Y:S04]  /*2c20*/  S2R R5, SR_TID.X ;  /* 0x0000000000057919 */ /* 0x000e680000002100 */
[----:B------:R-:W5:Y:S01]  /*2c30*/  LDL R41, [R1+0x34] ;  /* 0x0000340001297983 */ /* 0x000f620000100800 */
[----:B-1----:R-:W-:-:S04]  /*2c40*/  SHF.R.S32.HI R2, RZ, 0x1f, R5 ;  /* 0x0000001fff027819 */ /* 0x002fc80000011405 */
[----:B------:R-:W-:Y:S01]  /*2c50*/  LEA.HI R2, R2, R5, RZ, 0x2 ;  /* 0x0000000502027211 */ /* 0x000fe200078f10ff */
[----:B------:R-:W-:-:S03]  /*2c60*/  IMAD.MOV.U32 R5, RZ, RZ, c[0x0][0x2b8] ;  /* 0x0000ae00ff057624 */ /* 0x000fc600078e00ff */
[----:B------:R-:W-:Y:S02]  /*2c70*/  SHF.R.S32.HI R2, RZ, 0x2, R2 ;  /* 0x00000002ff027819 */ /* 0x000fe40000011402 */
[----:B------:R-:W-:-:S03]  /*2c80*/  ISETP.NE.AND P2, PT, R5, 0x1, PT ;  /* 0x000000010500780c */ /* 0x000fc60003f45270 */
[----:B------:R-:W-:-:S05]  /*2c90*/  IMAD R2, R42, 0x20, R2 ;  /* 0x000000202a027824 */ /* 0x000fca00078e0202 */
[C---:B------:R-:W-:Y:S01]  /*2ca0*/  ISETP.GT.AND P1, PT, R2.reuse, 0x2f, PT ;  /* 0x0000002f0200780c */ /* 0x040fe20003f24270 */
[----:B------:R-:W-:Y:S01]  /*2cb0*/  IMAD.MOV.U32 R222, RZ, RZ, RZ ;  /* 0x000000ffffde7224 */ /* 0x000fe200078e00ff */
[----:B--2---:R-:W-:-:S04]  /*2cc0*/  IADD3 R3, R2, R127, R3 ;  /* 0x0000007f02037210 */ /* 0x004fc80007ffe003 */
[----:B------:R-:W-:-:S05]  /*2cd0*/  IADD3 R3, R3, -0x30, RZ ;  /* 0xffffffd003037810 */ /* 0x000fca0007ffe0ff */
[----:B------:R-:W-:-:S04]  /*2ce0*/  @P2 IMAD.HI.U32 R5, R3, c[0x0][0x2bc], RZ ;  /* 0x0000af0003052a27 */ /* 0x000fc800078e00ff */
[----:B------:R-:W-:Y:S01]  /*2cf0*/  IMAD.MOV.U32 R2, RZ, RZ, R3 ;  /* 0x000000ffff027224 */ /* 0x000fe200078e0003 */
[----:B------:R-:W-:-:S04]  /*2d00*/  @P2 SHF.R.U32.HI R2, RZ, c[0x0][0x2c0], R5 ;  /* 0x0000b000ff022a19 */ /* 0x000fc80000011605 */
[----:B---3--:R-:W-:Y:S01]  /*2d10*/  @!P1 IADD3 R5, P0, R2, R132, RZ ;  /* 0x0000008402059210 */ /* 0x008fe20007f1e0ff */
[----:B----4-:R-:W-:-:S03]  /*2d20*/  IMAD.MOV.U32 R136, RZ, RZ, R6 ;  /* 0x000000ffff887224 */ /* 0x010fc600078e0006 */
[----:B-----5:R-:W-:Y:S02]  /*2d30*/  @!P1 LEA.HI.X.SX32 R7, R2, R7, 0x1, P0 ;  /* 0x0000000702079211 */ /* 0x020fe400000f0eff */
[----:B------:R-:W-:-:S04]  /*2d40*/  @!P1 LEA R6, P0, R5, c[0x0][0x2a0], 0x2 ;  /* 0x0000a80005069a11 */ /* 0x000fc800078010ff */
[----:B------:R-:W-:-:S05]  /*2d50*/  @!P1 LEA.HI.X R7, R5, c[0x0][0x2a4], R7, 0x2, P0 ;  /* 0x0000a90005079a11 */ /* 0x000fca00000f1407 */
[----:B------:R-:W2:Y:S01]  /*2d60*/  @!P1 LDG.E R222, [R6.64] ;  /* 0x0000000606de9981 */ /* 0x000ea2000c1e1900 */
[----:B------:R-:W-:-:S03]  /*2d70*/  IMAD.MOV.U32 R133, RZ, RZ, R41 ;  /* 0x000000ffff857224 */ /* 0x000fc600078e0029 */
[----:B------:R-:W1:Y:S01]  /*2d80*/  S2R R41, SR_CTAID.Y ;  /* 0x0000000000297919 */ /* 0x000e620000002600 */
[----:B------:R-:W-:-:S03]  /*2d90*/  IMAD.MOV R2, RZ, RZ, -R2 ;  /* 0x000000ffff027224 */ /* 0x000fc600078e0a02 */
[----:B------:R-:W3:Y:S01]  /*2da0*/  S2R R132, SR_CTAID.Y ;  /* 0x0000000000847919 */ /* 0x000ee20000002600 */
[----:B------:R-:W-:-:S05]  /*2db0*/  IMAD R224, R2, c[0x0][0x2b8], R3 ;  /* 0x0000ae0002e07a24 */ /* 0x000fca00078e0203 */
[----:B------:R-:W-:-:S05]  /*2dc0*/  SHF.R.S32.HI R2, RZ, 0x1f, R224 ;  /* 0x0000001fff027819 */ /* 0x000fca00000114e0 */
[----:B------:R-:W-:Y:S02]  /*2dd0*/  IMAD R5, R2, c[0x0][0x1e0], RZ ;  /* 0x0000780002057a24 */ /* 0x000fe400078e02ff */
[----:B------:R-:W-:-:S04]  /*2de0*/  IMAD.WIDE.U32 R2, R224, c[0x0][0x1e0], RZ ;  /* 0x00007800e0027a25 */ /* 0x000fc800078e00ff */
[----:B------:R-:W-:Y:S01]  /*2df0*/  IMAD R5, R224, c[0x0][0x1e4], R5 ;  /* 0x00007900e0057a24 */ /* 0x000fe200078e0205 */
[----:B-1----:R-:W-:-:S03]  /*2e00*/  SHF.R.S32.HI R41, RZ, 0x1f, R41 ;  /* 0x0000001fff297819 */ /* 0x002fc60000011429 */
[----:B------:R-:W-:Y:S02]  /*2e10*/  IMAD.IADD R3, R3, 0x1, R5 ;  /* 0x0000000103037824 */ /* 0x000fe400078e0205 */
[----:B------:R-:W-:Y:S02]  /*2e20*/  IMAD R41, R41, c[0x0][0x1e8], RZ ;  /* 0x00007a0029297a24 */ /* 0x000fe400078e02ff */
[----:B---3--:R-:W-:-:S04]  /*2e30*/  IMAD.WIDE.U32 R134, R132, c[0x0][0x1e8], RZ ;  /* 0x00007a0084867a25 */ /* 0x008fc800078e00ff */
[----:B------:R-:W-:-:S04]  /*2e40*/  IMAD R41, R132, c[0x0][0x1ec], R41 ;  /* 0x00007b0084297a24 */ /* 0x000fc800078e0229 */
[----:B------:R-:W-:Y:S01]  /*2e50*/  IMAD.IADD R41, R135, 0x1, R41 ;  /* 0x0000000187297824 */ /* 0x000fe200078e0229 */
[C---:B------:R-:W-:Y:S02]  /*2e60*/  IADD3 R132, R225.reuse, 0x40, RZ ;  /* 0x00000040e1847810 */ /* 0x040fe40007ffe0ff */
[C---:B------:R-:W-:Y:S01]  /*2e70*/  IADD3 R135, R225.reuse, 0x20, RZ ;  /* 0x00000020e1877810 */ /* 0x040fe20007ffe0ff */
[----:B------:R-:W-:Y:S01]  /*2e80*/  BSSY B0, `(.L_x_292) ;  /* 0x000002a000007945 */ /* 0x000fe20003800000 */
[C---:B------:R-:W-:Y:S02]  /*2e90*/  IADD3 R9, R225.reuse, 0x40, RZ ;  /* 0x00000040e1097810 */ /* 0x040fe40007ffe0ff */
[----:B------:R-:W-:Y:S02]  /*2ea0*/  IADD3 R8, R225, 0x20, RZ ;  /* 0x00000020e1087810 */ /* 0x000fe40007ffe0ff */
[----:B------:R-:W-:Y:S02]  /*2eb0*/  ISETP.GE.AND P1, PT, R9, c[0x0][0x1d4], PT ;  /* 0x0000750009007a0c */ /* 0x000fe40003f26270 */
[----:B------:R-:W-:-:S02]  /*2ec0*/  ISETP.GE.AND P2, PT, R8, c[0x0][0x1d4], PT ;  /* 0x0000750008007a0c */ /* 0x000fc40003f46270 */
[----:B------:R-:W-:Y:S02]  /*2ed0*/  ISETP.GE.AND P3, PT, R225, c[0x0][0x1d4], PT ;  /* 0x00007500e1007a0c */ /* 0x000fe40003f66270 */
[----:B------:R-:W-:Y:S02]  /*2ee0*/  SHF.R.S32.HI R137, RZ, 0x1f, R225 ;  /* 0x0000001fff897819 */ /* 0x000fe400000114e1 */
[----:B--2---:R-:W-:Y:S01]  /*2ef0*/  SHF.R.S32.HI R5, RZ, 0x1f, R222 ;  /* 0x0000001fff057819 */ /* 0x004fe200000114de */
[----:B------:R-:W-:-:S04]  /*2f00*/  IMAD.WIDE.U32 R2, R222, c[0x0][0x1f0], R2 ;  /* 0x00007c00de027a25 */ /* 0x000fc800078e0002 */
[----:B------:R-:W-:Y:S01]  /*2f10*/  IMAD R5, R5, c[0x0][0x1f0], RZ ;  /* 0x00007c0005057a24 */ /* 0x000fe200078e02ff */
[----:B------:R-:W-:-:S03]  /*2f20*/  IADD3 R2, P0, R134, R2, RZ ;  /* 0x0000000286027210 */ /* 0x000fc60007f1e0ff */
[----:B------:R-:W-:-:S05]  /*2f30*/  IMAD R5, R222, c[0x0][0x1f4], R5 ;  /* 0x00007d00de057a24 */ /* 0x000fca00078e0205 */
[----:B------:R-:W-:Y:S02]  /*2f40*/  IADD3.X R3, R41, R3, R5, P0, !PT ;  /* 0x0000000329037210 */ /* 0x000fe400007fe405 */
[----:B------:R-:W1:Y:S01]  /*2f50*/  S2R R41, SR_TID.X ;  /* 0x0000000000297919 */ /* 0x000e620000002100 */
[----:B------:R-:W-:-:S04]  /*2f60*/  LEA R10, P0, R2, c[0x0][0x1c8], 0x1 ;  /* 0x00007200020a7a11 */ /* 0x000fc800078008ff */
[----:B------:R-:W-:Y:S02]  /*2f70*/  LEA.HI.X R5, R2, c[0x0][0x1cc], R3, 0x1, P0 ;  /* 0x0000730002057a11 */ /* 0x000fe400000f0c03 */
[----:B-1----:R-:W-:-:S04]  /*2f80*/  SHF.R.S32.HI R11, RZ, 0x1f, R41 ;  /* 0x0000001fff0b7819 */ /* 0x002fc80000011429 */
[----:B------:R-:W-:-:S04]  /*2f90*/  LEA.HI R11, R11, R41, RZ, 0x2 ;  /* 0x000000290b0b7211 */ /* 0x000fc800078f10ff */
[----:B------:R-:W-:-:S04]  /*2fa0*/  SHF.R.S32.HI R11, RZ, 0x2, R11 ;  /* 0x00000002ff0b7819 */ /* 0x000fc8000001140b */
[----:B------:R-:W-:-:S04]  /*2fb0*/  IADD3 R11, -R11, 0x30, RZ ;  /* 0x000000300b0b7810 */ /* 0x000fc80007ffe1ff */
[----:B------:R-:W-:Y:S02]  /*2fc0*/  ISETP.GE.AND P0, PT, R11, 0x1, PT ;  /* 0x000000010b00780c */ /* 0x000fe40003f06270 */
[C---:B------:R-:W-:Y:S02]  /*2fd0*/  IADD3 R41, R225.reuse, 0x40, RZ ;  /* 0x00000040e1297810 */ /* 0x040fe40007ffe0ff */
[----:B------:R-:W-:Y:S02]  /*2fe0*/  IADD3 R134, R225, 0x20, RZ ;  /* 0x00000020e1867810 */ /* 0x000fe40007ffe0ff */
[----:B------:R-:W-:Y:S02]  /*2ff0*/  SHF.R.S32.HI R41, RZ, 0x1f, R41 ;  /* 0x0000001fff297819 */ /* 0x000fe40000011429 */
[----:B------:R-:W-:Y:S01]  /*3000*/  SHF.R.S32.HI R134, RZ, 0x1f, R134 ;  /* 0x0000001fff867819 */ /* 0x000fe20000011486 */
[----:B------:R1:W2:Y:S01]  /*3010*/  SHFL.IDX PT, R2, R10, RZ, 0x1c1f ;  /* 0x001c1fff0a027589 */ /* 0x0002a200000e0000 */
[----:B------:R-:W-:-:S02]  /*3020*/  LEA.HI R41, R41, R132, RZ, 0x3 ;  /* 0x0000008429297211 */ /* 0x000fc400078f18ff */
[----:B------:R-:W-:Y:S01]  /*3030*/  LEA.HI R134, R134, R135, RZ, 0x3 ;  /* 0x0000008786867211 */ /* 0x000fe200078f18ff */
[----:B------:R1:W3:Y:S01]  /*3040*/  SHFL.IDX PT, R3, R5, RZ, 0x1c1f ;  /* 0x001c1fff05037589 */ /* 0x0002e200000e0000 */
[----:B------:R-:W-:Y:S02]  /*3050*/  LOP3.LUT R41, R41, 0xfffffff8, RZ, 0xc0, !PT ;  /* 0xfffffff829297812 */ /* 0x000fe400078ec0ff */
[----:B------:R-:W-:Y:S01]  /*3060*/  LOP3.LUT R134, R134, 0xfffffff8, RZ, 0xc0, !PT ;  /* 0xfffffff886867812 */ /* 0x000fe200078ec0ff */
[----:B------:R-:W-:Y:S05]  /*3070*/  @!P0 BRA `(.L_x_293) ;  /* 0x000000a000008947 */ /* 0x000fea0003800000 */
[----:B--2---:R-:W-:-:S04]  /*3080*/  LEA R8, P0, R225, R2, 0x1 ;  /* 0x00000002e1087211 */ /* 0x004fc800078008ff */
[----:B---3--:R-:W-:Y:S02]  /*3090*/  LEA.HI.X R9, R225, R3, R137, 0x1, P0 ;  /* 0x00000003e1097211 */ /* 0x008fe400000f0c89 */
[----:B------:R-:W-:-:S03]  /*30a0*/  LEA R6, P0, R134, R2, 0x1 ;  /* 0x0000000286067211 */ /* 0x000fc600078008ff */
[----:B------:R-:W-:Y:S01]  /*30b0*/  @!PT LDS RZ, [RZ] ;  /* 0x00000000fffff984 */ /* 0x000fe20000000800 */
[----:B------:R2:W-:Y:S01]  /*30c0*/  LDGSTS.E.BYPASS.LTC128B.128 [R218+0x3c80], [R8.64], !P3 ;  /* 0x03c8000008da7fae */ /* 0x0005e2000d901d46 */
[----:B------:R-:W-:Y:S02]  /*30d0*/  LEA.HI.X R7, R134, R3, R136, 0x1, P0 ;  /* 0x0000000386077211 */ /* 0x000fe400000f0c88 */
[----:B------:R-:W-:-:S03]  /*30e0*/  LEA R2, P0, R41, R2, 0x1 ;  /* 0x0000000229027211 */ /* 0x000fc600078008ff */
[----:B------:R2:W-:Y:S01]  /*30f0*/  LDGSTS.E.BYPASS.LTC128B.128 [R218+0x4880], [R6.64], !P2 ;  /* 0x0488000006da7fae */ /* 0x0005e2000d101d46 */
[----:B------:R-:W-:-:S05]  /*3100*/  LEA.HI.X R3, R41, R3, R133, 0x1, P0 ;  /* 0x0000000329037211 */ /* 0x000fca00000f0c85 */
[----:B------:R2:W-:Y:S04]  /*3110*/  LDGSTS.E.BYPASS.LTC128B.128 [R218+0x5480], [R2.64], !P1 ;  /* 0x0548000002da7fae */ /* 0x0005e8000c901d46 */
.L_x_293:
[----:B------:R-:W-:Y:S05]  /*3120*/  BSYNC B0 ;  /* 0x0000000000007941 */ /* 0x000fea0003800000 */
.L_x_292:
[----:B------:R-:W-:Y:S01]  /*3130*/  ISETP.GE.AND P0, PT, R11, 0x21, PT ;  /* 0x000000210b00780c */ /* 0x000fe20003f06270 */
[----:B--23--:R2:W3:Y:S01]  /*3140*/  SHFL.IDX PT, R3, R5, 0x1, 0x1c1f ;  /* 0x003c1f0005037f89 */ /* 0x00c4e200000e0000 */
[----:B------:R-:W-:Y:S03]  /*3150*/  BSSY B0, `(.L_x_291) ;  /* 0x000000d000007945 */ /* 0x000fe60003800000 */
[----:B------:R2:W4:Y:S08]  /*3160*/  SHFL.IDX PT, R2, R10, 0x1, 0x1c1f ;  /* 0x003c1f000a027f89 */ /* 0x00053000000e0000 */
[----:B------:R-:W-:Y:S05]  /*3170*/  @!P0 BRA `(.L_x_294) ;  /* 0x000000a000008947 */ /* 0x000fea0003800000 */
[----:B----4-:R-:W-:-:S04]  /*3180*/  LEA R8, P0, R225, R2, 0x1 ;  /* 0x00000002e1087211 */ /* 0x010fc800078008ff */
        /* <DEDUP_REMOVED lines=9> */
.L_x_294:
[----:B------:R-:W-:Y:S05]  /*3220*/  BSYNC B0 ;  /* 0x0000000000007941 */ /* 0x000fea0003800000 */
.L_x_291:
[----:B-12---:R-:W1:Y:S01]  /*3230*/  S2R R5, SR_TID.X ;  /* 0x0000000000057919 */ /* 0x006e620000002100 */
[----:B---34-:R-:W-:Y:S01]  /*3240*/  LOP3.LUT R2, R130, 0xffffffe0, RZ, 0xc0, !PT ;  /* 0xffffffe082027812 */ /* 0x018fe200078ec0ff */
[----:B------:R-:W-:Y:S01]  /*3250*/  IMAD.MOV.U32 R10, RZ, RZ, c[0x0][0x2c4] ;  /* 0x0000b100ff0a7624 */ /* 0x000fe200078e00ff */
[----:B------:R-:W-:Y:S01]  /*3260*/  SHF.R.S32.HI R3, RZ, 0x1f, R129 ;  /* 0x0000001fff037819 */ /* 0x000fe20000011481 */
[----:B------:R-:W-:Y:S01]  /*3270*/  IMAD.MOV.U32 R25, RZ, RZ, c[0x0][0x32c] ;  /* 0x0000cb00ff197624 */ /* 0x000fe200078e00ff */
[----:B------:R-:W-:Y:S01]  /*3280*/  ULDC UR4, c[0x0][0x324] ;  /* 0x0000c90000047ab9 */ /* 0x000fe20000000800 */
[----:B------:R-:W0:Y:S01]  /*3290*/  LDGDEPBAR ;  /* 0x00000000000079af */ /* 0x000e220000000000 */
[----:B------:R-:W-:Y:S01]  /*32a0*/  ISETP.NE.AND P0, PT, R10, 0x1, PT ;  /* 0x000000010a00780c */ /* 0x000fe20003f05270 */
[----:B------:R-:W-:Y:S01]  /*32b0*/  ULOP3.LUT UR4, URZ, UR4, URZ, 0x33, !UPT ;  /* 0x000000043f047292 */ /* 0x000fe2000f8e333f */
[----:B------:R-:W-:Y:S01]  /*32c0*/  ISETP.GE.AND P1, PT, R25, 0x1, PT ;  /* 0x000000011900780c */ /* 0x000fe20003f26270 */
[----:B-1----:R-:W-:Y:S01]  /*32d0*/  IMAD.IADD R2, R5, 0x1, -R2 ;  /* 0x0000000105027824 */ /* 0x002fe200078e0a02 */
        /* <DEDUP_REMOVED lines=13> */
[----:B------:R-:W-:-:S04]  /*33b0*/  IMAD R9, R6, 0x8, R3 ;  /* 0x0000000806097824 */ /* 0x000fc800078e0203 */
[----:B------:R-:W-:Y:S01]  /*33c0*/  @P0 IMAD.HI.U32 R3, R9, c[0x0][0x2c8], RZ ;  /* 0x0000b20009030a27 */ /* 0x000fe200078e00ff */
[----:B------:R1:W-:Y:S03]  /*33d0*/  STL [R1+0x18], R9 ;  /* 0x0000180901007387 */ /* 0x0003e60000100800 */
[----:B------:R-:W-:Y:S01]  /*33e0*/  IMAD.MOV.U32 R8, RZ, RZ, R9 ;  /* 0x000000ffff087224 */ /* 0x000fe200078e0009 */
[----:B------:R-:W-:Y:S02]  /*33f0*/  @P0 SHF.R.U32.HI R8, RZ, c[0x0][0x2cc], R3 ;  /* 0x0000b300ff080a19 */ /* 0x000fe40000011603 */
[----:B------:R-:W-:-:S03]  /*3400*/  LOP3.LUT R3, R5, 0x7ffffffc, RZ, 0xc0, !PT ;  /* 0x7ffffffc05037812 */ /* 0x000fc600078ec0ff */
[----:B------:R-:W2:Y:S02]  /*3410*/  SHFL.IDX PT, R5, R8, RZ, 0x1c1f ;  /* 0x001c1fff08057589 */ /* 0x000ea400000e0000 */
[----:B------:R-:W-:-:S04]  /*3420*/  IMAD.IADD R2, R2, 0x1, -R3 ;  /* 0x0000000102027824 */ /* 0x000fc800078e0a03 */
[----:B------:R-:W-:-:S04]  /*3430*/  IMAD.SHL.U32 R251, R2, 0x2, RZ ;  /* 0x0000000202fb7824 */ /* 0x000fc800078e00ff */
[----:B------:R-:W-:Y:S01]  /*3440*/  IMAD.IADD R12, R40, 0x1, -R251 ;  /* 0x00000001280c7824 */ /* 0x000fe200078e0afb */
[C---:B------:R-:W-:Y:S02]  /*3450*/  IADD3 R2, -R251.reuse, 0x1, R43 ;  /* 0x00000001fb027810 */ /* 0x040fe40007ffe12b */
[----:B------:R-:W-:-:S03]  /*3460*/  IADD3 R10, -R251, R229, R40 ;  /* 0x000000e5fb0a7210 */ /* 0x000fc60007ffe128 */
[----:B------:R-:W-:-:S05]  /*3470*/  IMAD.IADD R2, R2, 0x1, -R230 ;  /* 0x0000000102027824 */ /* 0x000fca00078e0ae6 */
[C---:B-1----:R-:W-:Y:S02]  /*3480*/  IADD3 R9, R2.reuse, c[0x0][0x328], RZ ;  /* 0x0000ca0002097a10 */ /* 0x042fe40007ffe0ff */
[----:B------:R-:W-:-:S03]  /*3490*/  IADD3 R11, R2, UR4, RZ ;  /* 0x00000004020b7c10 */ /* 0x000fc6000fffe0ff */
[--C-:B--2---:R-:W-:Y:S02]  /*34a0*/  IMAD.IADD R3, R9, 0x1, R5.reuse ;  /* 0x0000000109037824 */ /* 0x104fe400078e0205 */
[----:B------:R-:W-:-:S03]  /*34b0*/  IMAD.IADD R2, R11, 0x1, R5 ;  /* 0x000000010b027824 */ /* 0x000fc600078e0205 */
[----:B------:R-:W-:Y:S01]  /*34c0*/  IMNMX R3, R3, R10, PT ;  /* 0x0000000a03037217 */ /* 0x000fe20003800200 */
[----:B------:R-:W-:Y:S05]  /*34d0*/  @!P1 BRA `(.L_x_295) ;  /* 0x0000014000009947 */ /* 0x000fea0003800000 */
[----:B------:R-:W-:Y:S01]  /*34e0*/  IADD3 R5, -R230, R229, R5 ;  /* 0x000000e5e6057210 */ /* 0x000fe20007ffe105 */
[----:B------:R-:W-:Y:S03]  /*34f0*/  BSSY B0, `(.L_x_296) ;  /* 0x000000e000007945 */ /* 0x000fe60003800000 */
        /* <DEDUP_REMOVED lines=9> */
.L_x_297:
[----:B------:R-:W-:-:S04]  /*3590*/  MOV R6, 0x1 ;  /* 0x0000000100067802 */ /* 0x000fc80000000f00 */
[----:B------:R-:W-:-:S13]  /*35a0*/  ISETP.NE.AND P0, PT, R6, c[0x0][0x32c], PT ;  /* 0x0000cb0006007a0c */ /* 0x000fda0003f05270 */
[----:B------:R-:W-:-:S05]  /*35b0*/  @P0 IMAD.HI.U32 R6, R5, c[0x0][0x330], RZ ;  /* 0x0000cc0005060a27 */ /* 0x000fca00078e00ff */
[----:B------:R-:W-:Y:S02]  /*35c0*/  @P0 SHF.R.U32.HI R5, RZ, c[0x0][0x334], R6 ;  /* 0x0000cd00ff050a19 */ /* 0x000fe40000011606 */
.L_x_298:
[----:B------:R-:W-:Y:S05]  /*35d0*/  BSYNC B0 ;  /* 0x0000000000007941 */ /* 0x000fea0003800000 */
.L_x_296:
[----:B------:R-:W-:-:S05]  /*35e0*/  IMAD R5, R5, c[0x0][0x32c], R12 ;  /* 0x0000cb0005057a24 */ /* 0x000fca00078e020c */
[----:B------:R-:W-:Y:S02]  /*35f0*/  IADD3 R6, R5, c[0x0][0x32c], RZ ;  /* 0x0000cb0005067a10 */ /* 0x000fe40007ffe0ff */
[----:B------:R-:W-:Y:S02]  /*3600*/  IMNMX R2, R2, R5, !PT ;  /* 0x0000000502027217 */ /* 0x000fe40007800200 */
[----:B------:R-:W-:Y:S02]  /*3610*/  IMNMX R3, R3, R6, PT ;  /* 0x0000000603037217 */ /* 0x000fe40003800200 */
.L_x_295:
[----:B------:R-:W1:Y:S02]  /*3620*/  SHFL.IDX PT, R7, R8, 0x1, 0x1c1f ;  /* 0x003c1f0008077f89 */ /* 0x000e6400000e0000 */
[----:B-1----:R-:W-:Y:S01]  /*3630*/  IMAD.IADD R6, R9, 0x1, R7 ;  /* 0x0000000109067824 */ /* 0x002fe200078e0207 */
[----:B------:R-:W-:-:S04]  /*3640*/  IADD3 R5, R11, R7, RZ ;  /* 0x000000070b057210 */ /* 0x000fc80007ffe0ff */
        /* <DEDUP_REMOVED lines=13> */
.L_x_301:
[----:B------:R-:W-:-:S04]  /*3720*/  MOV R13, 0x1 ;  /* 0x00000001000d7802 */ /* 0x000fc80000000f00 */
[----:B------:R-:W-:-:S13]  /*3730*/  ISETP.NE.AND P0, PT, R13, c[0x0][0x32c], PT ;  /* 0x0000cb000d007a0c */ /* 0x000fda0003f05270 */
[----:B------:R-:W-:-:S05]  /*3740*/  @P0 IMAD.HI.U32 R13, R7, c[0x0][0x330], RZ ;  /* 0x0000cc00070d0a27 */ /* 0x000fca00078e00ff */
[----:B------:R-:W-:Y:S02]  /*3750*/  @P0 SHF.R.U32.HI R7, RZ, c[0x0][0x334], R13 ;  /* 0x0000cd00ff070a19 */ /* 0x000fe4000001160d */
.L_x_302:
[----:B------:R-:W-:Y:S05]  /*3760*/  BSYNC B0 ;  /* 0x0000000000007941 */ /* 0x000fea0003800000 */
.L_x_300:
[----:B------:R-:W-:-:S05]  /*3770*/  IMAD R7, R7, c[0x0][0x32c], R12 ;  /* 0x0000cb0007077a24 */ /* 0x000fca00078e020c */
[----:B------:R-:W-:Y:S02]  /*3780*/  IADD3 R13, R7, c[0x0][0x32c], RZ ;  /* 0x0000cb00070d7a10 */ /* 0x000fe40007ffe0ff */
[----:B------:R-:W-:Y:S02]  /*3790*/  IMNMX R5, R5, R7, !PT ;  /* 0x0000000705057217 */ /* 0x000fe40007800200 */
[----:B------:R-:W-:Y:S02]  /*37a0*/  IMNMX R6, R6, R13, PT ;  /* 0x0000000d06067217 */ /* 0x000fe40003800200 */
.L_x_299:
        /* <DEDUP_REMOVED lines=57> */
[----:B------:R-:W-:Y:S02]  /*3b40*/  ISETP.GE.AND P0, PT, R25, 0x1, PT ;  /* 0x000000011900780c */ /* 0x000fe40003f06270 */
[----:B------:R-:W-:-:S11]  /*3b50*/  IMNMX R3, R3, R10, PT ;  /* 0x0000000a03037217 */ /* 0x000fd60003800200 */
        /* <DEDUP_REMOVED lines=12> */
.L_x_305:
[----:B------:R-:W-:-:S04]  /*3c20*/  MOV R18, 0x1 ;  /* 0x0000000100127802 */ /* 0x000fc80000000f00 */
[----:B------:R-:W-:-:S13]  /*3c30*/  ISETP.NE.AND P0, PT, R18, c[0x0][0x32c], PT ;  /* 0x0000cb0012007a0c */ /* 0x000fda0003f05270 */
[----:B------:R-:W-:-:S05]  /*3c40*/  @P0 IMAD.HI.U32 R18, R7, c[0x0][0x330], RZ ;  /* 0x0000cc0007120a27 */ /* 0x000fca00078e00ff */
[----:B------:R-:W-:Y:S02]  /*3c50*/  @P0 SHF.R.U32.HI R7, RZ, c[0x0][0x334], R18 ;  /* 0x0000cd00ff070a19 */ /* 0x000fe40000011612 */
.L_x_306:
[----:B------:R-:W-:Y:S05]  /*3c60*/  BSYNC B0 ;  /* 0x0000000000007941 */ /* 0x000fea0003800000 */
.L_x_304:
[----:B------:R-:W-:-:S05]  /*3c70*/  IMAD R7, R7, c[0x0][0x32c], R12 ;  /* 0x0000cb0007077a24 */ /* 0x000fca00078e020c */
[----:B------:R-:W-:Y:S02]  /*3c80*/  IADD3 R18, R7, c[0x0][0x32c], RZ ;  /* 0x0000cb0007127a10 */ /* 0x000fe40007ffe0ff */
[----:B------:R-:W-:Y:S02]  /*3c90*/  IMNMX R2, R2, R7, !PT ;  /* 0x0000000702027217 */ /* 0x000fe40007800200 */
[----:B------:R-:W-:Y:S02]  /*3ca0*/  IMNMX R3, R3, R18, PT ;  /* 0x0000001203037217 */ /* 0x000fe40003800200 */
.L_x_303:
        /* <DEDUP_REMOVED lines=102> */
.L_x_309:
[----:B------:R-:W-:-:S04]  /*4310*/  MOV R6, 0x1 ;  /* 0x0000000100067802 */ /* 0x000fc80000000f00 */
[----:B------:R-:W-:-:S13]  /*4320*/  ISETP.NE.AND P0, PT, R6, c[0x0][0x32c], PT ;  /* 0x0000cb0006007a0c */ /* 0x000fda0003f05270 */
[----:B------:R-:W-:-:S05]  /*4330*/  @P0 IMAD.HI.U32 R6, R5, c[0x0][0x330], RZ ;  /* 0x0000cc0005060a27 */ /* 0x000fca00078e00ff */
[----:B------:R-:W-:Y:S02]  /*4340*/  @P0 SHF.R.U32.HI R5, RZ, c[0x0][0x334], R6 ;  /* 0x0000cd00ff050a19 */ /* 0x000fe40000011606 */
.L_x_310:
[----:B------:R-:W-:Y:S05]  /*4350*/  BSYNC B0 ;  /* 0x0000000000007941 */ /* 0x000fea0003800000 */
.L_x_308:
[----:B------:R-:W-:-:S05]  /*4360*/  IMAD R5, R5, c[0x0][0x32c], R12 ;  /* 0x0000cb0005057a24 */ /* 0x000fca00078e020c */
[----:B------:R-:W-:Y:S02]  /*4370*/  IADD3 R6, R5, c[0x0][0x32c], RZ ;  /* 0x0000cb0005067a10 */ /* 0x000fe40007ffe0ff */
[----:B------:R-:W-:Y:S02]  /*4380*/  IMNMX R2, R2, R5, !PT ;  /* 0x0000000502027217 */ /* 0x000fe40007800200 */
[----:B------:R-:W-:Y:S02]  /*4390*/  IMNMX R3, R3, R6, PT ;  /* 0x0000000603037217 */ /* 0x000fe40003800200 */
.L_x_307:
        /* <DEDUP_REMOVED lines=32> */
[----:B------:R-:W-:Y:S02]  /*45a0*/  ISETP.LT.OR P0, PT, R3, 0x12, P0 ;  /* 0x000000120300780c */ /* 0x000fe40000701670 */
[----:B------:R-:W-:-:S02]  /*45b0*/  FMNMX.FTZ R134, R103, R134, !PT ;  /* 0x0000008667867209 */ /* 0x000fc40007810000 */
[----:B------:R-:W-:Y:S02]  /*45c0*/  FSEL R94, R75, -INF , !P0 ;  /* 0xff8000004b5e7808 */ /* 0x000fe40004000000 */
[----:B------:R-:W-:Y:S02]  /*45d0*/  ISETP.GT.AND P0, PT, R2, 0x18, !P4 ;  /* 0x000000180200780c */ /* 0x000fe40006704270 */
[----:B------:R-:W-:Y:S02]  /*45e0*/  ISETP.NE.AND P4, PT, R19, RZ, PT ;  /* 0x000000ff1300720c */ /* 0x000fe40003f85270 */
[----:B------:R-:W-:Y:S02]  /*45f0*/  ISETP.LT.OR P0, PT, R3, 0x19, P0 ;  /* 0x000000190300780c */ /* 0x000fe40000701670 */
[----:B------:R-:W-:Y:S02]  /*4600*/  FMNMX.FTZ R134, R102, R134, !PT ;  /* 0x0000008666867209 */ /* 0x000fe40007810000 */
[----:B------:R-:W-:-:S02]  /*4610*/  FSEL R95, R70, -INF , !P0 ;  /* 0xff800000465f7808 */ /* 0x000fc40004000000 */
[C---:B------:R-:W-:Y:S02]  /*4620*/  ISETP.GT.AND P0, PT, R2.reuse, 0x19, !P3 ;  /* 0x000000190200780c */ /* 0x040fe40005f04270 */
[----:B------:R-:W-:Y:S02]  /*4630*/  ISETP.NE.AND P3, PT, R17, RZ, PT ;  /* 0x000000ff1100720c */ /* 0x000fe40003f65270 */
[----:B------:R-:W-:Y:S02]  /*4640*/  ISETP.LT.OR P0, PT, R3, 0x1a, P0 ;  /* 0x0000001a0300780c */ /* 0x000fe40000701670 */
[----:B------:R-:W-:Y:S02]  /*4650*/  ISETP.NE.AND P6, PT, R13, RZ, PT ;  /* 0x000000ff0d00720c */ /* 0x000fe40003fc5270 */
[----:B------:R-:W-:Y:S02]  /*4660*/  FSEL R96, R71, -INF , !P0 ;  /* 0xff80000047607808 */ /* 0x000fe40004000000 */
[----:B------:R-:W-:-:S02]  /*4670*/  ISETP.GT.AND P0, PT, R2, 0x20, !P2 ;  /* 0x000000200200780c */ /* 0x000fc40005704270 */
[----:B------:R-:W-:Y:S02]  /*4680*/  FMNMX.FTZ R134, R112, R134, !PT ;  /* 0x0000008670867209 */ /* 0x000fe40007810000 */
        /* <DEDUP_REMOVED lines=8> */
[----:B------:R-:W-:-:S04]  /*4710*/  ISETP.GT.AND P0, PT, R2, RZ, !P4 ;  /* 0x000000ff0200720c */ /* 0x000fc80006704270 */
[----:B------:R-:W-:-:S04]  /*4720*/  ISETP.LT.OR P0, PT, R3, 0x1, P0 ;  /* 0x000000010300780c */ /* 0x000fc80000701670 */
[----:B------:R-:W-:Y:S02]  /*4730*/  FSEL R14, R82, -INF , !P0 ;  /* 0xff800000520e7808 */ /* 0x000fe40004000000 */
[----:B------:R-:W-:-:S04]  /*4740*/  ISETP.GT.AND P0, PT, R2, 0x28, !P5 ;  /* 0x000000280200780c */ /* 0x000fc80006f04270 */
[----:B------:R-:W-:-:S04]  /*4750*/  ISETP.LT.OR P0, PT, R3, 0x29, P0 ;  /* 0x000000290300780c */ /* 0x000fc80000701670 */
[----:B------:R-:W-:Y:S02]  /*4760*/  FSEL R197, R62, -INF , !P0 ;  /* 0xff8000003ec57808 */ /* 0x000fe40004000000 */
[----:B------:R-:W-:Y:S02]  /*4770*/  ISETP.GT.AND P0, PT, R2, 0x29, !P6 ;  /* 0x000000290200780c */ /* 0x000fe40007704270 */
[----:B------:R-:W1:Y:S02]  /*4780*/  SHFL.BFLY PT, R2, R134, 0x2, 0x1f ;  /* 0x0c401f0086027f89 */ /* 0x000e6400000e0000 */
[----:B------:R-:W-:-:S04]  /*4790*/  ISETP.LT.OR P0, PT, R3, 0x2a, P0 ;  /* 0x0000002a0300780c */ /* 0x000fc80000701670 */
[----:B------:R-:W-:Y:S02]  /*47a0*/  FSEL R196, R63, -INF , !P0 ;  /* 0xff8000003fc47808 */ /* 0x000fe40004000000 */
[----:B-1----:R-:W-:-:S05]  /*47b0*/  FMNMX.FTZ R134, R134, R2, !PT ;  /* 0x0000000286867209 */ /* 0x002fca0007810000 */
[----:B------:R-:W1:Y:S02]  /*47c0*/  SHFL.BFLY PT, R2, R134, 0x1, 0x1f ;  /* 0x0c201f0086027f89 */ /* 0x000e6400000e0000 */
[----:B-1----:R-:W-:Y:S02]  /*47d0*/  FMNMX.FTZ R134, R134, R2, !PT ;  /* 0x0000000286867209 */ /* 0x002fe40007810000 */
[----:B------:R-:W-:Y:S02]  /*47e0*/  FMNMX.FTZ R2, R18, R20, !PT ;  /* 0x0000001412027209 */ /* 0x000fe40007810000 */
[C---:B------:R-:W-:Y:S01]  /*47f0*/  FSETP.NEU.FTZ.AND P0, PT, R134.reuse, -INF , PT ;  /* 0xff8000008600780b */ /* 0x040fe20003f1d000 */
[----:B------:R-:W-:Y:S01]  /*4800*/  FMUL.FTZ R3, R134, c[0x0][0x2d0] ;  /* 0x0000b40086037a20 */ /* 0x000fe20000410000 */
[----:B------:R-:W-:-:S04]  /*4810*/  FMNMX.FTZ R2, R28, R2, !PT ;  /* 0x000000021c027209 */ /* 0x000fc80007810000 */
[----:B------:R-:W-:Y:S02]  /*4820*/  FMNMX.FTZ R2, R32, R2, !PT ;  /* 0x0000000220027209 */ /* 0x000fe40007810000 */
[----:B------:R-:W-:Y:S02]  /*4830*/  FSEL R3, R3, RZ, P0 ;  /* 0x000000ff03037208 */ /* 0x000fe40000000000 */
[----:B------:R-:W-:-:S04]  /*4840*/  FMNMX.FTZ R2, R40, R2, !PT ;  /* 0x0000000228027209 */ /* 0x000fc80007810000 */
[----:B------:R-:W-:-:S04]  /*4850*/  FMNMX.FTZ R2, R44, R2, !PT ;  /* 0x000000022c027209 */ /* 0x000fc80007810000 */
[----:B------:R-:W-:-:S04]  /*4860*/  FMNMX.FTZ R2, R46, R2, !PT ;  /* 0x000000022e027209 */ /* 0x000fc80007810000 */
[----:B------:R-:W-:-:S04]  /*4870*/  FMNMX.FTZ R2, R47, R2, !PT ;  /* 0x000000022f027209 */ /* 0x000fc80007810000 */
[----:B------:R-:W-:-:S04]  /*4880*/  FMNMX.FTZ R2, R108, R2, !PT ;  /* 0x000000026c027209 */ /* 0x000fc80007810000 */
[----:B------:R-:W-:-:S04]  /*4890*/  FMNMX.FTZ R2, R110, R2, !PT ;  /* 0x000000026e027209 */ /* 0x000fc80007810000 */
[----:B------:R-:W-:-:S04]  /*48a0*/  FMNMX.FTZ R2, R111, R2, !PT ;  /* 0x000000026f027209 */ /* 0x000fc80007810000 */
[----:B------:R-:W-:-:S05]  /*48b0*/  FMNMX.FTZ R2, R109, R2, !PT ;  /* 0x000000026d027209 */ /* 0x000fca0007810000 */
[----:B------:R-:W1:Y:S02]  /*48c0*/  SHFL.BFLY PT, R5, R2, 0x2, 0x1f ;  /* 0x0c401f0002057f89 */ /* 0x000e6400000e0000 */
[----:B-1----:R-:W-:Y:S02]  /*48d0*/  FMNMX.FTZ R2, R2, R5, !PT ;  /* 0x0000000502027209 */ /* 0x002fe40007810000 */
        /* <DEDUP_REMOVED lines=13> */
[----:B------:R-:W-:Y:S02]  /*49b0*/  FMNMX.FTZ R5, R201, R5, !PT ;  /* 0x00000005c9057209 */ /* 0x000fe40007810000 */
[----:B------:R-:W-:Y:S02]  /*49c0*/  FSEL R2, R2, RZ, P0 ;  /* 0x000000ff02027208 */ /* 0x000fe40000000000 */
[----:B------:R-:W-:-:S03]  /*49d0*/  FMNMX.FTZ R5, R200, R5, !PT ;  /* 0x00000005c8057209 */ /* 0x000fc60007810000 */
[--C-:B------:R-:W-:Y:S02]  /*49e0*/  FFMA.FTZ R0, R20, c[0x0][0x2d0], -R2.reuse ;  /* 0x0000b40014007a23 */ /* 0x100fe40000010802 */
[----:B------:R-:W1:Y:S02]  /*49f0*/  SHFL.BFLY PT, R6, R5, 0x2, 0x1f ;  /* 0x0c401f0005067f89 */ /* 0x000e6400000e0000 */
[----:B------:R2:W-:Y:S02]  /*4a00*/  MUFU.EX2 R242, R0 ;  /* 0x0000000000f27308 */ /* 0x0005e40000000800 */
[----:B--2---:R-:W-:Y:S02]  /*4a10*/  FFMA.FTZ R0, R28, c[0x0][0x2d0], -R2 ;  /* 0x0000b4001c007a23 */ /* 0x004fe40000010802 */
[----:B------:R-:W-:Y:S04]  /*4a20*/  LDSM.16.MT88.4 R28, [R206+0x2480] ;  /* 0x00248000ce1c783b */ /* 0x000fe80000004200 */
[----:B------:R2:W-:Y:S01]  /*4a30*/  MUFU.EX2 R245, R0 ;  /* 0x0000000000f57308 */ /* 0x0005e20000000800 */
[----:B-1----:R-:W-:-:S05]  /*4a40*/  FMNMX.FTZ R5, R5, R6, !PT ;  /* 0x0000000605057209 */ /* 0x002fca0007810000 */
[----:B------:R-:W1:Y:S01]  /*4a50*/  SHFL.BFLY PT, R132, R5, 0x1, 0x1f ;  /* 0x0c201f0005847f89 */ /* 0x000e6200000e0000 */
[----:B--2---:R-:W-:-:S03]  /*4a60*/  FFMA.FTZ R0, R32, c[0x0][0x2d0], -R2 ;  /* 0x0000b40020007a23 */ /* 0x004fc60000010802 */
[----:B------:R-:W-:Y:S01]  /*4a70*/  LDSM.16.MT88.4 R32, [R205+0x3080] ;  /* 0x00308000cd20783b */ /* 0x000fe20000004200 */
[----:B------:R2:W3:Y:S01]  /*4a80*/  MUFU.EX2 R246, R0 ;  /* 0x0000000000f67308 */ /* 0x0004e20000000800 */
[----:B-1----:R-:W-:Y:S02]  /*4a90*/  FMNMX.FTZ R132, R5, R132, !PT ;  /* 0x0000008405847209 */ /* 0x002fe40007810000 */
[----:B------:R-:W-:Y:S02]  /*4aa0*/  FMNMX.FTZ R5, R14, R15, !PT ;  /* 0x0000000f0e057209 */ /* 0x000fe40007810000 */
[C---:B------:R-:W-:Y:S01]  /*4ab0*/  FSETP.NEU.FTZ.AND P0, PT, R132.reuse, -INF , PT ;  /* 0xff8000008400780b */ /* 0x040fe20003f1d000 */
[----:B--2---:R-:W-:Y:S01]  /*4ac0*/  FFMA.FTZ R0, R41, c[0x0][0x2d0], -R3 ;  /* 0x0000b40029007a23 */ /* 0x004fe20000010803 */
[----:B------:R-:W-:Y:S01]  /*4ad0*/  FMNMX.FTZ R5, R85, R5, !PT ;  /* 0x0000000555057209 */ /* 0x000fe20007810000 */
[----:B------:R-:W-:Y:S01]  /*4ae0*/  FMUL.FTZ R13, R132, c[0x0][0x2d0] ;  /* 0x0000b400840d7a20 */ /* 0x000fe20000410000 */
[----:B---3--:R-:W-:Y:S01]  /*4af0*/  F2FP.BF16.PACK_AB R11, R246, R245 ;  /* 0x000000f5f60b723e */ /* 0x008fe200000010ff */
[----:B------:R1:W-:Y:S01]  /*4b00*/  MUFU.EX2 R250, R0 ;  /* 0x0000000000fa7308 */ /* 0x0003e20000000800 */
[----:B------:R-:W-:-:S02]  /*4b10*/  FMNMX.FTZ R5, R84, R5, !PT ;  /* 0x0000000554057209 */ /* 0x000fc40007810000 */
[----:B------:R-:W-:Y:S02]  /*4b20*/  FSEL R13, R13, RZ, P0 ;  /* 0x000000ff0d0d7208 */ /* 0x000fe40000000000 */
[----:B------:R-:W-:-:S04]  /*4b30*/  FMNMX.FTZ R5, R93, R5, !PT ;  /* 0x000000055d057209 */ /* 0x000fc80007810000 */
[----:B------:R-:W-:-:S04]  /*4b40*/  FMNMX.FTZ R5, R94, R5, !PT ;  /* 0x000000055e057209 */ /* 0x000fc80007810000 */
[----:B------:R-:W-:Y:S01]  /*4b50*/  FMNMX.FTZ R5, R95, R5, !PT ;  /* 0x000000055f057209 */ /* 0x000fe20007810000 */
[----:B-1----:R-:W-:-:S03]  /*4b60*/  FFMA.FTZ R0, R42, c[0x0][0x2d0], -R3 ;  /* 0x0000b4002a007a23 */ /* 0x002fc60000010803 */
[----:B------:R-:W-:Y:S01]  /*4b70*/  FMNMX.FTZ R5, R96, R5, !PT ;  /* 0x0000000560057209 */ /* 0x000fe20007810000 */
[----:B------:R1:W2:Y:S03]  /*4b80*/  MUFU.EX2 R104, R0 ;  /* 0x0000000000687308 */ /* 0x0002a60000000800 */
[----:B------:R-:W-:-:S04]  /*4b90*/  FMNMX.FTZ R5, R198, R5, !PT ;  /* 0x00000005c6057209 */ /* 0x000fc80007810000 */
[----:B------:R-:W-:-:S04]  /*4ba0*/  FMNMX.FTZ R5, R199, R5, !PT ;  /* 0x00000005c7057209 */ /* 0x000fc80007810000 */
[----:B------:R-:W-:-:S04]  /*4bb0*/  FMNMX.FTZ R5, R197, R5, !PT ;  /* 0x00000005c5057209 */ /* 0x000fc80007810000 */
[----:B------:R-:W-:Y:S01]  /*4bc0*/  FMNMX.FTZ R5, R196, R5, !PT ;  /* 0x00000005c4057209 */ /* 0x000fe20007810000 */
[----:B-1----:R-:W-:Y:S01]  /*4bd0*/  FFMA.FTZ R0, R43, c[0x0][0x2d0], -R3 ;  /* 0x0000b4002b007a23 */ /* 0x002fe20000010803 */
[----:B--2---:R-:W-:-:S03]  /*4be0*/  F2FP.BF16.PACK_AB R4, R104, R250 ;  /* 0x000000fa6804723e */ /* 0x004fc600000010ff */
[----:B------:R-:W1:Y:S01]  /*4bf0*/  SHFL.BFLY PT, R6, R5, 0x2, 0x1f ;  /* 0x0c401f0005067f89 */ /* 0x000e6200000e0000 */
        /* <DEDUP_REMOVED lines=10> */
[----:B------:R-:W-:Y:S01]  /*4ca0*/  FSETP.NEU.FTZ.AND P0, PT, R128, -INF , PT ;  /* 0xff8000008000780b */ /* 0x000fe20003f1d000 */
[----:B--2---:R-:W-:Y:S02]  /*4cb0*/  FFMA.FTZ R0, R44, c[0x0][0x2d0], -R2 ;  /* 0x0000b4002c007a23 */ /* 0x004fe40000010802 */
[----:B------:R1:W-:Y:S01]  /*4cc0*/  MUFU.EX2 R248, R5 ;  /* 0x0000000500f87308 */ /* 0x0003e20000000800 */
[----:B------:R-:W-:-:S05]  /*4cd0*/  FMUL.FTZ R12, R128, c[0x0][0x2d0] ;  /* 0x0000b400800c7a20 */ /* 0x000fca0000410000 */
[----:B------:R-:W-:Y:S02]  /*4ce0*/  FSEL R12, R12, RZ, P0 ;  /* 0x000000ff0c0c7208 */ /* 0x000fe40000000000 */
[----:B------:R2:W-:Y:S01]  /*4cf0*/  MUFU.EX2 R249, R0 ;  /* 0x0000000000f97308 */ /* 0x0005e20000000800 */
[----:B-1----:R-:W-:-:S07]  /*4d00*/  FFMA.FTZ R5, R22, c[0x0][0x2d0], -R3 ;  /* 0x0000b40016057a23 */ /* 0x002fce0000010803 */
[----:B------:R1:W3:Y:S01]  /*4d10*/  MUFU.EX2 R247, R5 ;  /* 0x0000000500f77308 */ /* 0x0002e20000000800 */
[----:B--2---:R-:W-:-:S07]  /*4d20*/  FFMA.FTZ R0, R46, c[0x0][0x2d0], -R2 ;  /* 0x0000b4002e007a23 */ /* 0x004fce0000010802 */
[----:B------:R2:W-:Y:S01]  /*4d30*/  MUFU.EX2 R252, R0 ;  /* 0x0000000000fc7308 */ /* 0x0005e20000000800 */
[----:B-1----:R-:W-:Y:S01]  /*4d40*/  FFMA.FTZ R5, R23, c[0x0][0x2d0], -R3 ;  /* 0x0000b40017057a23 */ /* 0x002fe20000010803 */
[----:B---3--:R-:W-:Y:S01]  /*4d50*/  F2FP.BF16.PACK_AB R8, R247, R248 ;  /* 0x000000f8f708723e */ /* 0x008fe200000010ff */
[----:B------:R-:W-:Y:S05]  /*4d60*/  LDSM.16.MT88.4 R20, [R206+0x1880] ;  /* 0x00188000ce14783b */ /* 0x000fea0000004200 */
[----:B------:R1:W-:Y:S01]  /*4d70*/  MUFU.EX2 R106, R5 ;  /* 0x00000005006a7308 */ /* 0x0003e20000000800 */
[----:B--2---:R-:W-:-:S07]  /*4d80*/  FFMA.FTZ R0, R47, c[0x0][0x2d0], -R2 ;  /* 0x0000b4002f007a23 */ /* 0x004fce0000010802 */
[----:B------:R2:W3:Y:S01]  /*4d90*/  MUFU.EX2 R113, R0 ;  /* 0x0000000000717308 */ /* 0x0004e20000000800 */
[----:B-1----:R-:W-:Y:S02]  /*4da0*/  FFMA.FTZ R5, R24, c[0x0][0x2d0], -R3 ;  /* 0x0000b40018057a23 */ /* 0x002fe40000010803 */
[----:B------:R-:W1:Y:S05]  /*4db0*/  LDSM.16.MT88.4 R24, [R205+0x2480] ;  /* 0x00248000cd18783b */ /* 0x000e6a0000004200 */
[----:B------:R4:W5:Y:S01]  /*4dc0*/  MUFU.EX2 R105, R5 ;  /* 0x0000000500697308 */ /* 0x0009620000000800 */
[----:B--2---:R-:W-:Y:S01]  /*4dd0*/  FFMA.FTZ R0, R7, c[0x0][0x2d0], -R13 ;  /* 0x0000b40007007a23 */ /* 0x004fe2000001080d */
[----:B---3--:R-:W-:-:S06]  /*4de0*/  F2FP.BF16.PACK_AB R7, R113, R252 ;  /* 0x000000fc7107723e */ /* 0x008fcc00000010ff */
[----:B------:R2:W-:Y:S01]  /*4df0*/  MUFU.EX2 R241, R0 ;  /* 0x0000000000f17308 */ /* 0x0005e20000000800 */
[----:B----4-:R-:W-:Y:S01]  /*4e00*/  FFMA.FTZ R5, R18, c[0x0][0x2d0], -R2 ;  /* 0x0000b40012057a23 */ /* 0x010fe20000010802 */
[----:B-----5:R-:W-:Y:S01]  /*4e10*/  F2FP.BF16.PACK_AB R10, R105, R106 ;  /* 0x0000006a690a723e */ /* 0x020fe200000010ff */
[----:B------:R-:W3:Y:S05]  /*4e20*/  LDSM.16.MT88.4 R16, [R205+0x1880] ;  /* 0x00188000cd10783b */ /* 0x000eea0000004200 */
[----:B------:R-:W4:Y:S01]  /*4e30*/  MUFU.EX2 R243, R5 ;  /* 0x0000000500f37308 */ /* 0x000f220000000800 */
[----:B--2---:R-:W-:Y:S02]  /*4e40*/  FFMA.FTZ R0, R86, c[0x0][0x2d0], -R13 ;  /* 0x0000b40056007a23 */ /* 0x004fe4000001080d */
[----:B------:R-:W-:-:S05]  /*4e50*/  IMAD.MOV.U32 R86, RZ, RZ, R106 ;  /* 0x000000ffff567224 */ /* 0x000fca00078e006a */
[----:B------:R2:W5:Y:S01]  /*4e60*/  MUFU.EX2 R238, R0 ;  /* 0x0000000000ee7308 */ /* 0x0005620000000800 */
[----:B----4-:R-:W-:Y:S02]  /*4e70*/  F2FP.BF16.PACK_AB R9, R242, R243 ;  /* 0x000000f3f209723e */ /* 0x010fe400000010ff */
[----:B------:R-:W-:-:S05]  /*4e80*/  F2FP.BF16.PACK_AB R5, R249, R244 ;  /* 0x000000f4f905723e */ /* 0x000fca00000010ff */
[C---:B-1----:R-:W-:Y:S01]  /*4e90*/  HMMA.16816.F32.BF16 R72, R8.reuse, R24, RZ ;  /* 0x000000180848723c */ /* 0x042fe200000418ff */
[----:B--2---:R-:W-:Y:S02]  /*4ea0*/  FFMA.FTZ R0, R87, c[0x0][0x2d0], -R13 ;  /* 0x0000b40057007a23 */ /* 0x004fe4000001080d */
[----:B------:R-:W-:Y:S02]  /*4eb0*/  IMAD.MOV.U32 R87, RZ, RZ, R105 ;  /* 0x000000ffff577224 */ /* 0x000fe400078e0069 */
[----:B------:R1:W-:Y:S03]  /*4ec0*/  MUFU.EX2 R239, R0 ;  /* 0x0000000000ef7308 */ /* 0x0003e60000000800 */
[C---:B------:R-:W-:Y:S08]  /*4ed0*/  HMMA.16816.F32.BF16 R68, R8.reuse, R28, RZ ;  /* 0x0000001c0844723c */ /* 0x040ff000000418ff */
[----:B---3--:R-:W-:Y:S01]  /*4ee0*/  HMMA.16816.F32.BF16 R52, R8, R16, RZ ;  /* 0x000000100834723c */ /* 0x008fe200000418ff */
[----:B-1----:R-:W-:-:S07]  /*4ef0*/  FFMA.FTZ R0, R92, c[0x0][0x2d0], -R13 ;  /* 0x0000b4005c007a23 */ /* 0x002fce000001080d */
[C---:B------:R-:W-:Y:S01]  /*4f00*/  HMMA.16816.F32.BF16 R80, R8.reuse, R20, RZ ;  /* 0x000000140850723c */ /* 0x040fe200000418ff */
[----:B------:R1:W2:Y:S07]  /*4f10*/  MUFU.EX2 R240, R0 ;  /* 0x0000000000f07308 */ /* 0x0002ae0000000800 */
[C---:B------:R-:W-:Y:S08]  /*4f20*/  HMMA.16816.F32.BF16 R64, R8.reuse, R32, RZ ;  /* 0x000000200840723c */ /* 0x040ff000000418ff */
[----:B------:R-:W-:Y:S01]  /*4f30*/  HMMA.16816.F32.BF16 R60, R8, R36, RZ ;  /* 0x00000024083c723c */ /* 0x000fe200000418ff */
[----:B-1----:R-:W-:-:S02]  /*4f40*/  FFMA.FTZ R0, R14, c[0x0][0x2d0], -R12 ;  /* 0x0000b4000e007a23 */ /* 0x002fc4000001080c */
[----:B------:R-:W-:Y:S02]  /*4f50*/  IMAD.MOV.U32 R14, RZ, RZ, R104 ;  /* 0x000000ffff0e7224 */ /* 0x000fe400078e0068 */
[----:B------:R1:W-:Y:S03]  /*4f60*/  MUFU.EX2 R135, R0 ;  /* 0x0000000000877308 */ /* 0x0003e60000000800 */
[C---:B------:R-:W-:Y:S08]  /*4f70*/  HMMA.16816.F32.BF16 R76, R8.reuse, R18, RZ ;  /* 0x00000012084c723c */ /* 0x040ff000000418ff */
[----:B------:R-:W-:Y:S01]  /*4f80*/  HMMA.16816.F32.BF16 R56, R8, R22, RZ ;  /* 0x000000160838723c */ /* 0x000fe200000418ff */
[----:B-1----:R-:W-:-:S07]  /*4f90*/  FFMA.FTZ R0, R15, c[0x0][0x2d0], -R12 ;  /* 0x0000b4000f007a23 */ /* 0x002fce000001080c */
[C---:B------:R-:W-:Y:S01]  /*4fa0*/  HMMA.16816.F32.BF16 R48, R8.reuse, R26, RZ ;  /* 0x0000001a0830723c */ /* 0x040fe200000418ff */
[----:B------:R1:W3:Y:S07]  /*4fb0*/  MUFU.EX2 R130, R0 ;  /* 0x0000000000827308 */ /* 0x0002ee0000000800 */
[C---:B------:R-:W-:Y:S08]  /*4fc0*/  HMMA.16816.F32.BF16 R44, R8.reuse, R30, RZ ;  /* 0x0000001e082c723c */ /* 0x040ff000000418ff */
[----:B------:R-:W-:Y:S01]  /*4fd0*/  HMMA.16816.F32.BF16 R40, R8, R34, RZ ;  /* 0x000000220828723c */ /* 0x000fe200000418ff */
[----:B-1----:R-:W-:-:S04]  /*4fe0*/  FFMA.FTZ R0, R85, c[0x0][0x2d0], -R12 ;  /* 0x0000b40055007a23 */ /* 0x002fc8000001080c */
[----:B------:R1:W-:Y:S03]  /*4ff0*/  MUFU.EX2 R237, R0 ;  /* 0x0000000000ed7308 */ /* 0x0003e60000000800 */
[----:B------:R-:W-:Y:S08]  /*5000*/  HMMA.16816.F32.BF16 R8, R8, R38, RZ ;  /* 0x000000260808723c */ /* 0x000ff000000418ff */
[----:B------:R-:W-:Y:S01]  /*5010*/  HMMA.16816.F32.BF16 R140, R4, R88, R52 ;  /* 0x00000058048c723c */ /* 0x000fe20000041834 */
[----:B-1----:R-:W-:-:S07]  /*5020*/  FFMA.FTZ R0, R84, c[0x0][0x2d0], -R12 ;  /* 0x0000b40054007a23 */ /* 0x002fce000001080c */
[C---:B------:R-:W-:Y:S01]  /*5030*/  HMMA.16816.F32.BF16 R116, R4.reuse, R136, R72 ;  /* 0x000000880474723c */ /* 0x040fe20000041848 */
[----:B------:R1:W4:Y:S07]  /*5040*/  MUFU.EX2 R129, R0 ;  /* 0x0000000000817308 */ /* 0x00032e0000000800 */
        /* <DEDUP_REMOVED lines=8> */
[----:B------:R1:W-:Y:S01]  /*50d0*/  MUFU.EX2 R235, R0 ;  /* 0x0000000000eb7308 */ /* 0x0003e20000000800 */
[----:B------:R-:W-:Y:S06]  /*50e0*/  LDSM.16.MT88.4 R60, [R206+0x2c80] ;  /* 0x002c8000ce3c783b */ /* 0x000fec0000004200 */
[C---:B------:R-:W-:Y:S01]  /*50f0*/  HMMA.16816.F32.BF16 R152, R4.reuse, R90, R76 ;  /* 0x0000005a0498723c */ /* 0x040fe2000004184c */
[----:B------:R-:W-:Y:S07]  /*5100*/  LDSM.16.MT88.4 R76, [R205+0x3880] ;  /* 0x00388000cd4c783b */ /* 0x000fee0000004200 */
[----:B------:R-:W-:Y:S01]  /*5110*/  HMMA.16816.F32.BF16 R124, R4, R138, R48 ;  /* 0x0000008a047c723c */ /* 0x000fe20000041830 */
[----:B-1----:R-:W-:-:S02]  /*5120*/  FFMA.FTZ R0, R102, c[0x0][0x2d0], -R3 ;  /* 0x0000b40066007a23 */ /* 0x002fc40000010803 */
[----:B------:R-:W-:Y:S02]  /*5130*/  FFMA.FTZ R3, R112, c[0x0][0x2d0], -R3 ;  /* 0x0000b40070037a23 */ /* 0x000fe40000010803 */
[----:B------:R1:W-:Y:S03]  /*5140*/  MUFU.EX2 R234, R0 ;  /* 0x0000000000ea7308 */ /* 0x0003e60000000800 */
[C---:B------:R-:W-:Y:S05]  /*5150*/  HMMA.16816.F32.BF16 R64, R4.reuse, R162, R44 ;  /* 0x000000a20440723c */ /* 0x040fea000004182c */
[----:B------:R2:W2:Y:S03]  /*5160*/  MUFU.EX2 R228, R3 ;  /* 0x0000000300e47308 */ /* 0x0004a60000000800 */
[----:B------:R-:W-:Y:S01]  /*5170*/  HMMA.16816.F32.BF16 R80, R4, R166, R40 ;  /* 0x000000a60450723c */ /* 0x000fe20000041828 */
[----:B-1----:R-:W-:-:S07]  /*5180*/  FFMA.FTZ R0, R97, c[0x0][0x2d0], -R13 ;  /* 0x0000b40061007a23 */ /* 0x002fce000001080d */
[----:B------:R-:W-:Y:S01]  /*5190*/  HMMA.16816.F32.BF16 R56, R4, R170, R8 ;  /* 0x000000aa0438723c */ /* 0x000fe20000041808 */
[----:B------:R1:W-:Y:S01]  /*51a0*/  MUFU.EX2 R227, R0 ;  /* 0x0000000000e37308 */ /* 0x0003e20000000800 */
[----:B--2---:R-:W-:-:S05]  /*51b0*/  FFMA.FTZ R3, R108, c[0x0][0x2d0], -R2 ;  /* 0x0000b4006c037a23 */ /* 0x004fca0000010802 */
[----:B-----5:R-:W-:Y:S02]  /*51c0*/  F2FP.BF16.PACK_AB R4, R238, R241 ;  /* 0x000000f1ee04723e */ /* 0x020fe400000010ff */
[----:B------:R-:W-:Y:S01]  /*51d0*/  F2FP.BF16.PACK_AB R6, R240, R239 ;  /* 0x000000eff006723e */ /* 0x000fe200000010ff */
[----:B------:R2:W-:Y:S01]  /*51e0*/  MUFU.EX2 R221, R3 ;  /* 0x0000000300dd7308 */ /* 0x0005e20000000800 */
[----:B---3--:R-:W-:Y:S02]  /*51f0*/  F2FP.BF16.PACK_AB R5, R130, R135 ;  /* 0x000000878205723e */ /* 0x008fe400000010ff */
[----:B----4-:R-:W-:Y:S01]  /*5200*/  F2FP.BF16.PACK_AB R7, R129, R237 ;  /* 0x000000ed8107723e */ /* 0x010fe200000010ff */
[----:B-1----:R-:W-:Y:S01]  /*5210*/  FFMA.FTZ R0, R98, c[0x0][0x2d0], -R13 ;  /* 0x0000b40062007a23 */ /* 0x002fe2000001080d */
[----:B------:R-:W-:-:S05]  /*5220*/  F2FP.BF16.PACK_AB R98, R228, R234 ;  /* 0x000000eae462723e */ /* 0x000fca00000010ff */
[----:B------:R-:W-:Y:S01]  /*5230*/  HMMA.16816.F32.BF16 R40, R4, R28, RZ ;  /* 0x0000001c0428723c */ /* 0x000fe200000418ff */
[----:B------:R1:W3:Y:S01]  /*5240*/  MUFU.EX2 R232, R0 ;  /* 0x0000000000e87308 */ /* 0x0002e20000000800 */
[----:B--2---:R-:W-:-:S06]  /*5250*/  IMAD.MOV.U32 R3, RZ, RZ, R115 ;  /* 0x000000ffff037224 */ /* 0x004fcc00078e0073 */
[C---:B------:R-:W-:Y:S08]  /*5260*/  HMMA.16816.F32.BF16 R8, R4.reuse, R16, RZ ;  /* 0x000000100408723c */ /* 0x040ff000000418ff */
[C---:B------:R-:W-:Y:S01]  /*5270*/  HMMA.16816.F32.BF16 R188, R4.reuse, R18, RZ ;  /* 0x0000001204bc723c */ /* 0x040fe200000418ff */
[--C-:B-1----:R-:W-:Y:S01]  /*5280*/  FFMA.FTZ R0, R99, c[0x0][0x2d0], -R13.reuse ;  /* 0x0000b40063007a23 */ /* 0x102fe2000001080d */
[----:B------:R-:W1:Y:S03]  /*5290*/  LDSM.16.MT88.4 R16, [R206+0x3880] ;  /* 0x00388000ce10783b */ /* 0x000e660000004200 */
[----:B------:R2:W-:Y:S03]  /*52a0*/  MUFU.EX2 R231, R0 ;  /* 0x0000000000e77308 */ /* 0x0005e60000000800 */
[C---:B------:R-:W-:Y:S08]  /*52b0*/  HMMA.16816.F32.BF16 R180, R4.reuse, R30, RZ ;  /* 0x0000001e04b4723c */ /* 0x040ff000000418ff */
[----:B------:R-:W-:Y:S01]  /*52c0*/  HMMA.16816.F32.BF16 R104, R4, R20, RZ ;  /* 0x000000140468723c */ /* 0x000fe200000418ff */
[----:B--2---:R-:W-:-:S07]  /*52d0*/  FFMA.FTZ R0, R100, c[0x0][0x2d0], -R13 ;  /* 0x0000b40064007a23 */ /* 0x004fce000001080d */
[C---:B------:R-:W-:Y:S01]  /*52e0*/  HMMA.16816.F32.BF16 R184, R4.reuse, R22, RZ ;  /* 0x0000001604b8723c */ /* 0x040fe200000418ff */
[----:B------:R2:W4:Y:S07]  /*52f0*/  MUFU.EX2 R233, R0 ;  /* 0x0000000000e97308 */ /* 0x00052e0000000800 */
[C---:B------:R-:W-:Y:S08]  /*5300*/  HMMA.16816.F32.BF16 R44, R4.reuse, R24, RZ ;  /* 0x00000018042c723c */ /* 0x040ff000000418ff */
[----:B------:R-:W-:Y:S01]  /*5310*/  HMMA.16816.F32.BF16 R192, R4, R26, RZ ;  /* 0x0000001a04c0723c */ /* 0x000fe200000418ff */
[----:B--2---:R-:W-:-:S04]  /*5320*/  FFMA.FTZ R0, R93, c[0x0][0x2d0], -R12 ;  /* 0x0000b4005d007a23 */ /* 0x004fc8000001080c */
[----:B------:R2:W-:Y:S03]  /*5330*/  MUFU.EX2 R28, R0 ;  /* 0x00000000001c7308 */ /* 0x0005e60000000800 */
[C---:B------:R-:W-:Y:S08]  /*5340*/  HMMA.16816.F32.BF16 R24, R4.reuse, R32, RZ ;  /* 0x000000200418723c */ /* 0x040ff000000418ff */
[----:B------:R-:W-:Y:S01]  /*5350*/  HMMA.16816.F32.BF16 R20, R4, R36, RZ ;  /* 0x000000240414723c */ /* 0x000fe200000418ff */
[----:B--2---:R-:W-:-:S07]  /*5360*/  FFMA.FTZ R0, R94, c[0x0][0x2d0], -R12 ;  /* 0x0000b4005e007a23 */ /* 0x004fce000001080c */
[----:B------:R-:W-:Y:S01]  /*5370*/  HMMA.16816.F32.BF16 R48, R4, R38, RZ ;  /* 0x000000260430723c */ /* 0x000fe200000418ff */
[----:B------:R2:W5:Y:S02]  /*5380*/  MUFU.EX2 R29, R0 ;  /* 0x00000000001d7308 */ /* 0x0005640000000800 */
[----:B--2---:R-:W-:-:S05]  /*5390*/  FFMA.FTZ R0, R95, c[0x0][0x2d0], -R12 ;  /* 0x0000b4005f007a23 */ /* 0x004fca000001080c */
[----:B------:R-:W-:Y:S01]  /*53a0*/  HMMA.16816.F32.BF16 R92, R4, R34, RZ ;  /* 0x00000022045c723c */ /* 0x000fe200000418ff */
[----:B------:R2:W-:Y:S06]  /*53b0*/  MUFU.EX2 R30, R0 ;  /* 0x00000000001e7308 */ /* 0x0005ec0000000800 */
[----:B---3--:R-:W-:Y:S02]  /*53c0*/  F2FP.BF16.PACK_AB R4, R232, R227 ;  /* 0x000000e3e804723e */ /* 0x008fe400000010ff */
[----:B----4-:R-:W-:Y:S02]  /*53d0*/  F2FP.BF16.PACK_AB R6, R233, R231 ;  /* 0x000000e7e906723e */ /* 0x010fe400000010ff */
[----:B-----5:R-:W-:Y:S01]  /*53e0*/  F2FP.BF16.PACK_AB R5, R29, R28 ;  /* 0x0000001c1d05723e */ /* 0x020fe200000010ff */
[----:B--2---:R-:W-:Y:S01]  /*53f0*/  FFMA.FTZ R0, R96, c[0x0][0x2d0], -R12 ;  /* 0x0000b40060007a23 */ /* 0x004fe2000001080c */
[----:B------:R-:W-:-:S03]  /*5400*/  F2FP.BF16.PACK_AB R96, R235, R236 ;  /* 0x000000eceb60723e */ /* 0x000fc600000010ff */
[----:B------:R2:W3:Y:S02]  /*5410*/  MUFU.EX2 R31, R0 ;  /* 0x00000000001f7308 */ /* 0x0004e40000000800 */
[----:B--2---:R-:W-:Y:S01]  /*5420*/  FFMA.FTZ R0, R110, c[0x0][0x2d0], -R2 ;  /* 0x0000b4006e007a23 */ /* 0x004fe20000010802 */
[----:B---3--:R-:W-:-:S05]  /*5430*/  F2FP.BF16.PACK_AB R7, R31, R30 ;  /* 0x0000001e1f07723e */ /* 0x008fca00000010ff */
[----:B------:R2:W3:Y:S02]  /*5440*/  MUFU.EX2 R226, R0 ;  /* 0x0000000000e27308 */ /* 0x0004e40000000800 */
[----:B------:R-:W-:Y:S07]  /*5450*/  HMMA.16816.F32.BF16 R144, R4, R88, R8 ;  /* 0x000000580490723c */ /* 0x000fee0000041808 */
[----:B------:R-:W-:Y:S02]  /*5460*/  IMAD.MOV.U32 R11, RZ, RZ, R87 ;  /* 0x000000ffff0b7224 */ /* 0x000fe400078e0057 */
[----:B------:R-:W-:-:S02]  /*5470*/  IMAD.MOV.U32 R10, RZ, RZ, R86 ;  /* 0x000000ffff0a7224 */ /* 0x000fc400078e0056 */
[--C-:B--2---:R-:W-:Y:S01]  /*5480*/  FFMA.FTZ R0, R111, c[0x0][0x2d0], -R2.reuse ;  /* 0x0000b4006f007a23 */ /* 0x104fe20000010802 */
[----:B---3--:R-:W-:Y:S01]  /*5490*/  F2FP.BF16.PACK_AB R97, R226, R221 ;  /* 0x000000dde261723e */ /* 0x008fe200000010ff */
[----:B------:R-:W-:Y:S02]  /*54a0*/  FFMA.FTZ R2, R109, c[0x0][0x2d0], -R2 ;  /* 0x0000b4006d027a23 */ /* 0x000fe40000010802 */
[----:B------:R-:W-:Y:S01]  /*54b0*/  MUFU.EX2 R219, R0 ;  /* 0x0000000000db7308 */ /* 0x000fe20000000800 */
[----:B------:R-:W2:Y:S07]  /*54c0*/  LDSM.16.MT88.4 R108, [R206+0x2080] ;  /* 0x00208000ce6c783b */ /* 0x000eae0000004200 */
[----:B------:R-:W3:Y:S02]  /*54d0*/  MUFU.EX2 R220, R2 ;  /* 0x0000000200dc7308 */ /* 0x000ee40000000800 */
[----:B---3--:R-:W-:-:S07]  /*54e0*/  F2FP.BF16.PACK_AB R99, R220, R219 ;  /* 0x000000dbdc63723e */ /* 0x008fce00000010ff */
[----:B-1----:R-:W-:Y:S01]  /*54f0*/  HMMA.16816.F32.BF16 R84, R96, R16, R172 ;  /* 0x000000106054723c */ /* 0x002fe200000418ac */
[----:B------:R-:W3:Y:S01]  /*5500*/  LDL.LU R175, [R1+0x8] ;  /* 0x0000080001af7983 */ /* 0x000ee20000300800 */
[----:B------:R-:W-:-:S06]  /*5510*/  FFMA.FTZ R0, R203, c[0x0][0x2d0], -R13 ;  /* 0x0000b400cb007a23 */ /* 0x000fcc000001080d */
[C---:B------:R-:W-:Y:S01]  /*5520*/  HMMA.16816.F32.BF16 R32, R4.reuse, R136, R44 ;  /* 0x000000880420723c */ /* 0x040fe2000004182c */
[----:B------:R1:W-:Y:S07]  /*5530*/  MUFU.EX2 R137, R0 ;  /* 0x0000000000897308 */ /* 0x0003ee0000000800 */
[----:B------:R-:W-:Y:S08]  /*5540*/  HMMA.16816.F32.BF16 R40, R4, R160, R40 ;  /* 0x000000a00428723c */ /* 0x000ff00000041828 */
[----:B--2---:R-:W-:Y:S01]  /*5550*/  HMMA.16816.F32.BF16 R100, R96, R108, R176 ;  /* 0x0000006c6064723c */ /* 0x004fe200000418b0 */
[----:B-1----:R-:W-:-:S04]  /*5560*/  FFMA.FTZ R0, R202, c[0x0][0x2d0], -R13 ;  /* 0x0000b400ca007a23 */ /* 0x002fc8000001080d */
[----:B------:R1:W-:Y:S02]  /*5570*/  MUFU.EX2 R160, R0 ;  /* 0x0000000000a07308 */ /* 0x0003e40000000800 */
[----:B------:R-:W-:Y:S01]  /*5580*/  IMAD.MOV.U32 R178, RZ, RZ, R114 ;  /* 0x000000ffffb27224 */ /* 0x000fe200078e0072 */
[----:B------:R-:W-:Y:S01]  /*5590*/  HMMA.16816.F32.BF16 R104, R4, R120, R104 ;  /* 0x000000780468723c */ /* 0x000fe20000041868 */
[----:B------:R-:W-:Y:S02]  /*55a0*/  IMAD.MOV.U32 R179, RZ, RZ, R113 ;  /* 0x000000ffffb37224 */ /* 0x000fe400078e0071 */
[----:B------:R-:W-:-:S05]  /*55b0*/  IMAD.MOV.U32 R176, RZ, RZ, R14 ;  /* 0x000000ffffb07224 */ /* 0x000fca00078e000e */
[----:B------:R-:W-:Y:S01]  /*55c0*/  HMMA.16816.F32.BF16 R88, R4, R90, R188 ;  /* 0x0000005a0458723c */ /* 0x000fe200000418bc */
[----:B-1----:R-:W-:-:S07]  /*55d0*/  FFMA.FTZ R0, R201, c[0x0][0x2d0], -R13 ;  /* 0x0000b400c9007a23 */ /* 0x002fce000001080d */
[----:B------:R-:W-:Y:S01]  /*55e0*/  HMMA.16816.F32.BF16 R36, R4, R166, R92 ;  /* 0x000000a60424723c */ /* 0x000fe2000004185c */
[----:B------:R1:W-:Y:S07]  /*55f0*/  MUFU.EX2 R161, R0 ;  /* 0x0000000000a17308 */ /* 0x0003ee0000000800 */
[----:B------:R-:W-:Y:S01]  /*5600*/  HMMA.16816.F32.BF16 R140, R96, R148, R140 ;  /* 0x00000094608c723c */ /* 0x000fe2000004188c */
[----:B------:R-:W-:-:S07]  /*5610*/  IADD3 R223, R223, -0x2, RZ ;  /* 0xfffffffedfdf7810 */ /* 0x000fce0007ffe0ff */
[----:B------:R-:W-:Y:S01]  /*5620*/  HMMA.16816.F32.BF16 R116, R96, R156, R116 ;  /* 0x0000009c6074723c */ /* 0x000fe20000041874 */
[----:B-1----:R-:W-:-:S04]  /*5630*/  FFMA.FTZ R0, R200, c[0x0][0x2d0], -R13 ;  /* 0x0000b400c8007a23 */ /* 0x002fc8000001080d */
[----:B------:R1:W-:Y:S03]  /*5640*/  MUFU.EX2 R136, R0 ;  /* 0x0000000000887308 */ /* 0x0003e60000000800 */
[C---:B------:R-:W-:Y:S08]  /*5650*/  HMMA.16816.F32.BF16 R52, R96.reuse, R60, R52 ;  /* 0x0000003c6034723c */ /* 0x040ff00000041834 */
[----:B------:R-:W-:Y:S01]  /*5660*/  HMMA.16816.F32.BF16 R68, R96, R76, R68 ;  /* 0x0000004c6044723c */ /* 0x000fe20000041844 */
[----:B-1----:R-:W-:-:S04]  /*5670*/  FFMA.FTZ R0, R198, c[0x0][0x2d0], -R12 ;  /* 0x0000b400c6007a23 */ /* 0x002fc8000001080c */
[----:B------:R1:W-:Y:S03]  /*5680*/  MUFU.EX2 R9, R0 ;  /* 0x0000000000097308 */ /* 0x0003e60000000800 */
[----:B------:R-:W-:Y:S01]  /*5690*/  HMMA.16816.F32.BF16 R112, R96, R110, R72 ;  /* 0x0000006e6070723c */ /* 0x000fe20000041848 */
[----:B-1----:R-:W-:-:S04]  /*56a0*/  FFMA.FTZ R0, R199, c[0x0][0x2d0], -R12 ;  /* 0x0000b400c7007a23 */ /* 0x002fc8000001080c */
[----:B------:R1:W2:Y:S03]  /*56b0*/  MUFU.EX2 R8, R0 ;  /* 0x0000000000087308 */ /* 0x0002a60000000800 */
[C---:B------:R-:W-:Y:S08]  /*56c0*/  HMMA.16816.F32.BF16 R72, R4.reuse, R164, R24 ;  /* 0x000000a40448723c */ /* 0x040ff00000041818 */
[----:B------:R-:W-:Y:S01]  /*56d0*/  HMMA.16816.F32.BF16 R44, R4, R168, R20 ;  /* 0x000000a8042c723c */ /* 0x000fe20000041814 */
[----:B-1----:R-:W-:-:S07]  /*56e0*/  FFMA.FTZ R0, R197, c[0x0][0x2d0], -R12 ;  /* 0x0000b400c5007a23 */ /* 0x002fce000001080c */
[C---:B------:R-:W-:Y:S01]  /*56f0*/  HMMA.16816.F32.BF16 R20, R4.reuse, R122, R184 ;  /* 0x0000007a0414723c */ /* 0x040fe200000418b8 */
[----:B------:R1:W4:Y:S07]  /*5700*/  MUFU.EX2 R2, R0 ;  /* 0x0000000000027308 */ /* 0x00032e0000000800 */
[C---:B------:R-:W-:Y:S08]  /*5710*/  HMMA.16816.F32.BF16 R24, R4.reuse, R162, R180 ;  /* 0x000000a20418723c */ /* 0x040ff000000418b4 */
[----:B------:R-:W-:Y:S01]  /*5720*/  HMMA.16816.F32.BF16 R168, R4, R170, R48 ;  /* 0x000000aa04a8723c */ /* 0x000fe20000041830 */
[----:B-1----:R-:W-:-:S07]  /*5730*/  FFMA.FTZ R0, R196, c[0x0][0x2d0], -R12 ;  /* 0x0000b400c4007a23 */ /* 0x002fce000001080c */
[----:B------:R-:W-:Y:S07]  /*5740*/  HMMA.16816.F32.BF16 R12, R4, R138, R192 ;  /* 0x0000008a040c723c */ /* 0x000fee00000418c0 */
[----:B------:R-:W-:Y:S02]  /*5750*/  FADD.FTZ R5, R248, R247 ;  /* 0x000000f7f8057221 */ /* 0x000fe40000010000 */
[----:B------:R-:W-:Y:S02]  /*5760*/  FADD.FTZ R7, R243, R242 ;  /* 0x000000f2f3077221 */ /* 0x000fe40000010000 */
        /* <DEDUP_REMOVED lines=8> */
[----:B------:R-:W-:Y:S02]  /*57f0*/  IMAD.MOV.U32 R177, RZ, RZ, c[0x0][0x2c4] ;  /* 0x0000b100ffb17624 */ /* 0x000fe400078e00ff */
[----:B------:R-:W-:Y:S02]  /*5800*/  FADD.FTZ R6, R240, R6 ;  /* 0x00000006f0067221 */ /* 0x000fe40000010000 */
[----:B------:R-:W-:Y:S02]  /*5810*/  FADD.FTZ R4, R129, R4 ;  /* 0x0000000481047221 */ /* 0x000fe40000010000 */
[----:B------:R-:W-:Y:S02]  /*5820*/  FADD.FTZ R5, R250, R5 ;  /* 0x00000005fa057221 */ /* 0x000fe40000010000 */
[----:B------:R-:W-:Y:S01]  /*5830*/  FADD.FTZ R11, R244, R7 ;  /* 0x00000007f40b7221 */ /* 0x000fe20000010000 */
[----:B------:R-:W-:Y:S01]  /*5840*/  ISETP.NE.AND P6, PT, R177, 0x1, PT ;  /* 0x00000001b100780c */ /* 0x000fe20003fc5270 */
[----:B------:R-:W-:-:S02]  /*5850*/  FADD.FTZ R10, R227, R6 ;  /* 0x00000006e30a7221 */ /* 0x000fc40000010000 */
[----:B------:R-:W-:Y:S02]  /*5860*/  FADD.FTZ R6, R28, R4 ;  /* 0x000000041c067221 */ /* 0x000fe40000010000 */
[----:B------:R-:W-:Y:S02]  /*5870*/  IMAD.MOV.U32 R177, RZ, RZ, R178 ;  /* 0x000000ffffb17224 */ /* 0x000fe400078e00b2 */
[----:B------:R-:W-:Y:S02]  /*5880*/  FADD.FTZ R7, R176, R5 ;  /* 0x00000005b0077221 */ /* 0x000fe40000010000 */
[----:B------:R-:W-:Y:S02]  /*5890*/  FADD.FTZ R5, R249, R11 ;  /* 0x0000000bf9057221 */ /* 0x000fe40000010000 */
[----:B------:R-:W-:Y:S02]  /*58a0*/  FADD.FTZ R4, R232, R10 ;  /* 0x0000000ae8047221 */ /* 0x000fe40000010000 */
[----:B------:R-:W-:-:S02]  /*58b0*/  FADD.FTZ R6, R29, R6 ;  /* 0x000000061d067221 */ /* 0x000fc40000010000 */
[----:B------:R-:W-:Y:S02]  /*58c0*/  IMAD.MOV.U32 R178, RZ, RZ, R3 ;  /* 0x000000ffffb27224 */ /* 0x000fe400078e0003 */
[----:B------:R-:W-:Y:S02]  /*58d0*/  FADD.FTZ R11, R177, R7 ;  /* 0x00000007b10b7221 */ /* 0x000fe40000010000 */
[----:B------:R-:W-:Y:S02]  /*58e0*/  FADD.FTZ R10, R252, R5 ;  /* 0x00000005fc0a7221 */ /* 0x000fe40000010000 */
[----:B------:R-:W-:Y:S02]  /*58f0*/  FADD.FTZ R7, R231, R4 ;  /* 0x00000004e7077221 */ /* 0x000fe40000010000 */
[----:B------:R-:W-:Y:S01]  /*5900*/  FADD.FTZ R4, R30, R6 ;  /* 0x000000061e047221 */ /* 0x000fe20000010000 */
[----:B------:R-:W1:Y:S01]  /*5910*/  MUFU.EX2 R0, R0 ;  /* 0x0000000000007308 */ /* 0x000e620000000800 */
[----:B------:R-:W-:-:S02]  /*5920*/  FADD.FTZ R5, R178, R11 ;  /* 0x0000000bb2057221 */ /* 0x000fc40000010000 */
[----:B------:R-:W-:Y:S02]  /*5930*/  FADD.FTZ R6, R179, R10 ;  /* 0x0000000ab3067221 */ /* 0x000fe40000010000 */
[----:B------:R-:W-:Y:S02]  /*5940*/  FADD.FTZ R7, R233, R7 ;  /* 0x00000007e9077221 */ /* 0x000fe40000010000 */
[----:B------:R-:W-:Y:S02]  /*5950*/  FADD.FTZ R4, R31, R4 ;  /* 0x000000041f047221 */ /* 0x000fe40000010000 */
[----:B------:R-:W-:Y:S01]  /*5960*/  FADD.FTZ R5, R236, R5 ;  /* 0x00000005ec057221 */ /* 0x000fe20000010000 */
[----:B--2---:R-:W-:Y:S01]  /*5970*/  F2FP.BF16.PACK_AB R93, R8, R9 ;  /* 0x00000009085d723e */ /* 0x004fe200000010ff */
        /* <DEDUP_REMOVED lines=9> */
[----:B------:R-:W-:Y:S02]  /*5a10*/  FADD.FTZ R6, R161, R6 ;  /* 0x00000006a1067221 */ /* 0x000fe40000010000 */
[----:B----4-:R-:W-:Y:S01]  /*5a20*/  FADD.FTZ R8, R2, R8 ;  /* 0x0000000802087221 */ /* 0x010fe20000010000 */
[----:B-1----:R-:W-:Y:S01]  /*5a30*/  F2FP.BF16.PACK_AB R95, R0, R2 ;  /* 0x00000002005f723e */ /* 0x002fe200000010ff */
[----:B------:R-:W-:Y:S02]  /*5a40*/  FADD.FTZ R7, R228, R4 ;  /* 0x00000004e4077221 */ /* 0x000fe40000010000 */
[----:B------:R-:W-:Y:S02]  /*5a50*/  FADD.FTZ R4, R220, R5 ;  /* 0x00000005dc047221 */ /* 0x000fe40000010000 */
[----:B------:R-:W-:-:S02]  /*5a60*/  FADD.FTZ R2, R136, R6 ;  /* 0x0000000688027221 */ /* 0x000fc40000010000 */
[----:B------:R-:W-:Y:S01]  /*5a70*/  FADD.FTZ R0, R0, R8 ;  /* 0x0000000800007221 */ /* 0x000fe20000010000 */
[----:B------:R-:W-:Y:S01]  /*5a80*/  STL [R1+0x8], R7 ;  /* 0x0000080701007387 */ /* 0x000fe20000100800 */
[----:B------:R-:W-:-:S03]  /*5a90*/  @P6 IMAD.HI.U32 R3, R131, c[0x0][0x2c8], RZ ;  /* 0x0000b20083036a27 */ /* 0x000fc600078e00ff */
[----:B------:R-:W-:Y:S01]  /*5aa0*/  STL [R1], R4 ;  /* 0x0000000401007387 */ /* 0x000fe20000100800 */
[----:B------:R-:W-:-:S03]  /*5ab0*/  IMAD.MOV.U32 R179, RZ, RZ, c[0x0][0x32c] ;  /* 0x0000cb00ffb37624 */ /* 0x000fc600078e00ff */
[----:B------:R1:W-:Y:S04]  /*5ac0*/  STL [R1+0x4], R2 ;  /* 0x0000040201007387 */ /* 0x0003e80000100800 */
[----:B------:R2:W-:Y:S01]  /*5ad0*/  STL [R1+0xc], R0 ;  /* 0x00000c0001007387 */ /* 0x0005e20000100800 */
[----:B------:R-:W-:Y:S02]  /*5ae0*/  @P6 SHF.R.U32.HI R131, RZ, c[0x0][0x2cc], R3 ;  /* 0x0000b300ff836a19 */ /* 0x000fe40000011603 */
[----:B------:R-:W-:Y:S02]  /*5af0*/  ISETP.GE.AND P6, PT, R179, 0x1, PT ;  /* 0x00000001b300780c */ /* 0x000fe40003fc6270 */
[----:B------:R-:W-:Y:S02]  /*5b00*/  F2FP.BF16.PACK_AB R92, R160, R137 ;  /* 0x00000089a05c723e */ /* 0x000fe400000010ff */
[----:B------:R-:W-:Y:S01]  /*5b10*/  F2FP.BF16.PACK_AB R94, R136, R161 ;  /* 0x000000a1885e723e */ /* 0x000fe200000010ff */
[C---:B------:R-:W-:Y:S08]  /*5b20*/  HMMA.16816.F32.BF16 R152, R96.reuse, R150, R152 ;  /* 0x000000966098723c */ /* 0x040ff00000041898 */
[C---:B------:R-:W-:Y:S08]  /*5b30*/  HMMA.16816.F32.BF16 R124, R96.reuse, R158, R124 ;  /* 0x0000009e607c723c */ /* 0x040ff0000004187c */
[C---:B------:R-:W-:Y:S08]  /*5b40*/  HMMA.16816.F32.BF16 R64, R96.reuse, R62, R64 ;  /* 0x0000003e6040723c */ /* 0x040ff00000041840 */
[----:B------:R-:W-:Y:S01]  /*5b50*/  HMMA.16816.F32.BF16 R80, R96, R78, R80 ;  /* 0x0000004e6050723c */ /* 0x000fe20000041850 */
[----:B---3--:R-:W-:-:S07]  /*5b60*/  IMAD.IADD R3, R175, 0x1, R131 ;  /* 0x00000001af037824 */ /* 0x008fce00078e0283 */
[----:B------:R-:W-:Y:S08]  /*5b70*/  HMMA.16816.F32.BF16 R96, R96, R18, R56 ;  /* 0x000000126060723c */ /* 0x000ff00000041838 */
[----:B------:R-:W-:Y:S01]  /*5b80*/  HMMA.16816.F32.BF16 R144, R92, R148, R144 ;  /* 0x000000945c90723c */ /* 0x000fe20000041890 */
[----:B-1----:R-:W-:-:S07]  /*5b90*/  IADD3 R2, R3, c[0x0][0x328], RZ ;  /* 0x0000ca0003027a10 */ /* 0x002fce0007ffe0ff */
        /* <DEDUP_REMOVED lines=22> */
.L_x_312:
[----:B------:R-:W-:-:S04]  /*5d00*/  MOV R3, 0x1 ;  /* 0x0000000100037802 */ /* 0x000fc80000000f00 */
[----:B------:R-:W-:-:S13]  /*5d10*/  ISETP.NE.AND P0, PT, R3, c[0x0][0x32c], PT ;  /* 0x0000cb0003007a0c */ /* 0x000fda0003f05270 */
[----:B------:R-:W-:-:S05]  /*5d20*/  @P0 IMAD.HI.U32 R3, R0, c[0x0][0x330], RZ ;  /* 0x0000cc0000030a27 */ /* 0x000fca00078e00ff */
[----:B------:R-:W-:Y:S02]  /*5d30*/  @P0 SHF.R.U32.HI R0, RZ, c[0x0][0x334], R3 ;  /* 0x0000cd00ff000a19 */ /* 0x000fe40000011603 */
.L_x_313:
[----:B------:R-:W-:-:S05]  /*5d40*/  MOV R3, c[0x0][0x32c] ;  /* 0x0000cb0000037a02 */ /* 0x000fca0000000f00 */
[----:B------:R-:W-:-:S05]  /*5d50*/  IMAD R0, R0, R3, c[0x0][0x32c] ;  /* 0x0000cb0000007624 */ /* 0x000fca00078e0203 */
[----:B------:R-:W-:-:S04]  /*5d60*/  IMNMX R2, R2, R0, PT ;  /* 0x0000000002027217 */ /* 0x000fc80003800200 */
.L_x_311:
[----:B--2---:R-:W2:Y:S01]  /*5d70*/  LDL R3, [R1+0x10] ;  /* 0x0000100001037983 */ /* 0x004ea20000100800 */
[----:B------:R-:W-:-:S05]  /*5d80*/  IMAD.HI R2, R2, 0x2aaaaaab, RZ ;  /* 0x2aaaaaab02027827 */ /* 0x000fca00078e02ff */
[----:B------:R-:W-:-:S04]  /*5d90*/  SHF.R.U32.HI R0, RZ, 0x1f, R2 ;  /* 0x0000001fff007819 */ /* 0x000fc80000011602 */
[----:B------:R-:W-:-:S04]  /*5da0*/  LEA.HI.SX32 R2, R2, R0, 0x1d ;  /* 0x0000000002027211 */ /* 0x000fc800078feaff */
[----:B--2---:R-:W-:-:S04]  /*5db0*/  IMNMX R3, R3, R2, !PT ;  /* 0x0000000203037217 */ /* 0x004fc80007800200 */
        /* <DEDUP_REMOVED lines=27> */
.L_x_335:
        /* <DEDUP_REMOVED lines=16> */
[----:B-1-34-:R-:W-:Y:S01]  /*6070*/  IMAD.WIDE.U32 R2, R224, c[0x0][0x208], RZ ;  /* 0x00008200e0027a25 */ /* 0x01afe200078e00ff */
[----:B------:R-:W1:Y:S01]  /*6080*/  S2R R5, SR_CTAID.Y ;  /* 0x0000000000057919 */ /* 0x000e620000002600 */
[----:B------:R-:W-:Y:S01]  /*6090*/  SHF.R.S32.HI R0, RZ, 0x1f, R224 ;  /* 0x0000001fff007819 */ /* 0x000fe200000114e0 */
[----:B------:R-:W-:Y:S01]  /*60a0*/  BSSY B0, `(.L_x_315) ;  /* 0x000003c000007945 */ /* 0x000fe20003800000 */
[C---:B------:R-:W-:Y:S01]  /*60b0*/  ISETP.GE.AND P1, PT, R225.reuse, c[0x0][0x1d4], PT ;  /* 0x00007500e1007a0c */ /* 0x040fe20003f26270 */
[----:B------:R-:W2:Y:S01]  /*60c0*/  S2R R8, SR_CTAID.Y ;  /* 0x0000000000087919 */ /* 0x000ea20000002600 */
[C---:B------:R-:W-:Y:S01]  /*60d0*/  IADD3 R13, R225.reuse, 0x20, RZ ;  /* 0x00000020e10d7810 */ /* 0x040fe20007ffe0ff */
[----:B------:R-:W-:Y:S01]  /*60e0*/  IMAD R0, R0, c[0x0][0x208], RZ ;  /* 0x0000820000007a24 */ /* 0x000fe200078e02ff */
[----:B------:R-:W-:Y:S01]  /*60f0*/  IADD3 R12, R225, 0x40, RZ ;  /* 0x00000040e10c7810 */ /* 0x000fe20007ffe0ff */
[----:B------:R-:W3:Y:S01]  /*6100*/  S2R R11, SR_TID.X ;  /* 0x00000000000b7919 */ /* 0x000ee20000002100 */
[----:B------:R-:W-:Y:S01]  /*6110*/  ISETP.GE.AND P3, PT, R13, c[0x0][0x1d4], PT ;  /* 0x000075000d007a0c */ /* 0x000fe20003f66270 */
[----:B------:R-:W-:Y:S01]  /*6120*/  IMAD R0, R224, c[0x0][0x20c], R0 ;  /* 0x00008300e0007a24 */ /* 0x000fe200078e0200 */
[----:B------:R-:W-:Y:S02]  /*6130*/  SHF.R.S32.HI R4, RZ, 0x1f, R222 ;  /* 0x0000001fff047819 */ /* 0x000fe400000114de */
[----:B------:R-:W-:Y:S01]  /*6140*/  ISETP.GE.AND P2, PT, R12, c[0x0][0x1d4], PT ;  /* 0x000075000c007a0c */ /* 0x000fe20003f46270 */
[----:B------:R-:W-:Y:S02]  /*6150*/  IMAD.IADD R3, R3, 0x1, R0 ;  /* 0x0000000103037824 */ /* 0x000fe400078e0200 */
[----:B------:R-:W-:Y:S02]  /*6160*/  IMAD R4, R4, c[0x0][0x218], RZ ;  /* 0x0000860004047a24 */ /* 0x000fe400078e02ff */
[C---:B------:R-:W-:Y:S04]  /*6170*/  IMAD.WIDE.U32 R2, R222.reuse, c[0x0][0x218], R2 ;  /* 0x00008600de027a25 */ /* 0x040fe800078e0002 */
[----:B------:R-:W-:Y:S01]  /*6180*/  IMAD R4, R222, c[0x0][0x21c], R4 ;  /* 0x00008700de047a24 */ /* 0x000fe200078e0204 */
[----:B-1----:R-:W-:Y:S01]  /*6190*/  SHF.R.S32.HI R5, RZ, 0x1f, R5 ;  /* 0x0000001fff057819 */ /* 0x002fe20000011405 */
[----:B--2---:R-:W-:Y:S04]  /*61a0*/  IMAD.WIDE.U32 R6, R8, c[0x0][0x210], RZ ;  /* 0x0000840008067a25 */ /* 0x004fe800078e00ff */
[----:B------:R-:W-:Y:S01]  /*61b0*/  IMAD R5, R5, c[0x0][0x210], RZ ;  /* 0x0000840005057a24 */ /* 0x000fe200078e02ff */
[----:B------:R-:W-:Y:S03]  /*61c0*/  IADD3 R0, P0, R6, R2, RZ ;  /* 0x0000000206007210 */ /* 0x000fe60007f1e0ff */
[----:B------:R-:W-:Y:S04]  /*61d0*/  IMAD R5, R8, c[0x0][0x214], R5 ;  /* 0x0000850008057a24 */ /* 0x000fe800078e0205 */
[----:B------:R-:W-:Y:S05]  /*61e0*/  IMAD.IADD R5, R7, 0x1, R5 ;  /* 0x0000000107057824 */ /* 0x000fea00078e0205 */
[----:B------:R-:W-:Y:S01]  /*61f0*/  IADD3.X R3, R5, R3, R4, P0, !PT ;  /* 0x0000000305037210 */ /* 0x000fe200007fe404 */
[----:B------:R-:W-:Y:S01]  /*6200*/  IMAD.SHL.U32 R5, R225, 0x2, RZ ;  /* 0x00000002e1057824 */ /* 0x000fe200078e00ff */
[C---:B------:R-:W-:Y:S04]  /*6210*/  LEA R10, P0, R0.reuse, c[0x0][0x1f8], 0x1 ;  /* 0x00007e00000a7a11 */ /* 0x040fe800078008ff */
[----:B------:R-:W-:Y:S02]  /*6220*/  LEA.HI.X R3, R0, c[0x0][0x1fc], R3, 0x1, P0 ;  /* 0x00007f0000037a11 */ /* 0x000fe400000f0c03 */
[----:B------:R-:W1:Y:S04]  /*6230*/  SHFL.IDX PT, R0, R10, RZ, 0x1c1f ;  /* 0x001c1fff0a007589 */ /* 0x000e6800000e0000 */
[----:B------:R-:W2:Y:S01]  /*6240*/  SHFL.IDX PT, R2, R3, RZ, 0x1c1f ;  /* 0x001c1fff03027589 */ /* 0x000ea200000e0000 */
[----:B-1----:R-:W-:Y:S05]  /*6250*/  IADD3 R8, P0, R0, R5, RZ ;  /* 0x0000000500087210 */ /* 0x002fea0007f1e0ff */
[----:B--2---:R-:W-:Y:S01]  /*6260*/  IMAD.X R9, R2, 0x1, R220, P0 ;  /* 0x0000000102097824 */ /* 0x004fe200000e06dc */
[----:B------:R-:W-:Y:S04]  /*6270*/  IADD3 R6, P0, R0, R226, RZ ;  /* 0x000000e200067210 */ /* 0x000fe80007f1e0ff */
[----:B------:R-:W-:Y:S01]  /*6280*/  @!PT LDS RZ, [RZ] ;  /* 0x00000000fffff984 */ /* 0x000fe20000000800 */
[----:B------:R1:W-:Y:S01]  /*6290*/  LDGSTS.E.BYPASS.LTC128B.128 [R218+0x1880], [R8.64], !P1 ;  /* 0x0188000008da7fae */ /* 0x0003e2000c901d46 */
[----:B------:R-:W-:Y:S01]  /*62a0*/  IMAD.X R7, R2, 0x1, R221, P0 ;  /* 0x0000000102077824 */ /* 0x000fe200000e06dd */
[----:B------:R-:W-:Y:S02]  /*62b0*/  IADD3 R4, P0, R0, R228, RZ ;  /* 0x000000e400047210 */ /* 0x000fe40007f1e0ff */
[----:B---3--:R-:W-:Y:S02]  /*62c0*/  ISETP.GT.AND P1, PT, R11, 0x3f, PT ;  /* 0x0000003f0b00780c */ /* 0x008fe40003f24270 */
[----:B------:R1:W-:Y:S01]  /*62d0*/  LDGSTS.E.BYPASS.LTC128B.128 [R218+0x2480], [R6.64], !P3 ;  /* 0x0248000006da7fae */ /* 0x0003e2000d901d46 */
[----:B------:R-:W-:Y:S05]  /*62e0*/  IMAD.X R5, R2, 0x1, R227, P0 ;  /* 0x0000000102057824 */ /* 0x000fea00000e06e3 */
[----:B------:R1:W-:Y:S05]  /*62f0*/  LDGSTS.E.BYPASS.LTC128B.128 [R218+0x3080], [R4.64], !P2 ;  /* 0x0308000004da7fae */ /* 0x0003ea000d101d46 */
[----:B------:R-:W-:-:S05]  /*6300*/  @P1 BRA `(.L_x_316) ;  /* 0x0000015000001947 */ /* 0x000fca0003800000 */
[----:B------:R-:W-:-:S05]  /*6310*/  BRA.DIV ~URZ, `(.L_x_317) ;  /* 0x0000daf27f007947 */ /* 0x000fca000b800000 */
[----:B-1----:R1:W2:Y:S04]  /*6320*/  SHFL.IDX PT, R4, R3, 0x1, 0x1c1f ;  /* 0x003c1f0003047f89 */ /* 0x0022a800000e0000 */
[----:B------:R1:W3:Y:S02]  /*6330*/  SHFL.IDX PT, R0, R10, 0x1, 0x1c1f ;  /* 0x003c1f000a007f89 */ /* 0x0002e400000e0000 */
.L_x_385:
[C---:B-1----:R-:W-:Y:S01]  /*6340*/  IADD3 R10, R225.reuse, 0x20, RZ ;  /* 0x00000020e10a7810 */ /* 0x042fe20007ffe0ff */
[C---:B------:R-:W-:Y:S01]  /*6350*/  IMAD.SHL.U32 R2, R225.reuse, 0x2, RZ ;  /* 0x00000002e1027824 */ /* 0x040fe200078e00ff */
[C---:B------:R-:W-:Y:S02]  /*6360*/  ISETP.GE.AND P3, PT, R225.reuse, c[0x0][0x1d4], PT ;  /* 0x00007500e1007a0c */ /* 0x040fe40003f66270 */
        /* <DEDUP_REMOVED lines=15> */
.L_x_316:
[----:B------:R-:W-:Y:S05]  /*6460*/  BSYNC B0 ;  /* 0x0000000000007941 */ /* 0x000fea0003800000 */
.L_x_315:
[----:B-1-34-:R-:W0:Y:S01]  /*6470*/  LDGDEPBAR ;  /* 0x00000000000079af */ /* 0x01ae220000000000 */
[----:B------:R-:W-:Y:S01]  /*6480*/  WARPSYNC 0xffffffff ;  /* 0xffffffff00007948 */ /* 0x000fe20003800000 */
[-C--:B------:R-:W-:Y:S06]  /*6490*/  HMMA.16816.F32.BF16 R4, R48, R16.reuse, RZ ;  /* 0x000000103004723c */ /* 0x080fec00000418ff */
[----:B------:R-:W2:Y:S02]  /*64a0*/  LDL R0, [R1+0x10] ;  /* 0x0000100001007983 */ /* 0x000ea40000100800 */
[C---:B------:R-:W-:Y:S02]  /*64b0*/  HMMA.16816.F32.BF16 R8, R44.reuse, R16, RZ ;  /* 0x000000102c08723c */ /* 0x040fe400000418ff */
[----:B------:R-:W-:Y:S06]  /*64c0*/  LDSM.16.M88.4 R184, [R207+0x8080] ;  /* 0x00808000cfb8783b */ /* 0x000fec0000000200 */
[-C--:B------:R-:W-:Y:S02]  /*64d0*/  HMMA.16816.F32.BF16 R12, R44, R18.reuse, RZ ;  /* 0x000000122c0c723c */ /* 0x080fe400000418ff */
[----:B------:R-:W1:Y:S06]  /*64e0*/  LDSM.16.M88.4 R188, [R204+0x4880] ;  /* 0x00488000ccbc783b */ /* 0x000e6c0000000200 */
[C---:B------:R-:W-:Y:S02]  /*64f0*/  HMMA.16816.F32.BF16 R16, R48.reuse, R18, RZ ;  /* 0x000000123010723c */ /* 0x040fe400000418ff */
[----:B------:R-:W-:Y:S06]  /*6500*/  LDSM.16.M88.4 R192, [R204+0x5080] ;  /* 0x00508000ccc0783b */ /* 0x000fec0000000200 */
[-C--:B------:R-:W-:Y:S02]  /*6510*/  HMMA.16816.F32.BF16 R20, R48, R32.reuse, RZ ;  /* 0x000000203014723c */ /* 0x080fe400000418ff */
[----:B------:R-:W-:Y:S06]  /*6520*/  LDSM.16.M88.4 R196, [R215] ;  /* 0x00000000d7c4783b */ /* 0x000fec0000000200 */
[C---:B------:R-:W-:Y:S02]  /*6530*/  HMMA.16816.F32.BF16 R24, R44.reuse, R32, RZ ;  /* 0x000000202c18723c */ /* 0x040fe400000418ff */
[----:B------:R-:W-:Y:S06]  /*6540*/  LDSM.16.M88.4 R200, [R208+0x9080] ;  /* 0x00908000d0c8783b */ /* 0x000fec0000000200 */
[-C--:B------:R-:W-:Y:S08]  /*6550*/  HMMA.16816.F32.BF16 R28, R44, R34.reuse, RZ ;  /* 0x000000222c1c723c */ /* 0x080ff000000418ff */
[C---:B------:R-:W-:Y:S08]  /*6560*/  HMMA.16816.F32.BF16 R32, R48.reuse, R34, RZ ;  /* 0x000000223020723c */ /* 0x040ff000000418ff */
[-C--:B------:R-:W-:Y:S08]  /*6570*/  HMMA.16816.F32.BF16 R36, R48, R160.reuse, RZ ;  /* 0x000000a03024723c */ /* 0x080ff000000418ff */
[C---:B------:R-:W-:Y:S08]  /*6580*/  HMMA.16816.F32.BF16 R40, R44.reuse, R160, RZ ;  /* 0x000000a02c28723c */ /* 0x040ff000000418ff */
[-C--:B------:R-:W-:Y:S08]  /*6590*/  HMMA.16816.F32.BF16 R44, R44, R162.reuse, RZ ;  /* 0x000000a22c2c723c */ /* 0x080ff000000418ff */
[----:B------:R-:W-:Y:S01]  /*65a0*/  HMMA.16816.F32.BF16 R48, R48, R162, RZ ;  /* 0x000000a23030723c */ /* 0x000fe200000418ff */
[----:B------:R-:W3:Y:S07]  /*65b0*/  LDSM.16.M88.4 R160, [R207+0x9080] ;  /* 0x00908000cfa0783b */ /* 0x000eee0000000200 */
[-C--:B------:R-:W-:Y:S08]  /*65c0*/  HMMA.16816.F32.BF16 R4, R164, R168.reuse, R4 ;  /* 0x000000a8a404723c */ /* 0x080ff00000041804 */
[C---:B------:R-:W-:Y:S08]  /*65d0*/  HMMA.16816.F32.BF16 R8, R172.reuse, R168, R8 ;  /* 0x000000a8ac08723c */ /* 0x040ff00000041808 */
[-C--:B------:R-:W-:Y:S08]  /*65e0*/  HMMA.16816.F32.BF16 R12, R172, R170.reuse, R12 ;  /* 0x000000aaac0c723c */ /* 0x080ff0000004180c */
[C---:B------:R-:W-:Y:S01]  /*65f0*/  HMMA.16816.F32.BF16 R16, R164.reuse, R170, R16 ;  /* 0x000000aaa410723c */ /* 0x040fe20000041810 */
        /* <DEDUP_REMOVED lines=22> */
[----:B------:R-:W-:Y:S07]  /*6760*/  LDSM.16.M88.4 R168, [R204+0x5480] ;  /* 0x00548000cca8783b */ /* 0x000fee0000000200 */
[-C--:B------:R-:W-:Y:S08]  /*6770*/  HMMA.16816.F32.BF16 R36, R184, R192.reuse, R36 ;  /* 0x000000c0b824723c */ /* 0x080ff00000041824 */
[C---:B------:R-:W-:Y:S08]  /*6780*/  HMMA.16816.F32.BF16 R40, R160.reuse, R192, R40 ;  /* 0x000000c0a028723c */ /* 0x040ff00000041828 */
[-C--:B------:R-:W-:Y:S01]  /*6790*/  HMMA.16816.F32.BF16 R44, R160, R194.reuse, R44 ;  /* 0x000000c2a02c723c */ /* 0x080fe2000004182c */
[----:B------:R-:W1:Y:S07]  /*67a0*/  LDSM.16.M88.4 R160, [R207+0xa080] ;  /* 0x00a08000cfa0783b */ /* 0x000e6e0000000200 */
[----:B------:R-:W-:Y:S01]  /*67b0*/  HMMA.16816.F32.BF16 R48, R184, R194, R48 ;  /* 0x000000c2b830723c */ /* 0x000fe20000041830 */
[----:B------:R-:W3:Y:S07]  /*67c0*/  LDSM.16.M88.4 R184, [R204+0x5880] ;  /* 0x00588000ccb8783b */ /* 0x000eee0000000200 */
[-C--:B-----5:R-:W-:Y:S01]  /*67d0*/  HMMA.16816.F32.BF16 R4, R176, R196.reuse, R4 ;  /* 0x000000c4b004723c */ /* 0x0a0fe20000041804 */
[----:B------:R-:W-:Y:S07]  /*67e0*/  LDSM.16.M88.4 R192, [R212] ;  /* 0x00000000d4c0783b */ /* 0x000fee0000000200 */
[C---:B------:R-:W-:Y:S08]  /*67f0*/  HMMA.16816.F32.BF16 R8, R200.reuse, R196, R8 ;  /* 0x000000c4c808723c */ /* 0x040ff00000041808 */
[-C--:B------:R-:W-:Y:S03]  /*6800*/  HMMA.16816.F32.BF16 R12, R200, R198.reuse, R12 ;  /* 0x000000c6c80c723c */ /* 0x080fe6000004180c */
[----:B--2---:R-:W-:Y:S05]  /*6810*/  ISETP.GT.AND P0, PT, R219, R0, PT ;  /* 0x00000000db00720c */ /* 0x004fea0003f04270 */
[C---:B------:R-:W-:Y:S01]  /*6820*/  HMMA.16816.F32.BF16 R16, R176.reuse, R198, R16 ;  /* 0x000000c6b010723c */ /* 0x040fe20000041810 */
[----:B------:R-:W-:Y:S07]  /*6830*/  LDSM.16.M88.4 R196, [R208+0xb080] ;  /* 0x00b08000d0c4783b */ /* 0x000fee0000000200 */
[-C--:B------:R-:W-:Y:S08]  /*6840*/  HMMA.16816.F32.BF16 R20, R176, R164.reuse, R20 ;  /* 0x000000a4b014723c */ /* 0x080ff00000041814 */
[C---:B------:R-:W-:Y:S08]  /*6850*/  HMMA.16816.F32.BF16 R24, R200.reuse, R164, R24 ;  /* 0x000000a4c818723c */ /* 0x040ff00000041818 */
[-C--:B------:R-:W-:Y:S08]  /*6860*/  HMMA.16816.F32.BF16 R28, R200, R166.reuse, R28 ;  /* 0x000000a6c81c723c */ /* 0x080ff0000004181c */
[C---:B------:R-:W-:Y:S01]  /*6870*/  HMMA.16816.F32.BF16 R32, R176.reuse, R166, R32 ;  /* 0x000000a6b020723c */ /* 0x040fe20000041820 */
[----:B------:R-:W2:Y:S07]  /*6880*/  LDSM.16.M88.4 R164, [R208+0xa080] ;  /* 0x00a08000d0a4783b */ /* 0x000eae0000000200 */
[-C--:B------:R-:W-:Y:S08]  /*6890*/  HMMA.16816.F32.BF16 R36, R176, R172.reuse, R36 ;  /* 0x000000acb024723c */ /* 0x080ff00000041824 */
[C---:B------:R-:W-:Y:S08]  /*68a0*/  HMMA.16816.F32.BF16 R40, R200.reuse, R172, R40 ;  /* 0x000000acc828723c */ /* 0x040ff00000041828 */
[-C--:B------:R-:W-:Y:S01]  /*68b0*/  HMMA.16816.F32.BF16 R44, R200, R174.reuse, R44 ;  /* 0x000000aec82c723c */ /* 0x080fe2000004182c */
[----:B------:R-:W4:Y:S07]  /*68c0*/  LDSM.16.M88.4 R200, [R211] ;  /* 0x00000000d3c8783b */ /* 0x000f2e0000000200 */
[----:B------:R-:W-:Y:S01]  /*68d0*/  HMMA.16816.F32.BF16 R48, R176, R174, R48 ;  /* 0x000000aeb030723c */ /* 0x000fe20000041830 */
[----:B------:R-:W5:Y:S01]  /*68e0*/  LDSM.16.M88.4 R172, [R210] ;  /* 0x00000000d2ac783b */ /* 0x000f620000000200 */
        /* <DEDUP_REMOVED lines=18> */
[-C--:B----4-:R-:W-:Y:S08]  /*6a10*/  HMMA.16816.F32.BF16 R20, R164, R200.reuse, R20 ;  /* 0x000000c8a414723c */ /* 0x090ff00000041814 */
[C---:B------:R-:W-:Y:S08]  /*6a20*/  HMMA.16816.F32.BF16 R24, R196.reuse, R200, R24 ;  /* 0x000000c8c418723c */ /* 0x040ff00000041818 */
[-C--:B------:R-:W-:Y:S08]  /*6a30*/  HMMA.16816.F32.BF16 R28, R196, R202.reuse, R28 ;  /* 0x000000cac41c723c */ /* 0x080ff0000004181c */
[C---:B------:R-:W-:Y:S08]  /*6a40*/  HMMA.16816.F32.BF16 R32, R164.reuse, R202, R32 ;  /* 0x000000caa420723c */ /* 0x040ff00000041820 */
[-C--:B-----5:R-:W-:Y:S08]  /*6a50*/  HMMA.16816.F32.BF16 R36, R164, R172.reuse, R36 ;  /* 0x000000aca424723c */ /* 0x0a0ff00000041824 */
[C---:B------:R-:W-:Y:S08]  /*6a60*/  HMMA.16816.F32.BF16 R40, R196.reuse, R172, R40 ;  /* 0x000000acc428723c */ /* 0x040ff00000041828 */
[-C--:B------:R-:W-:Y:S08]  /*6a70*/  HMMA.16816.F32.BF16 R44, R196, R174.reuse, R44 ;  /* 0x000000aec42c723c */ /* 0x080ff0000004182c */
[----:B------:R-:W-:Y:S01]  /*6a80*/  HMMA.16816.F32.BF16 R48, R164, R174, R48 ;  /* 0x000000aea430723c */ /* 0x000fe20000041830 */
[----:B------:R-:W-:-:S07]  /*6a90*/  @!P0 BRA `(.L_x_318) ;  /* 0x000004d000008947 */ /* 0x000fce0003800000 */
[----:B------:R-:W2:Y:S01]  /*6aa0*/  LDL R2, [R1+0x20] ;  /* 0x0000200001027983 */ /* 0x000ea20000100800 */
[----:B------:R-:W-:Y:S01]  /*6ab0*/  IMAD.MOV.U32 R222, RZ, RZ, RZ ;  /* 0x000000ffffde7224 */ /* 0x000fe200078e00ff */
[C---:B------:R-:W-:Y:S01]  /*6ac0*/  ISETP.GE.AND P5, PT, R225.reuse, c[0x0][0x1d4], PT ;  /* 0x00007500e1007a0c */ /* 0x040fe20003fa6270 */
[----:B------:R-:W-:Y:S01]  /*6ad0*/  IMAD.MOV.U32 R3, RZ, RZ, c[0x0][0x2b8] ;  /* 0x0000ae00ff037624 */ /* 0x000fe200078e00ff */
[----:B------:R-:W3:Y:S01]  /*6ae0*/  LDL R0, [R1+0x14] ;  /* 0x0000140001007983 */ /* 0x000ee20000100800 */
[----:B------:R-:W-:Y:S03]  /*6af0*/  IADD3 R137, R225, 0x20, RZ ;  /* 0x00000020e1897810 */ /* 0x000fe60007ffe0ff */
[----:B------:R-:W4:Y:S01]  /*6b00*/  LDL.64 R132, [R1+0x28] ;  /* 0x0000280001847983 */ /* 0x000f220000100a00 */
[----:B------:R-:W-:Y:S02]  /*6b10*/  ISETP.GE.AND P4, PT, R137, c[0x0][0x1d4], PT ;  /* 0x0000750089007a0c */ /* 0x000fe40003f86270 */
[----:B------:R-:W-:Y:S01]  /*6b20*/  ISETP.NE.AND P2, PT, R3, 0x1, PT ;  /* 0x000000010300780c */ /* 0x000fe20003f45270 */
[----:B------:R-:W5:Y:S04]  /*6b30*/  LDL R128, [R1+0x30] ;  /* 0x0000300001807983 */ /* 0x000f680000100800 */
[----:B------:R-:W1:Y:S04]  /*6b40*/  S2R R130, SR_CTAID.Y ;  /* 0x0000000000827919 */ /* 0x000e680000002600 */
[----:B------:R-:W1:Y:S02]  /*6b50*/  S2R R134, SR_CTAID.Y ;  /* 0x0000000000867919 */ /* 0x000e640000002600 */
[----:B-1----:R-:W-:Y:S01]  /*6b60*/  SHF.R.S32.HI R130, RZ, 0x1f, R130 ;  /* 0x0000001fff827819 */ /* 0x002fe20000011482 */
[----:B------:R-:W-:Y:S04]  /*6b70*/  IMAD.WIDE.U32 R138, R134, c[0x0][0x1e8], RZ ;  /* 0x00007a00868a7a25 */ /* 0x000fe800078e00ff */
[----:B------:R-:W-:Y:S04]  /*6b80*/  IMAD R130, R130, c[0x0][0x1e8], RZ ;  /* 0x00007a0082827a24 */ /* 0x000fe800078e02ff */
[----:B------:R-:W-:Y:S02]  /*6b90*/  IMAD R130, R134, c[0x0][0x1ec], R130 ;  /* 0x00007b0086827a24 */ /* 0x000fe400078e0282 */
[----:B------:R-:W1:Y:S02]  /*6ba0*/  S2R R134, SR_TID.X ;  /* 0x0000000000867919 */ /* 0x000e640000002100 */
[----:B------:R-:W-:Y:S02]  /*6bb0*/  IMAD.IADD R130, R139, 0x1, R130 ;  /* 0x000000018b827824 */ /* 0x000fe400078e0282 */
[----:B--2---:R-:W-:Y:S01]  /*6bc0*/  IMAD R2, R219, 0x30, R2 ;  /* 0x00000030db027824 */ /* 0x004fe200078e0202 */
[----:B---3--:R-:W-:Y:S04]  /*6bd0*/  ISETP.GT.AND P1, PT, R0, 0x2f, PT ;  /* 0x0000002f0000780c */ /* 0x008fe80003f24270 */
[----:B------:R-:W-:Y:S05]  /*6be0*/  IADD3 R2, R2, -0x30, R0 ;  /* 0xffffffd002027810 */ /* 0x000fea0007ffe000 */
[----:B------:R-:W-:Y:S04]  /*6bf0*/  @P2 IMAD.HI.U32 R3, R2, c[0x0][0x2bc], RZ ;  /* 0x0000af0002032a27 */ /* 0x000fe800078e00ff */
[----:B------:R-:W-:Y:S01]  /*6c00*/  IMAD.MOV.U32 R0, RZ, RZ, R2 ;  /* 0x000000ffff007224 */ /* 0x000fe200078e0002 */
[----:B------:R-:W-:Y:S04]  /*6c10*/  @P2 SHF.R.U32.HI R0, RZ, c[0x0][0x2c0], R3 ;  /* 0x0000b000ff002a19 */ /* 0x000fe80000011603 */
[C---:B----4-:R-:W-:Y:S04]  /*6c20*/  @!P1 IADD3 R3, P0, R0.reuse, R132, RZ ;  /* 0x0000008400039210 */ /* 0x050fe80007f1e0ff */
[----:B-----5:R-:W-:Y:S01]  /*6c30*/  @!P1 LEA.HI.X.SX32 R128, R0, R128, 0x1, P0 ;  /* 0x0000008000809211 */ /* 0x020fe200000f0eff */
[----:B------:R-:W-:Y:S01]  /*6c40*/  IMAD.MOV R0, RZ, RZ, -R0 ;  /* 0x000000ffff007224 */ /* 0x000fe200078e0a00 */
[C---:B------:R-:W-:Y:S03]  /*6c50*/  @!P1 LEA R132, P0, R3.reuse, c[0x0][0x2a0], 0x2 ;  /* 0x0000a80003849a11 */ /* 0x040fe600078010ff */
[----:B------:R-:W-:Y:S01]  /*6c60*/  IMAD R224, R0, c[0x0][0x2b8], R2 ;  /* 0x0000ae0000e07a24 */ /* 0x000fe200078e0202 */
[----:B------:R-:W-:Y:S03]  /*6c70*/  @!P1 LEA.HI.X R133, R3, c[0x0][0x2a4], R128, 0x2, P0 ;  /* 0x0000a90003859a11 */ /* 0x000fe600000f1480 */
[----:B------:R-:W-:Y:S01]  /*6c80*/  IMAD.WIDE.U32 R2, R224, c[0x0][0x1e0], RZ ;  /* 0x00007800e0027a25 */ /* 0x000fe200078e00ff */
[----:B------:R-:W-:Y:S01]  /*6c90*/  SHF.R.S32.HI R0, RZ, 0x1f, R224 ;  /* 0x0000001fff007819 */ /* 0x000fe200000114e0 */
[----:B------:R-:W2:Y:S04]  /*6ca0*/  @!P1 LDG.E R222, [R132.64] ;  /* 0x0000000684de9981 */ /* 0x000ea8000c1e1900 */
[----:B------:R-:W-:Y:S04]  /*6cb0*/  IMAD R0, R0, c[0x0][0x1e0], RZ ;  /* 0x0000780000007a24 */ /* 0x000fe800078e02ff */
        /* <DEDUP_REMOVED lines=8> */
[C---:B------:R-:W-:Y:S02]  /*6d40*/  LEA R128, P0, R0.reuse, c[0x0][0x1c8], 0x1 ;  /* 0x0000720000807a11 */ /* 0x040fe400078008ff */
[----:B-1----:R-:W-:Y:S02]  /*6d50*/  SHF.R.S32.HI R130, RZ, 0x1f, R134 ;  /* 0x0000001fff827819 */ /* 0x002fe40000011486 */
[----:B------:R-:W-:Y:S02]  /*6d60*/  LEA.HI.X R3, R0, c[0x0][0x1cc], R3, 0x1, P0 ;  /* 0x0000730000037a11 */ /* 0x000fe400000f0c03 */
[----:B------:R-:W1:Y:S01]  /*6d70*/  SHFL.IDX PT, R0, R128, RZ, 0x1c1f ;  /* 0x001c1fff80007589 */ /* 0x000e6200000e0000 */
[----:B------:R-:W-:Y:S01]  /*6d80*/  LEA.HI R130, R130, R134, RZ, 0x2 ;  /* 0x0000008682827211 */ /* 0x000fe200078f10ff */
[C---:B------:R-:W-:Y:S02]  /*6d90*/  IMAD.SHL.U32 R134, R225.reuse, 0x2, RZ ;  /* 0x00000002e1867824 */ /* 0x040fe400078e00ff */
[----:B------:R-:W2:Y:S01]  /*6da0*/  SHFL.IDX PT, R2, R3, RZ, 0x1c1f ;  /* 0x001c1fff03027589 */ /* 0x000ea200000e0000 */
[----:B------:R-:W-:Y:S04]  /*6db0*/  SHF.R.S32.HI R130, RZ, 0x2, R130 ;  /* 0x00000002ff827819 */ /* 0x000fe80000011482 */
[----:B------:R-:W-:Y:S04]  /*6dc0*/  IADD3 R130, -R130, 0x30, RZ ;  /* 0x0000003082827810 */ /* 0x000fe80007ffe1ff */
[----:B------:R-:W-:Y:S11]  /*6dd0*/  ISETP.GE.AND P1, PT, R130, 0x1, PT ;  /* 0x000000018200780c */ /* 0x000ff60003f26270 */
[----:B------:R-:W-:Y:S02]  /*6de0*/  @!UPT UIADD3 URZ, URZ, URZ, URZ ;  /* 0x0000003f3f3ff290 */ /* 0x000fe4000fffe03f */
[----:B-1----:R-:W-:Y:S05]  /*6df0*/  @P1 IADD3 R166, P0, R0, R134, RZ ;  /* 0x0000008600a61210 */ /* 0x002fea0007f1e0ff */
        /* <DEDUP_REMOVED lines=23> */
.L_x_318:
[----:B------:R-:W-:Y:S01]  /*6f70*/  IMAD.MOV.U32 R0, RZ, RZ, c[0x0][0x2c4] ;  /* 0x0000b100ff007624 */ /* 0x000fe200078e00ff */
[----:B------:R-:W2:Y:S01]  /*6f80*/  LDL R2, [R1+0x18] ;  /* 0x0000180001027983 */ /* 0x000ea20000100800 */
[----:B-1----:R-:W-:Y:S02]  /*6f90*/  IMAD.MOV.U32 R164, RZ, RZ, c[0x0][0x32c] ;  /* 0x0000cb00ffa47624 */ /* 0x002fe400078e00ff */
[----:B------:R-:W-:Y:S01]  /*6fa0*/  IMAD R3, R219, -0x30, RZ ;  /* 0xffffffd0db037824 */ /* 0x000fe200078e02ff */
[----:B------:R-:W-:Y:S01]  /*6fb0*/  ISETP.NE.AND P0, PT, R0, 0x1, PT ;  /* 0x000000010000780c */ /* 0x000fe20003f05270 */
[----:B------:R-:W0:Y:S01]  /*6fc0*/  LDGDEPBAR ;  /* 0x00000000000079af */ /* 0x000e220000000000 */
[----:B------:R-:W-:Y:S02]  /*6fd0*/  ISETP.GE.AND P1, PT, R164, 0x1, PT ;  /* 0x00000001a400780c */ /* 0x000fe40003f26270 */
[----:B------:R-:W-:Y:S04]  /*6fe0*/  IADD3 R139, -R251, 0x1, R3 ;  /* 0x00000001fb8b7810 */ /* 0x000fe80007ffe103 */
[----:B------:R-:W-:Y:S04]  /*6ff0*/  IADD3 R139, -R230, R139, R229 ;  /* 0x0000008be68b7210 */ /* 0x000fe80007ffe1e5 */
[C---:B------:R-:W-:Y:S02]  /*7000*/  IADD3 R138, R139.reuse, c[0x0][0x328], RZ ;  /* 0x0000ca008b8a7a10 */ /* 0x040fe40007ffe0ff */
[----:B------:R-:W-:Y:S01]  /*7010*/  IADD3 R139, R139, UR4, RZ ;  /* 0x000000048b8b7c10 */ /* 0x000fe2000fffe0ff */
[----:B--2---:R-:W-:Y:S04]  /*7020*/  @P0 IMAD.HI.U32 R0, R2, c[0x0][0x2c8], RZ ;  /* 0x0000b20002000a27 */ /* 0x004fe800078e00ff */
[----:B------:R-:W-:Y:S01]  /*7030*/  IMAD.MOV.U32 R137, RZ, RZ, R2 ;  /* 0x000000ffff897224 */ /* 0x000fe200078e0002 */
[----:B------:R-:W-:Y:S05]  /*7040*/  @P0 SHF.R.U32.HI R137, RZ, c[0x0][0x2cc], R0 ;  /* 0x0000b300ff890a19 */ /* 0x000fea0000011600 */
[----:B------:R-:W1:Y:S02]  /*7050*/  SHFL.IDX PT, R2, R137, RZ, 0x1c1f ;  /* 0x001c1fff89027589 */ /* 0x000e6400000e0000 */
[--C-:B-1----:R-:W-:Y:S02]  /*7060*/  IMAD.IADD R133, R138, 0x1, R2.reuse ;  /* 0x000000018a857824 */ /* 0x102fe400078e0202 */
[----:B------:R-:W-:Y:S01]  /*7070*/  IMAD.IADD R0, R139, 0x1, R2 ;  /* 0x000000018b007824 */ /* 0x000fe200078e0202 */
[----:B------:R-:W-:-:S05]  /*7080*/  @!P1 BRA `(.L_x_319) ;  /* 0x0000018000009947 */ /* 0x000fca0003800000 */
[----:B------:R-:W-:Y:S01]  /*7090*/  IADD3 R2, -R230, R229, R2 ;  /* 0x000000e5e6027210 */ /* 0x000fe20007ffe102 */
[----:B------:R-:W-:Y:S03]  /*70a0*/  BSSY B0, `(.L_x_320) ;  /* 0x0000011000007945 */ /* 0x000fe60003800000 */
[----:B------:R-:W-:Y:S11]  /*70b0*/  ISETP.GT.AND P0, PT, R2, -0x1, PT ;  /* 0xffffffff0200780c */ /* 0x000ff60003f04270 */
[----:B------:R-:W-:Y:S02]  /*70c0*/  @!UPT UIADD3 URZ, URZ, URZ, URZ ;  /* 0x0000003f3f3ff290 */ /* 0x000fe4000fffe03f */
[----:B------:R-:W-:-:S05]  /*70d0*/  @P0 BRA `(.L_x_321) ;  /* 0x0000008000000947 */ /* 0x000fca0003800000 */
[----:B------:R-:W-:Y:S01]  /*70e0*/  LOP3.LUT R2, RZ, R2, RZ, 0x33, !PT ;  /* 0x00000002ff027212 */ /* 0x000fe200078e33ff */
[----:B------:R-:W-:Y:S05]  /*70f0*/  IMAD.MOV.U32 R128, RZ, RZ, c[0x0][0x32c] ;  /* 0x0000cb00ff807624 */ /* 0x000fea00078e00ff */
[----:B------:R-:W-:Y:S11]  /*7100*/  ISETP.NE.AND P0, PT, R128, 0x1, PT ;  /* 0x000000018000780c */ /* 0x000ff60003f05270 */
[----:B------:R-:W-:Y:S02]  /*7110*/  @!UPT UIADD3 URZ, URZ, URZ, URZ ;  /* 0x0000003f3f3ff290 */ /* 0x000fe4000fffe03f */
[----:B------:R-:W-:Y:S05]  /*7120*/  @P0 IMAD.HI.U32 R128, R2, c[0x0][0x330], RZ ;  /* 0x0000cc0002800a27 */ /* 0x000fea00078e00ff */
[----:B------:R-:W-:Y:S04]  /*7130*/  @P0 SHF.R.U32.HI R2, RZ, c[0x0][0x334], R128 ;  /* 0x0000cd00ff020a19 */ /* 0x000fe80000011680 */
[----:B------:R-:W-:Y:S01]  /*7140*/  LOP3.LUT R2, RZ, R2, RZ, 0x33, !PT ;  /* 0x00000002ff027212 */ /* 0x000fe200078e33ff */
[----:B------:R-:W-:-:S05]  /*7150*/  BRA `(.L_x_322) ;  /* 0x0000005000007947 */ /* 0x000fca0003800000 */
.L_x_321:
[----:B------:R-:W-:Y:S04]  /*7160*/  MOV R128, c[0x0][0x32c] ;  /* 0x0000cb0000807a02 */ /* 0x000fe80000000f00 */
[----:B------:R-:W-:Y:S11]  /*7170*/  ISETP.NE.AND P0, PT, R128, 0x1, PT ;  /* 0x000000018000780c */ /* 0x000ff60003f05270 */
[----:B------:R-:W-:Y:S02]  /*7180*/  @!UPT UIADD3 URZ, URZ, URZ, URZ ;  /* 0x0000003f3f3ff290 */ /* 0x000fe4000fffe03f */
[----:B------:R-:W-:Y:S05]  /*7190*/  @P0 IMAD.HI.U32 R128, R2, c[0x0][0x330], RZ ;  /* 0x0000cc0002800a27 */ /* 0x000fea00078e00ff */
[----:B------:R-:W-:Y:S02]  /*71a0*/  @P0 SHF.R.U32.HI R2, RZ, c[0x0][0x334], R128 ;  /* 0x0000cd00ff020a19 */ /* 0x000fe40000011680 */
.L_x_322:
[----:B------:R-:W-:Y:S05]  /*71b0*/  BSYNC B0 ;  /* 0x0000000000007941 */ /* 0x000fea0003800000 */
.L_x_320:
[----:B------:R-:W-:Y:S04]  /*71c0*/  IMAD.IADD R128, R3, 0x1, -R251 ;  /* 0x0000000103807824 */ /* 0x000fe800078e0afb */
[----:B------:R-:W-:Y:S05]  /*71d0*/  IMAD R2, R2, c[0x0][0x32c], R128 ;  /* 0x0000cb0002027a24 */ /* 0x000fea00078e0280 */
[----:B------:R-:W-:Y:S02]  /*71e0*/  IADD3 R128, R2, c[0x0][0x32c], RZ ;  /* 0x0000cb0002807a10 */ /* 0x000fe40007ffe0ff */
[----:B------:R-:W-:Y:S02]  /*71f0*/  IMNMX R0, R0, R2, !PT ;  /* 0x0000000200007217 */ /* 0x000fe40007800200 */
[----:B------:R-:W-:Y:S02]  /*7200*/  IMNMX R133, R133, R128, PT ;  /* 0x0000008085857217 */ /* 0x000fe40003800200 */
.L_x_319:
[----:B------:R-:W1:Y:S02]  /*7210*/  SHFL.IDX PT, R2, R137, 0x1, 0x1c1f ;  /* 0x003c1f0089027f89 */ /* 0x000e6400000e0000 */
[-C--:B-1----:R-:W-:Y:S02]  /*7220*/  IADD3 R132, R138, R2.reuse, RZ ;  /* 0x000000028a847210 */ /* 0x082fe40007ffe0ff */
[----:B------:R-:W-:Y:S01]  /*7230*/  IADD3 R128, R139, R2, RZ ;  /* 0x000000028b807210 */ /* 0x000fe20007ffe0ff */
        /* <DEDUP_REMOVED lines=14> */
.L_x_325:
[----:B------:R-:W-:Y:S04]  /*7320*/  MOV R130, c[0x0][0x32c] ;  /* 0x0000cb0000827a02 */ /* 0x000fe80000000f00 */
[----:B------:R-:W-:Y:S11]  /*7330*/  ISETP.NE.AND P0, PT, R130, 0x1, PT ;  /* 0x000000018200780c */ /* 0x000ff60003f05270 */
[----:B------:R-:W-:Y:S02]  /*7340*/  @!UPT UIADD3 URZ, URZ, URZ, URZ ;  /* 0x0000003f3f3ff290 */ /* 0x000fe4000fffe03f */
[----:B------:R-:W-:Y:S05]  /*7350*/  @P0 IMAD.HI.U32 R130, R2, c[0x0][0x330], RZ ;  /* 0x0000cc0002820a27 */ /* 0x000fea00078e00ff */
[----:B------:R-:W-:Y:S02]  /*7360*/  @P0 SHF.R.U32.HI R2, RZ, c[0x0][0x334], R130 ;  /* 0x0000cd00ff020a19 */ /* 0x000fe40000011682 */
.L_x_326:
[----:B------:R-:W-:Y:S05]  /*7370*/  BSYNC B0 ;  /* 0x0000000000007941 */ /* 0x000fea0003800000 */
.L_x_324:
[----:B------:R-:W-:Y:S04]  /*7380*/  IMAD.IADD R130, R3, 0x1, -R251 ;  /* 0x0000000103827824 */ /* 0x000fe800078e0afb */
[----:B------:R-:W-:Y:S05]  /*7390*/  IMAD R2, R2, c[0x0][0x32c], R130 ;  /* 0x0000cb0002027a24 */ /* 0x000fea00078e0282 */
[----:B------:R-:W-:Y:S02]  /*73a0*/  IADD3 R130, R2, c[0x0][0x32c], RZ ;  /* 0x0000cb0002827a10 */ /* 0x000fe40007ffe0ff */
[----:B------:R-:W-:Y:S02]  /*73b0*/  IMNMX R128, R128, R2, !PT ;  /* 0x0000000280807217 */ /* 0x000fe40007800200 */
[----:B------:R-:W-:Y:S02]  /*73c0*/  IMNMX R132, R132, R130, PT ;  /* 0x0000008284847217 */ /* 0x000fe40003800200 */
.L_x_323:
        /* <DEDUP_REMOVED lines=17> */
.L_x_329:
[----:B------:R-:W-:Y:S04]  /*74e0*/  MOV R160, c[0x0][0x32c] ;  /* 0x0000cb0000a07a02 */ /* 0x000fe80000000f00 */
[----:B------:R-:W-:Y:S11]  /*74f0*/  ISETP.NE.AND P0, PT, R160, 0x1, PT ;  /* 0x00000001a000780c */ /* 0x000ff60003f05270 */
[----:B------:R-:W-:Y:S02]  /*7500*/  @!UPT UIADD3 URZ, URZ, URZ, URZ ;  /* 0x0000003f3f3ff290 */ /* 0x000fe4000fffe03f */
[----:B------:R-:W-:Y:S05]  /*7510*/  @P0 IMAD.HI.U32 R160, R134, c[0x0][0x330], RZ ;  /* 0x0000cc0086a00a27 */ /* 0x000fea00078e00ff */
[----:B------:R-:W-:Y:S02]  /*7520*/  @P0 SHF.R.U32.HI R134, RZ, c[0x0][0x334], R160 ;  /* 0x0000cd00ff860a19 */ /* 0x000fe400000116a0 */
.L_x_330:
[----:B------:R-:W-:Y:S05]  /*7530*/  BSYNC B0 ;  /* 0x0000000000007941 */ /* 0x000fea0003800000 */
.L_x_328:
[----:B------:R-:W-:Y:S04]  /*7540*/  IMAD.IADD R160, R3, 0x1, -R251 ;  /* 0x0000000103a07824 */ /* 0x000fe800078e0afb */
[----:B------:R-:W-:Y:S05]  /*7550*/  IMAD R134, R134, c[0x0][0x32c], R160 ;  /* 0x0000cb0086867a24 */ /* 0x000fea00078e02a0 */
[----:B------:R-:W-:Y:S02]  /*7560*/  IADD3 R160, R134, c[0x0][0x32c], RZ ;  /* 0x0000cb0086a07a10 */ /* 0x000fe40007ffe0ff */
[----:B------:R-:W-:Y:S02]  /*7570*/  IMNMX R2, R2, R134, !PT ;  /* 0x0000008602027217 */ /* 0x000fe40007800200 */
[----:B------:R-:W-:Y:S02]  /*7580*/  IMNMX R130, R130, R160, PT ;  /* 0x000000a082827217 */ /* 0x000fe40003800200 */
.L_x_327:
        /* <DEDUP_REMOVED lines=135> */
[----:B------:R-:W-:Y:S11]  /*7e00*/  ISETP.GE.AND P0, PT, R164, 0x1, PT ;  /* 0x00000001a400780c */ /* 0x000ff60003f06270 */
[----:B------:R-:W-:Y:S02]  /*7e10*/  @!UPT UIADD3 URZ, URZ, URZ, URZ ;  /* 0x0000003f3f3ff290 */ /* 0x000fe4000fffe03f */
        /* <DEDUP_REMOVED lines=14> */
.L_x_333:
[----:B------:R-:W-:Y:S04]  /*7f00*/  MOV R5, c[0x0][0x32c] ;  /* 0x0000cb0000057a02 */ /* 0x000fe80000000f00 */
[----:B------:R-:W-:Y:S11]  /*7f10*/  ISETP.NE.AND P0, PT, R5, 0x1, PT ;  /* 0x000000010500780c */ /* 0x000ff60003f05270 */
[----:B------:R-:W-:Y:S02]  /*7f20*/  @!UPT UIADD3 URZ, URZ, URZ, URZ ;  /* 0x0000003f3f3ff290 */ /* 0x000fe4000fffe03f */
[----:B------:R-:W-:Y:S05]  /*7f30*/  @P0 IMAD.HI.U32 R5, R4, c[0x0][0x330], RZ ;  /* 0x0000cc0004050a27 */ /* 0x000fea00078e00ff */
[----:B------:R-:W-:Y:S02]  /*7f40*/  @P0 SHF.R.U32.HI R4, RZ, c[0x0][0x334], R5 ;  /* 0x0000cd00ff040a19 */ /* 0x000fe40000011605 */
.L_x_334:
[----:B------:R-:W-:Y:S05]  /*7f50*/  BSYNC B0 ;  /* 0x0000000000007941 */ /* 0x000fea0003800000 */
.L_x_332:
[----:B------:R-:W-:Y:S04]  /*7f60*/  IMAD.IADD R3, R3, 0x1, -R251 ;  /* 0x0000000103037824 */ /* 0x000fe800078e0afb */
[----:B------:R-:W-:Y:S05]  /*7f70*/  IMAD R4, R4, c[0x0][0x32c], R3 ;  /* 0x0000cb0004047a24 */ /* 0x000fea00078e0203 */
[----:B------:R-:W-:Y:S02]  /*7f80*/  IADD3 R3, R4, c[0x0][0x32c], RZ ;  /* 0x0000cb0004037a10 */ /* 0x000fe40007ffe0ff */
[----:B------:R-:W-:Y:S02]  /*7f90*/  IMNMX R0, R0, R4, !PT ;  /* 0x0000000400007217 */ /* 0x000fe40007800200 */
[----:B------:R-:W-:Y:S02]  /*7fa0*/  IMNMX R2, R2, R3, PT ;  /* 0x0000000302027217 */ /* 0x000fe40003800200 */
.L_x_331:
[----:B------:R-:W-:Y:S01]  /*7fb0*/  ISETP.GT.AND P0, PT, R0, RZ, !P2 ;  /* 0x000000ff0000720c */ /* 0x000fe20005704270 */
[----:B------:R-:W-:Y:S01]  /*7fc0*/  LDSM.16.MT88.4 R36, [R206+0x1880] ;  /* 0x00188000ce24783b */ /* 0x000fe20000004200 */
[----:B------:R-:W-:Y:S02]  /*7fd0*/  ISETP.NE.AND P2, PT, R16, RZ, PT ;  /* 0x000000ff1000720c */ /* 0x000fe40003f45270 */
[----:B------:R-:W-:Y:S04]  /*7fe0*/  ISETP.LT.OR P0, PT, R2, 0x1, P0 ;  /* 0x000000010200780c */ /* 0x000fe80000701670 */
[----:B------:R-:W-:Y:S02]  /*7ff0*/  FSEL R10, R10, -INF , !P0 ;  /* 0xff8000000a0a7808 */ /* 0x000fe40004000000 */
[----:B------:R-:W-:Y:S02]  /*8000*/  ISETP.GT.AND P0, PT, R0, 0x1, !P1 ;  /* 0x000000010000780c */ /* 0x000fe40004f04270 */
[----:B------:R-:W-:Y:S02]  /*8010*/  ISETP.NE.AND P1, PT, R17, RZ, PT ;  /* 0x000000ff1100720c */ /* 0x000fe40003f25270 */
[----:B------:R-:W-:Y:S04]  /*8020*/  ISETP.LT.OR P0, PT, R2, 0x2, P0 ;  /* 0x000000020200780c */ /* 0x000fe80000701670 */
[----:B------:R-:W-:Y:S02]  /*8030*/  FSEL R11, R11, -INF , !P0 ;  /* 0xff8000000b0b7808 */ /* 0x000fe40004000000 */
[----:B------:R-:W-:Y:S04]  /*8040*/  ISETP.NE.AND P0, PT, R160, RZ, PT ;  /* 0x000000ffa000720c */ /* 0x000fe80003f05270 */
[----:B------:R-:W-:Y:S04]  /*8050*/  ISETP.GT.AND P0, PT, R0, 0x8, !P0 ;  /* 0x000000080000780c */ /* 0x000fe80004704270 */
[----:B------:R-:W-:Y:S04]  /*8060*/  ISETP.LT.OR P0, PT, R2, 0x9, P0 ;  /* 0x000000090200780c */ /* 0x000fe80000701670 */
        /* <DEDUP_REMOVED lines=40> */
[----:B------:R-:W-:Y:S02]  /*82f0*/  ISETP.GT.AND P0, PT, R0, 0x29, !P6 ;  /* 0x000000290000780c */ /* 0x000fe40007704270 */
[----:B------:R-:W1:Y:S02]  /*8300*/  SHFL.BFLY PT, R0, R134, 0x2, 0x1f ;  /* 0x0c401f0086007f89 */ /* 0x000e6400000e0000 */
[----:B------:R-:W-:Y:S04]  /*8310*/  ISETP.LT.OR P0, PT, R2, 0x2a, P0 ;  /* 0x0000002a0200780c */ /* 0x000fe80000701670 */
[----:B------:R-:W-:Y:S02]  /*8320*/  FSEL R137, R47, -INF , !P0 ;  /* 0xff8000002f897808 */ /* 0x000fe40004000000 */
        /* <DEDUP_REMOVED lines=11> */
[--C-:B------:R-:W-:Y:S01]  /*83e0*/  FFMA.FTZ R6, R162, c[0x0][0x2d0], -R138.reuse ;  /* 0x0000b400a2067a23 */ /* 0x100fe2000001088a */
[----:B------:R-:W-:Y:S01]  /*83f0*/  FMNMX.FTZ R0, R169, R0, !PT ;  /* 0x00000000a9007209 */ /* 0x000fe20007810000 */
[----:B------:R-:W-:Y:S02]  /*8400*/  FFMA.FTZ R7, R22, c[0x0][0x2d0], -R138 ;  /* 0x0000b40016077a23 */ /* 0x000fe4000001088a */
[----:B------:R1:W-:Y:S01]  /*8410*/  MUFU.EX2 R25, R6 ;  /* 0x0000000600197308 */ /* 0x0003e20000000800 */
[----:B------:R-:W-:Y:S04]  /*8420*/  FMNMX.FTZ R0, R170, R0, !PT ;  /* 0x00000000aa007209 */ /* 0x000fe80007810000 */
[----:B------:R-:W-:Y:S04]  /*8430*/  FMNMX.FTZ R0, R174, R0, !PT ;  /* 0x00000000ae007209 */ /* 0x000fe80007810000 */
[----:B------:R-:W-:Y:S01]  /*8440*/  FMNMX.FTZ R0, R176, R0, !PT ;  /* 0x00000000b0007209 */ /* 0x000fe20007810000 */
[----:B------:R-:W-:Y:S03]  /*8450*/  MUFU.EX2 R28, R7 ;  /* 0x00000007001c7308 */ /* 0x000fe60000000800 */
[----:B------:R-:W-:Y:S04]  /*8460*/  FMNMX.FTZ R0, R187, R0, !PT ;  /* 0x00000000bb007209 */ /* 0x000fe80007810000 */
[----:B------:R-:W-:Y:S04]  /*8470*/  FMNMX.FTZ R0, R188, R0, !PT ;  /* 0x00000000bc007209 */ /* 0x000fe80007810000 */
[----:B------:R-:W-:Y:S04]  /*8480*/  FMNMX.FTZ R0, R194, R0, !PT ;  /* 0x00000000c2007209 */ /* 0x000fe80007810000 */
[----:B------:R-:W-:Y:S05]  /*8490*/  FMNMX.FTZ R0, R195, R0, !PT ;  /* 0x00000000c3007209 */ /* 0x000fea0007810000 */
[----:B------:R-:W2:Y:S02]  /*84a0*/  SHFL.BFLY PT, R2, R0, 0x2, 0x1f ;  /* 0x0c401f0000027f89 */ /* 0x000ea400000e0000 */
[----:B--2---:R-:W-:Y:S06]  /*84b0*/  FMNMX.FTZ R0, R0, R2, !PT ;  /* 0x0000000200007209 */ /* 0x004fec0007810000 */
[----:B------:R-:W2:Y:S02]  /*84c0*/  SHFL.BFLY PT, R133, R0, 0x1, 0x1f ;  /* 0x0c201f0000857f89 */ /* 0x000ea400000e0000 */
[----:B--2---:R-:W-:Y:S02]  /*84d0*/  FMNMX.FTZ R133, R0, R133, !PT ;  /* 0x0000008500857209 */ /* 0x004fe40007810000 */
[----:B------:R-:W-:Y:S02]  /*84e0*/  FMNMX.FTZ R0, R8, R135, !PT ;  /* 0x0000008708007209 */ /* 0x000fe40007810000 */
[C---:B------:R-:W-:Y:S01]  /*84f0*/  FSETP.NEU.FTZ.AND P0, PT, R133.reuse, -INF , PT ;  /* 0xff8000008500780b */ /* 0x040fe20003f1d000 */
[----:B------:R-:W-:Y:S01]  /*8500*/  FMUL.FTZ R139, R133, c[0x0][0x2d0] ;  /* 0x0000b400858b7a20 */ /* 0x000fe20000410000 */
[----:B------:R-:W-:Y:S02]  /*8510*/  FMNMX.FTZ R0, R9, R0, !PT ;  /* 0x0000000009007209 */ /* 0x000fe40007810000 */
[----:B------:R-:W-:Y:S02]  /*8520*/  FSEL R4, R133, RZ, P0 ;  /* 0x000000ff85047208 */ /* 0x000fe40000000000 */
[----:B------:R-:W-:Y:S02]  /*8530*/  FMNMX.FTZ R0, R12, R0, !PT ;  /* 0x000000000c007209 */ /* 0x000fe40007810000 */
[----:B------:R-:W-:Y:S02]  /*8540*/  FSEL R139, R139, RZ, P0 ;  /* 0x000000ff8b8b7208 */ /* 0x000fe40000000000 */
[----:B------:R-:W-:Y:S04]  /*8550*/  FMNMX.FTZ R0, R13, R0, !PT ;  /* 0x000000000d007209 */ /* 0x000fe80007810000 */
        /* <DEDUP_REMOVED lines=20> */
[----:B-1----:R-:W-:Y:S01]  /*86a0*/  FFMA.FTZ R6, R12, c[0x0][0x2d0], -R164 ;  /* 0x0000b4000c067a23 */ /* 0x002fe200000108a4 */
        /* <DEDUP_REMOVED lines=21> */
[----:B--2---:R-:W-:Y:S09]  /*8800*/  FFMA.FTZ R0, R161, c[0x0][0x2d0], -R138 ;  /* 0x0000b400a1007a23 */ /* 0x004ff2000001088a */
[----:B------:R1:W-:Y:S02]  /*8810*/  MUFU.EX2 R24, R0 ;  /* 0x0000000000187308 */ /* 0x0003e40000000800 */
[--C-:B-1----:R-:W-:Y:S08]  /*8820*/  FFMA.FTZ R0, R21, c[0x0][0x2d0], -R139.reuse ;  /* 0x0000b40015007a23 */ /* 0x102ff0000001088b */
[----:B------:R1:W-:Y:S02]  /*8830*/  MUFU.EX2 R248, R0 ;  /* 0x0000000000f87308 */ /* 0x0003e40000000800 */
[--C-:B-1----:R-:W-:Y:S02]  /*8840*/  FFMA.FTZ R0, R23, c[0x0][0x2d0], -R139.reuse ;  /* 0x0000b40017007a23 */ /* 0x102fe4000001088b */
[----:B------:R-:W1:Y:S06]  /*8850*/  LDSM.16.MT88.4 R20, [R205+0x1880] ;  /* 0x00188000cd14783b */ /* 0x000e6c0000004200 */
[----:B------:R2:W4:Y:S02]  /*8860*/  MUFU.EX2 R249, R0 ;  /* 0x0000000000f97308 */ /* 0x0005240000000800 */
[--C-:B--2---:R-:W-:Y:S01]  /*8870*/  FFMA.FTZ R0, R166, c[0x0][0x2d0], -R139.reuse ;  /* 0x0000b400a6007a23 */ /* 0x104fe2000001088b */
[----:B---3--:R-:W-:Y:S02]  /*8880*/  MOV R166, R29 ;  /* 0x0000001d00a67202 */ /* 0x008fe40000000f00 */
[----:B----4-:R-:W-:Y:S05]  /*8890*/  F2FP.BF16.PACK_AB R161, R249, R248 ;  /* 0x000000f8f9a1723e */ /* 0x010fea00000010ff */
        /* <DEDUP_REMOVED lines=38> */
[----:B---3--:R-:W-:Y:S01]  /*8b00*/  FADD.FTZ R0, -R5, R135 ;  /* 0x0000008705007221 */ /* 0x008fe20000010100 */
[----:B------:R-:W-:Y:S01]  /*8b10*/  MOV R135, R25 ;  /* 0x0000001900877202 */ /* 0x000fe20000000f00 */
        /* <DEDUP_REMOVED lines=24> */
[C---:B------:R-:W-:Y:S02]  /*8ca0*/  FMUL.FTZ R82, R128.reuse, R82 ;  /* 0x0000005280527220 */ /* 0x040fe40000410000 */
[----:B------:R-:W-:Y:S02]  /*8cb0*/  FMUL.FTZ R83, R128, R83 ;  /* 0x0000005380537220 */ /* 0x000fe40000410000 */
[----:B----4-:R-:W-:Y:S02]  /*8cc0*/  FFMA.FTZ R0, R15, c[0x0][0x2d0], -R165 ;  /* 0x0000b4000f007a23 */ /* 0x010fe400000108a5 */
[C---:B-----5:R-:W-:Y:S02]  /*8cd0*/  FMUL.FTZ R8, R3.reuse, R144 ;  /* 0x0000009003087220 */ /* 0x060fe40000410000 */
[----:B------:R-:W2:Y:S01]  /*8ce0*/  MUFU.EX2 R243, R0 ;  /* 0x0000000000f37308 */ /* 0x000ea20000000800 */
        /* <DEDUP_REMOVED lines=12> */
[----:B--2---:R-:W-:Y:S01]  /*8db0*/  F2FP.BF16.PACK_AB R143, R243, R242 ;  /* 0x000000f2f38f723e */ /* 0x004fe200000010ff */
[----:B------:R-:W-:Y:S01]  /*8dc0*/  FADD.FTZ R0, -R2, R136 ;  /* 0x0000008802007221 */ /* 0x000fe20000010100 */
[----:B------:R-:W-:Y:S01]  /*8dd0*/  MOV R136, R24 ;  /* 0x0000001800887202 */ /* 0x000fe20000000f00 */
[--C-:B------:R-:W-:Y:S02]  /*8de0*/  FFMA.FTZ R2, R167, c[0x0][0x2d0], -R138.reuse ;  /* 0x0000b400a7027a23 */ /* 0x100fe4000001088a */
[----:B------:R-:W-:Y:S01]  /*8df0*/  FMUL.FTZ R0, R0, c[0x0][0x2d0] ;  /* 0x0000b40000007a20 */ /* 0x000fe20000410000 */
[----:B------:R-:W-:Y:S01]  /*8e00*/  F2FP.BF16.PACK_AB R162, R136, R135 ;  /* 0x0000008788a2723e */ /* 0x000fe200000010ff */
[----:B------:R2:W-:Y:S01]  /*8e10*/  MUFU.EX2 R241, R2 ;  /* 0x0000000200f17308 */ /* 0x0005e20000000800 */
[C---:B------:R-:W-:Y:S02]  /*8e20*/  FMUL.FTZ R24, R3.reuse, R104 ;  /* 0x0000006803187220 */ /* 0x040fe40000410000 */
[C---:B------:R-:W-:Y:S02]  /*8e30*/  FMUL.FTZ R60, R3.reuse, R60 ;  /* 0x0000003c033c7220 */ /* 0x040fe40000410000 */
[C---:B------:R-:W-:Y:S01]  /*8e40*/  FMUL.FTZ R61, R3.reuse, R61 ;  /* 0x0000003d033d7220 */ /* 0x040fe20000410000 */
[-C--:B-1----:R-:W-:Y:S01]  /*8e50*/  HMMA.16816.F32.BF16 R4, R160, R20.reuse, R4 ;  /* 0x00000014a004723c */ /* 0x082fe20000041804 */
[C---:B------:R-:W-:Y:S02]  /*8e60*/  FMUL.FTZ R72, R3.reuse, R72 ;  /* 0x0000004803487220 */ /* 0x040fe40000410000 */
[C---:B------:R-:W-:Y:S01]  /*8e70*/  FMUL.FTZ R73, R3.reuse, R73 ;  /* 0x0000004903497220 */ /* 0x040fe20000410000 */
[----:B------:R-:W1:Y:S01]  /*8e80*/  MUFU.EX2 R0, R0 ;  /* 0x0000000000007308 */ /* 0x000e620000000800 */
[C---:B------:R-:W-:Y:S02]  /*8e90*/  FMUL.FTZ R76, R3.reuse, R76 ;  /* 0x0000004c034c7220 */ /* 0x040fe40000410000 */
[C---:B------:R-:W-:Y:S02]  /*8ea0*/  FMUL.FTZ R77, R3.reuse, R77 ;  /* 0x0000004d034d7220 */ /* 0x040fe40000410000 */
[C---:B------:R-:W-:Y:S03]  /*8eb0*/  FMUL.FTZ R88, R3.reuse, R88 ;  /* 0x0000005803587220 */ /* 0x040fe60000410000 */
[C---:B------:R-:W-:Y:S02]  /*8ec0*/  FMUL.FTZ R89, R3.reuse, R89 ;  /* 0x0000005903597220 */ /* 0x040fe40000410000 */
[C---:B------:R-:W-:Y:S02]  /*8ed0*/  FMUL.FTZ R92, R3.reuse, R92 ;  /* 0x0000005c035c7220 */ /* 0x040fe40000410000 */
[----:B------:R-:W-:Y:S02]  /*8ee0*/  FMUL.FTZ R93, R3, R93 ;  /* 0x0000005d035d7220 */ /* 0x000fe40000410000 */
[--C-:B--2---:R-:W-:Y:S02]  /*8ef0*/  FFMA.FTZ R2, R168, c[0x0][0x2d0], -R138.reuse ;  /* 0x0000b400a8027a23 */ /* 0x104fe4000001088a */
[C---:B------:R-:W-:Y:S02]  /*8f00*/  FMUL.FTZ R98, R128.reuse, R98 ;  /* 0x0000006280627220 */ /* 0x040fe40000410000 */
[----:B------:R2:W3:Y:S01]  /*8f10*/  MUFU.EX2 R240, R2 ;  /* 0x0000000200f07308 */ /* 0x0004e20000000800 */
[----:B------:R-:W-:Y:S02]  /*8f20*/  FMUL.FTZ R99, R128, R99 ;  /* 0x0000006380637220 */ /* 0x000fe40000410000 */
[C---:B------:R-:W-:Y:S02]  /*8f30*/  FMUL.FTZ R84, R129.reuse, R84 ;  /* 0x0000005481547220 */ /* 0x040fe40000410000 */
[C---:B------:R-:W-:Y:S02]  /*8f40*/  FMUL.FTZ R85, R129.reuse, R85 ;  /* 0x0000005581557220 */ /* 0x040fe40000410000 */
[C---:B-1----:R-:W-:Y:S02]  /*8f50*/  FMUL.FTZ R10, R0.reuse, R146 ;  /* 0x00000092000a7220 */ /* 0x042fe40000410000 */
        /* <DEDUP_REMOVED lines=8> */
[----:B------:R-:W-:Y:S02]  /*8fe0*/  FMUL.FTZ R20, R129, R100 ;  /* 0x0000006481147220 */ /* 0x000fe40000410000 */
[--C-:B--2---:R-:W-:Y:S01]  /*8ff0*/  FFMA.FTZ R2, R169, c[0x0][0x2d0], -R139.reuse ;  /* 0x0000b400a9027a23 */ /* 0x104fe2000001088b */
[-C--:B------:R-:W-:Y:S02]  /*9000*/  HMMA.16816.F32.BF16 R12, R140, R22.reuse, R12 ;  /* 0x000000168c0c723c */ /* 0x080fe4000004180c */
[C---:B------:R-:W-:Y:S01]  /*9010*/  FMUL.FTZ R21, R129.reuse, R101 ;  /* 0x0000006581157220 */ /* 0x040fe20000410000 */
[----:B------:R1:W-:Y:S01]  /*9020*/  MUFU.EX2 R239, R2 ;  /* 0x0000000200ef7308 */ /* 0x0003e20000000800 */
[C---:B------:R-:W-:Y:S02]  /*9030*/  FMUL.FTZ R31, R0.reuse, R111 ;  /* 0x0000006f001f7220 */ /* 0x040fe40000410000 */
[----:B------:R-:W-:Y:S01]  /*9040*/  LDSM.16.MT88.4 R108, [R205+0x1c80] ;  /* 0x001c8000cd6c783b */ /* 0x000fe20000004200 */
[C---:B------:R-:W-:Y:S01]  /*9050*/  FMUL.FTZ R42, R0.reuse, R122 ;  /* 0x0000007a002a7220 */ /* 0x040fe20000410000 */
        /* <DEDUP_REMOVED lines=8> */
[----:B------:R-:W-:Y:S02]  /*90e0*/  FMUL.FTZ R59, R0, R59 ;  /* 0x0000003b003b7220 */ /* 0x000fe40000410000 */
[-C--:B------:R-:W-:Y:S01]  /*90f0*/  HMMA.16816.F32.BF16 R20, R160, R36.reuse, R20 ;  /* 0x00000024a014723c */ /* 0x080fe20000041814 */
[--C-:B-1----:R-:W-:Y:S02]  /*9100*/  FFMA.FTZ R2, R170, c[0x0][0x2d0], -R139.reuse ;  /* 0x0000b400aa027a23 */ /* 0x102fe4000001088b */
[C---:B------:R-:W-:Y:S02]  /*9110*/  FMUL.FTZ R62, R0.reuse, R62 ;  /* 0x0000003e003e7220 */ /* 0x040fe40000410000 */
[----:B------:R1:W4:Y:S01]  /*9120*/  MUFU.EX2 R238, R2 ;  /* 0x0000000200ee7308 */ /* 0x0003220000000800 */
[C---:B------:R-:W-:Y:S02]  /*9130*/  FMUL.FTZ R63, R0.reuse, R63 ;  /* 0x0000003f003f7220 */ /* 0x040fe40000410000 */
[C---:B------:R-:W-:Y:S01]  /*9140*/  HMMA.16816.F32.BF16 R24, R140.reuse, R36, R24 ;  /* 0x000000248c18723c */ /* 0x040fe20000041818 */
[C---:B------:R-:W-:Y:S03]  /*9150*/  FMUL.FTZ R74, R0.reuse, R74 ;  /* 0x0000004a004a7220 */ /* 0x040fe60000410000 */
[C---:B------:R-:W-:Y:S02]  /*9160*/  FMUL.FTZ R75, R0.reuse, R75 ;  /* 0x0000004b004b7220 */ /* 0x040fe40000410000 */
[C---:B------:R-:W-:Y:S02]  /*9170*/  FMUL.FTZ R78, R0.reuse, R78 ;  /* 0x0000004e004e7220 */ /* 0x040fe40000410000 */
[-C--:B------:R-:W-:Y:S01]  /*9180*/  HMMA.16816.F32.BF16 R28, R140, R38.reuse, R28 ;  /* 0x000000268c1c723c */ /* 0x080fe2000004181c */
[C---:B------:R-:W-:Y:S03]  /*9190*/  FMUL.FTZ R36, R129.reuse, R116 ;  /* 0x0000007481247220 */ /* 0x040fe60000410000 */
[----:B------:R-:W-:Y:S02]  /*91a0*/  FMUL.FTZ R37, R129, R117 ;  /* 0x0000007581257220 */ /* 0x000fe40000410000 */
[----:B------:R-:W-:Y:S02]  /*91b0*/  FMUL.FTZ R79, R0, R79 ;  /* 0x0000004f004f7220 */ /* 0x000fe40000410000 */
[C---:B------:R-:W-:Y:S01]  /*91c0*/  HMMA.16816.F32.BF16 R32, R160.reuse, R38, R32 ;  /* 0x00000026a020723c */ /* 0x040fe20000041820 */
[C---:B------:R-:W-:Y:S03]  /*91d0*/  FMUL.FTZ R86, R128.reuse, R86 ;  /* 0x0000005680567220 */ /* 0x040fe60000410000 */
[C---:B------:R-:W-:Y:S02]  /*91e0*/  FMUL.FTZ R87, R128.reuse, R87 ;  /* 0x0000005780577220 */ /* 0x040fe40000410000 */
[--C-:B-1----:R-:W-:Y:S02]  /*91f0*/  FFMA.FTZ R2, R171, c[0x0][0x2d0], -R138.reuse ;  /* 0x0000b400ab027a23 */ /* 0x102fe4000001088a */
[C---:B------:R-:W-:Y:S01]  /*9200*/  FMUL.FTZ R38, R128.reuse, R118 ;  /* 0x0000007680267220 */ /* 0x040fe20000410000 */
[----:B------:R-:W-:Y:S01]  /*9210*/  LDSM.16.MT88.4 R168, [R205+0x3880] ;  /* 0x00388000cda8783b */ /* 0x000fe20000004200 */
[----:B------:R1:W-:Y:S02]  /*9220*/  MUFU.EX2 R237, R2 ;  /* 0x0000000200ed7308 */ /* 0x0003e40000000800 */
[----:B------:R-:W-:Y:S02]  /*9230*/  FMUL.FTZ R39, R128, R119 ;  /* 0x0000007780277220 */ /* 0x000fe40000410000 */
[C---:B------:R-:W-:Y:S02]  /*9240*/  FMUL.FTZ R90, R0.reuse, R90 ;  /* 0x0000005a005a7220 */ /* 0x040fe40000410000 */
[C---:B------:R-:W-:Y:S01]  /*9250*/  FMUL.FTZ R91, R0.reuse, R91 ;  /* 0x0000005b005b7220 */ /* 0x040fe20000410000 */
[----:B------:R-:W-:Y:S01]  /*9260*/  LDSM.16.MT88.4 R116, [R205+0x2880] ;  /* 0x00288000cd74783b */ /* 0x000fe20000004200 */
[C---:B------:R-:W-:Y:S01]  /*9270*/  FMUL.FTZ R94, R0.reuse, R94 ;  /* 0x0000005e005e7220 */ /* 0x040fe20000410000 */
[-C--:B--2---:R-:W-:Y:S01]  /*9280*/  HMMA.16816.F32.BF16 R36, R160, R100.reuse, R36 ;  /* 0x00000064a024723c */ /* 0x084fe20000041824 */
[----:B------:R-:W-:Y:S07]  /*9290*/  FMUL.FTZ R95, R0, R95 ;  /* 0x0000005f005f7220 */ /* 0x000fee0000410000 */
        /* <DEDUP_REMOVED lines=66> */
[--C-:B----4-:R-:W-:Y:S03]  /*96c0*/  FFMA.FTZ R2, R188, c[0x0][0x2d0], -R139.reuse ;  /* 0x0000b400bc027a23 */ /* 0x110fe6000001088b */
[----:B------:R-:W-:Y:S04]  /*96d0*/  MOV R188, R136 ;  /* 0x0000008800bc7202 */ /* 0x000fe80000000f00 */
[C---:B------:R-:W-:Y:S01]  /*96e0*/  HMMA.16816.F32.BF16 R48, R100.reuse, R118, R48 ;  /* 0x000000766430723c */ /* 0x040fe20000041830 */
[----:B------:R4:W-:Y:S01]  /*96f0*/  MUFU.EX2 R187, R2 ;  /* 0x0000000200bb7308 */ /* 0x0009e20000000800 */
[----:B------:R-:W5:Y:S02]  /*9700*/  LDSM.16.MT88.4 R116, [R206+0x3480] ;  /* 0x00348000ce74783b */ /* 0x000f640000004200 */
[----:B---3--:R-:W-:Y:S04]  /*9710*/  F2FP.BF16.PACK_AB R136, R202, R201 ;  /* 0x000000c9ca88723e */ /* 0x008fe800000010ff */
[-C--:B--2---:R-:W-:Y:S08]  /*9720*/  HMMA.16816.F32.BF16 R52, R100, R108.reuse, R52 ;  /* 0x0000006c6434723c */ /* 0x084ff00000041834 */
[C---:B------:R-:W-:Y:S08]  /*9730*/  HMMA.16816.F32.BF16 R56, R104.reuse, R108, R56 ;  /* 0x0000006c6838723c */ /* 0x040ff00000041838 */
[-C--:B------:R-:W-:Y:S01]  /*9740*/  HMMA.16816.F32.BF16 R60, R104, R110.reuse, R60 ;  /* 0x0000006e683c723c */ /* 0x080fe2000004183c */
[--C-:B----4-:R-:W-:Y:S02]  /*9750*/  FFMA.FTZ R2, R189, c[0x0][0x2d0], -R138.reuse ;  /* 0x0000b400bd027a23 */ /* 0x110fe4000001088a */
[----:B------:R-:W2:Y:S01]  /*9760*/  LDL.LU R189, [R1+0xc] ;  /* 0x00000c0001bd7983 */ /* 0x000ea20000300800 */
[----:B------:R-:W-:Y:S01]  /*9770*/  FFMA.FTZ R138, R190, c[0x0][0x2d0], -R138 ;  /* 0x0000b400be8a7a23 */ /* 0x000fe2000001088a */
[----:B------:R3:W-:Y:S01]  /*9780*/  MUFU.EX2 R186, R2 ;  /* 0x0000000200ba7308 */ /* 0x0007e20000000800 */
[----:B------:R-:W-:Y:S02]  /*9790*/  MOV R190, R135 ;  /* 0x0000008700be7202 */ /* 0x000fe40000000f00 */
[C---:B------:R-:W-:Y:S07]  /*97a0*/  HMMA.16816.F32.BF16 R64, R100.reuse, R110, R64 ;  /* 0x0000006e6440723c */ /* 0x040fee0000041840 */
[----:B------:R-:W4:Y:S01]  /*97b0*/  MUFU.EX2 R185, R138 ;  /* 0x0000008a00b97308 */ /* 0x000f220000000800 */
[-C--:B-1----:R-:W-:Y:S08]  /*97c0*/  HMMA.16816.F32.BF16 R68, R100, R112.reuse, R68 ;  /* 0x000000706444723c */ /* 0x082ff00000041844 */
[C---:B------:R-:W-:Y:S01]  /*97d0*/  HMMA.16816.F32.BF16 R72, R104.reuse, R112, R72 ;  /* 0x000000706848723c */ /* 0x040fe20000041848 */
[--C-:B---3--:R-:W-:Y:S03]  /*97e0*/  FFMA.FTZ R2, R194, c[0x0][0x2d0], -R139.reuse ;  /* 0x0000b400c2027a23 */ /* 0x108fe6000001088b */
[----:B------:R-:W-:Y:S01]  /*97f0*/  MOV R194, R131 ;  /* 0x0000008300c27202 */ /* 0x000fe20000000f00 */
[----:B------:R-:W-:Y:S03]  /*9800*/  FFMA.FTZ R139, R195, c[0x0][0x2d0], -R139 ;  /* 0x0000b400c38b7a23 */ /* 0x000fe6000001088b */
[-C--:B------:R-:W-:Y:S01]  /*9810*/  HMMA.16816.F32.BF16 R76, R104, R114.reuse, R76 ;  /* 0x00000072684c723c */ /* 0x080fe2000004184c */
[----:B------:R1:W-:Y:S01]  /*9820*/  MUFU.EX2 R182, R2 ;  /* 0x0000000200b67308 */ /* 0x0003e20000000800 */
[----:B------:R-:W3:Y:S02]  /*9830*/  LDL.LU R195, [R1+0x4] ;  /* 0x0000040001c37983 */ /* 0x000ee40000300800 */
[----:B----4-:R-:W-:Y:S04]  /*9840*/  F2FP.BF16.PACK_AB R138, R185, R186 ;  /* 0x000000bab98a723e */ /* 0x010fe800000010ff */
[C---:B------:R-:W-:Y:S01]  /*9850*/  HMMA.16816.F32.BF16 R80, R100.reuse, R114, R80 ;  /* 0x000000726450723c */ /* 0x040fe20000041850 */
[----:B------:R-:W4:Y:S02]  /*9860*/  LDSM.16.MT88.4 R112, [R206+0x2080] ;  /* 0x00208000ce70783b */ /* 0x000f240000004200 */
[----:B------:R-:W1:Y:S05]  /*9870*/  MUFU.EX2 R181, R139 ;  /* 0x0000008b00b57308 */ /* 0x000e6a0000000800 */
[-C--:B-----5:R-:W-:Y:S08]  /*9880*/  HMMA.16816.F32.BF16 R84, R100, R116.reuse, R84 ;  /* 0x000000746454723c */ /* 0x0a0ff00000041854 */
[C---:B------:R-:W-:Y:S01]  /*9890*/  HMMA.16816.F32.BF16 R88, R104.reuse, R116, R88 ;  /* 0x000000746858723c */ /* 0x040fe20000041858 */
[--C-:B-1----:R-:W-:Y:S02]  /*98a0*/  FFMA.FTZ R2, R193, c[0x0][0x2d0], -R164.reuse ;  /* 0x0000b400c1027a23 */ /* 0x102fe400000108a4 */
[----:B------:R-:W5:Y:S02]  /*98b0*/  LDL.LU R193, [R1] ;  /* 0x0000000001c17983 */ /* 0x000f640000300800 */
[----:B------:R1:W-:Y:S03]  /*98c0*/  MUFU.EX2 R180, R2 ;  /* 0x0000000200b47308 */ /* 0x0003e60000000800 */
[-C--:B------:R-:W-:Y:S01]  /*98d0*/  HMMA.16816.F32.BF16 R92, R104, R118.reuse, R92 ;  /* 0x00000076685c723c */ /* 0x080fe2000004185c */
[----:B------:R-:W-:Y:S07]  /*98e0*/  F2FP.BF16.PACK_AB R139, R181, R182 ;  /* 0x000000b6b58b723e */ /* 0x000fee00000010ff */
[----:B------:R-:W-:Y:S01]  /*98f0*/  HMMA.16816.F32.BF16 R96, R100, R118, R96 ;  /* 0x000000766460723c */ /* 0x000fe20000041860 */
[--C-:B-1----:R-:W-:Y:S02]  /*9900*/  FFMA.FTZ R2, R196, c[0x0][0x2d0], -R164.reuse ;  /* 0x0000b400c4027a23 */ /* 0x102fe400000108a4 */
[----:B------:R-:W5:Y:S02]  /*9910*/  LDL.LU R196, [R1+0x8] ;  /* 0x0000080001c47983 */ /* 0x000f640000300800 */
[----:B------:R1:W1:Y:S02]  /*9920*/  MUFU.EX2 R178, R2 ;  /* 0x0000000200b27308 */ /* 0x0002640000000800 */
[--C-:B-1----:R-:W-:Y:S01]  /*9930*/  FFMA.FTZ R2, R198, c[0x0][0x2d0], -R164.reuse ;  /* 0x0000b400c6027a23 */ /* 0x102fe200000108a4 */
[----:B------:R-:W-:Y:S01]  /*9940*/  F2FP.BF16.PACK_AB R160, R178, R180 ;  /* 0x000000b4b2a0723e */ /* 0x000fe200000010ff */
[----:B------:R-:W-:Y:S03]  /*9950*/  FFMA.FTZ R164, R199, c[0x0][0x2d0], -R164 ;  /* 0x0000b400c7a47a23 */ /* 0x000fe600000108a4 */
[----:B------:R-:W-:Y:S03]  /*9960*/  MOV R198, R166 ;  /* 0x000000a600c67202 */ /* 0x000fe60000000f00 */
[----:B------:R1:W-:Y:S10]  /*9970*/  MUFU.EX2 R179, R2 ;  /* 0x0000000200b37308 */ /* 0x0003f40000000800 */
[----:B------:R-:W4:Y:S01]  /*9980*/  MUFU.EX2 R177, R164 ;  /* 0x000000a400b17308 */ /* 0x000f220000000800 */
[--C-:B-1----:R-:W-:Y:S09]  /*9990*/  FFMA.FTZ R2, R191, c[0x0][0x2d0], -R165.reuse ;  /* 0x0000b400bf027a23 */ /* 0x102ff200000108a5 */
[----:B------:R1:W-:Y:S01]  /*99a0*/  MUFU.EX2 R173, R2 ;  /* 0x0000000200ad7308 */ /* 0x0003e20000000800 */
[----:B----4-:R-:W-:Y:S01]  /*99b0*/  F2FP.BF16.PACK_AB R162, R177, R179 ;  /* 0x000000b3b1a2723e */ /* 0x010fe200000010ff */
[--C-:B-1----:R-:W-:Y:S08]  /*99c0*/  FFMA.FTZ R2, R192, c[0x0][0x2d0], -R165.reuse ;  /* 0x0000b400c0027a23 */ /* 0x102ff000000108a5 */
[----:B------:R1:W4:Y:S02]  /*99d0*/  MUFU.EX2 R172, R2 ;  /* 0x0000000200ac7308 */ /* 0x0003240000000800 */
[--C-:B-1----:R-:W-:Y:S01]  /*99e0*/  FFMA.FTZ R2, R197, c[0x0][0x2d0], -R165.reuse ;  /* 0x0000b400c5027a23 */ /* 0x102fe200000108a5 */
[----:B----4-:R-:W-:Y:S01]  /*99f0*/  F2FP.BF16.PACK_AB R161, R172, R173 ;  /* 0x000000adaca1723e */ /* 0x010fe200000010ff */
        /* <DEDUP_REMOVED lines=9> */
[----:B------:R-:W4:Y:S06]  /*9a90*/  LDL R11, [R1+0x1c] ;  /* 0x00001c00010b7983 */ /* 0x000f2c0000100800 */
        /* <DEDUP_REMOVED lines=12> */
[----:B------:R-:W-:Y:S03]  /*9b60*/  FADD.FTZ R3, R245, R3 ;  /* 0x00000003f5037221 */ /* 0x000fe60000010000 */
[C---:B------:R-:W-:Y:S01]  /*9b70*/  HMMA.16816.F32.BF16 R56, R160.reuse, R164, R56 ;  /* 0x000000a4a038723c */ /* 0x040fe20000041838 */
[----:B------:R-:W-:Y:S03]  /*9b80*/  FADD.FTZ R8, R246, R3 ;  /* 0x00000003f6087221 */ /* 0x000fe60000010000 */
[----:B--2---:R-:W-:Y:S02]  /*9b90*/  FFMA.FTZ R3, R0, R189, R183 ;  /* 0x000000bd00037223 */ /* 0x004fe400000100b7 */
[----:B------:R-:W-:Y:S02]  /*9ba0*/  FADD.FTZ R0, R247, R8 ;  /* 0x00000008f7007221 */ /* 0x000fe40000010000 */
[-C--:B------:R-:W-:Y:S01]  /*9bb0*/  HMMA.16816.F32.BF16 R60, R160, R166.reuse, R60 ;  /* 0x000000a6a03c723c */ /* 0x080fe2000004183c */
[----:B------:R-:W-:Y:S03]  /*9bc0*/  FADD.FTZ R3, R184, R3 ;  /* 0x00000003b8037221 */ /* 0x000fe60000010000 */
[----:B------:R-:W-:Y:S02]  /*9bd0*/  FADD.FTZ R8, R233, R0 ;  /* 0x00000000e9087221 */ /* 0x000fe40000010000 */
[----:B------:R-:W-:Y:S02]  /*9be0*/  FADD.FTZ R3, R242, R3 ;  /* 0x00000003f2037221 */ /* 0x000fe40000010000 */
[C---:B------:R-:W-:Y:S01]  /*9bf0*/  HMMA.16816.F32.BF16 R64, R136.reuse, R166, R64 ;  /* 0x000000a68840723c */ /* 0x040fe20000041840 */
[----:B-----5:R-:W-:Y:S03]  /*9c00*/  FFMA.FTZ R128, R128, R193, R248 ;  /* 0x000000c180807223 */ /* 0x020fe600000100f8 */
[----:B------:R-:W-:Y:S02]  /*9c10*/  FADD.FTZ R3, R243, R3 ;  /* 0x00000003f3037221 */ /* 0x000fe40000010000 */
[----:B------:R-:W-:Y:S02]  /*9c20*/  FADD.FTZ R128, R249, R128 ;  /* 0x00000080f9807221 */ /* 0x000fe40000010000 */
[-C--:B------:R-:W-:Y:S04]  /*9c30*/  HMMA.16816.F32.BF16 R68, R136, R168.reuse, R68 ;  /* 0x000000a88844723c */ /* 0x080fe80000041844 */
[----:B------:R-:W-:Y:S02]  /*9c40*/  FADD.FTZ R128, R250, R128 ;  /* 0x00000080fa807221 */ /* 0x000fe40000010000 */
[----:B------:R-:W-:Y:S02]  /*9c50*/  FADD.FTZ R3, R203, R3 ;  /* 0x00000003cb037221 */ /* 0x000fe40000010000 */
[C---:B------:R-:W-:Y:S04]  /*9c60*/  HMMA.16816.F32.BF16 R72, R160.reuse, R168, R72 ;  /* 0x000000a8a048723c */ /* 0x040fe80000041848 */
[----:B------:R-:W-:Y:S04]  /*9c70*/  FADD.FTZ R3, R176, R3 ;  /* 0x00000003b0037221 */ /* 0x000fe80000010000 */
[----:B------:R-:W-:Y:S01]  /*9c80*/  FADD.FTZ R3, R174, R3 ;  /* 0x00000003ae037221 */ /* 0x000fe20000010000 */
[-C--:B------:R-:W-:Y:S03]  /*9c90*/  HMMA.16816.F32.BF16 R76, R160, R170.reuse, R76 ;  /* 0x000000aaa04c723c */ /* 0x080fe6000004184c */
[----:B------:R-:W-:Y:S02]  /*9ca0*/  FADD.FTZ R3, R175, R3 ;  /* 0x00000003af037221 */ /* 0x000fe40000010000 */
[----:B------:R-:W-:Y:S03]  /*9cb0*/  FFMA.FTZ R129, R129, R196, R198 ;  /* 0x000000c481817223 */ /* 0x000fe600000100c6 */
[C---:B------:R-:W-:Y:S01]  /*9cc0*/  HMMA.16816.F32.BF16 R80, R136.reuse, R170, R80 ;  /* 0x000000aa8850723c */ /* 0x040fe20000041850 */
[----:B------:R-:W-:Y:S03]  /*9cd0*/  FADD.FTZ R2, R194, R129 ;  /* 0x00000081c2027221 */ /* 0x000fe60000010000 */
[----:B------:R-:W-:Y:S01]  /*9ce0*/  MOV R129, R134 ;  /* 0x0000008600817202 */ /* 0x000fe20000000f00 */
[----:B------:R-:W-:Y:S03]  /*9cf0*/  FADD.FTZ R2, R190, R2 ;  /* 0x00000002be027221 */ /* 0x000fe60000010000 */
[-C--:B------:R-:W-:Y:S01]  /*9d00*/  HMMA.16816.F32.BF16 R84, R136, R4.reuse, R84 ;  /* 0x000000048854723c */ /* 0x080fe20000041854 */
[----:B------:R-:W-:Y:S03]  /*9d10*/  FADD.FTZ R9, R188, R2 ;  /* 0x00000002bc097221 */ /* 0x000fe60000010000 */
[----:B------:R-:W-:Y:S01]  /*9d20*/  FADD.FTZ R2, R252, R128 ;  /* 0x00000080fc027221 */ /* 0x000fe20000010000 */
[-C--:B------:R-:W-:Y:S01]  /*9d30*/  MOV R128, R130.reuse ;  /* 0x0000008200807202 */ /* 0x080fe20000000f00 */
[----:B------:R-:W-:Y:S02]  /*9d40*/  FADD.FTZ R9, R241, R9 ;  /* 0x00000009f1097221 */ /* 0x000fe40000010000 */
[C---:B------:R-:W-:Y:S01]  /*9d50*/  HMMA.16816.F32.BF16 R88, R160.reuse, R4, R88 ;  /* 0x00000004a058723c */ /* 0x040fe20000041858 */
[----:B------:R-:W-:Y:S03]  /*9d60*/  FADD.FTZ R10, R239, R2 ;  /* 0x00000002ef0a7221 */ /* 0x000fe60000010000 */
[----:B------:R-:W-:Y:S02]  /*9d70*/  FADD.FTZ R2, R240, R9 ;  /* 0x00000009f0027221 */ /* 0x000fe40000010000 */
[----:B------:R-:W-:Y:S02]  /*9d80*/  FADD.FTZ R0, R238, R10 ;  /* 0x0000000aee007221 */ /* 0x000fe40000010000 */
[----:B------:R-:W-:Y:S01]  /*9d90*/  FADD.FTZ R9, R232, R8 ;  /* 0x00000008e8097221 */ /* 0x000fe20000010000 */
[-C--:B------:R-:W-:Y:S03]  /*9da0*/  HMMA.16816.F32.BF16 R92, R160, R6.reuse, R92 ;  /* 0x00000006a05c723c */ /* 0x080fe6000004185c */
[----:B------:R-:W-:Y:S02]  /*9db0*/  FADD.FTZ R10, R237, R2 ;  /* 0x00000002ed0a7221 */ /* 0x000fe40000010000 */
[----:B------:R-:W-:Y:S02]  /*9dc0*/  FADD.FTZ R8, R235, R0 ;  /* 0x00000000eb087221 */ /* 0x000fe40000010000 */
[----:B------:R-:W-:Y:S01]  /*9dd0*/  FADD.FTZ R2, R231, R9 ;  /* 0x00000009e7027221 */ /* 0x000fe20000010000 */
[----:B------:R-:W-:Y:S01]  /*9de0*/  HMMA.16816.F32.BF16 R96, R136, R6, R96 ;  /* 0x000000068860723c */ /* 0x000fe20000041860 */
[----:B------:R-:W-:Y:S03]  /*9df0*/  FADD.FTZ R0, R236, R10 ;  /* 0x0000000aec007221 */ /* 0x000fe60000010000 */
[----:B------:R-:W-:Y:S02]  /*9e00*/  FADD.FTZ R5, R234, R8 ;  /* 0x00000008ea057221 */ /* 0x000fe40000010000 */
[----:B------:R-:W-:Y:S01]  /*9e10*/  FADD.FTZ R8, R223, R2 ;  /* 0x00000002df087221 */ /* 0x000fe20000010000 */
[----:B------:R-:W-:Y:S01]  /*9e20*/  IADD3 R223, R219, -0x1, RZ ;  /* 0xffffffffdbdf7810 */ /* 0x000fe20007ffe0ff */
[----:B------:R-:W-:Y:S01]  /*9e30*/  FADD.FTZ R4, R201, R0 ;  /* 0x00000000c9047221 */ /* 0x000fe20000010000 */
[----:B------:R-:W-:Y:S03]  /*9e40*/  MOV R136, R130 ;  /* 0x0000008200887202 */ /* 0x000fe60000000f00 */
        /* <DEDUP_REMOVED lines=21> */
[----:B----4-:R-:W-:Y:S02]  /*9fa0*/  ISETP.GT.AND P0, PT, R219, R11, PT ;  /* 0x0000000bdb00720c */ /* 0x010fe40003f04270 */
[----:B------:R-:W-:Y:S11]  /*9fb0*/  MOV R219, R223 ;  /* 0x000000df00db7202 */ /* 0x000ff60000000f00 */
[----:B-1----:R-:W-:-:S05]  /*9fc0*/  @P0 BRA `(.L_x_335) ;  /* 0xffffbfa000000947 */ /* 0x002fca000383ffff */
.L_x_314:
[----:B------:R-:W-:Y:S01]  /*9fd0*/  IMAD.MOV.U32 R0, RZ, RZ, c[0x0][0x2c4] ;  /* 0x0000b100ff007624 */ /* 0x000fe200078e00ff */
[----:B------:R-:W-:Y:S01]  /*9fe0*/  IADD3 R2, R229, 0x1, -R230 ;  /* 0x00000001e5027810 */ /* 0x000fe20007ffe8e6 */
[----:B------:R-:W-:-:S03]  /*9ff0*/  IMAD.MOV.U32 R4, RZ, RZ, c[0x0][0x32c] ;  /* 0x0000cb00ff047624 */ /* 0x000fc600078e00ff */
[----:B------:R-:W-:Y:S02]  /*a000*/  ISETP.NE.AND P1, PT, R0, 0x1, PT ;  /* 0x000000010000780c */ /* 0x000fe40003f25270 */
[----:B------:R-:W2:Y:S01]  /*a010*/  S2R R0, SR_CTAID.X ;  /* 0x0000000000007919 */ /* 0x000ea20000002500 */
[----:B------:R-:W-:Y:S02]  /*a020*/  ISETP.GE.AND P0, PT, R4, 0x1, PT ;  /* 0x000000010400780c */ /* 0x000fe40003f06270 */
[----:B--2---:R-:W-:-:S08]  /*a030*/  LEA R0, R0, 0x7f, 0x7 ;  /* 0x0000007f00007811 */ /* 0x004fd000078e38ff */
[----:B-1----:R-:W-:-:S05]  /*a040*/  @P1 IMAD.HI.U32 R3, R0, c[0x0][0x2c8], RZ ;  /* 0x0000b20000031a27 */ /* 0x002fca00078e00ff */
[----:B------:R-:W-:-:S05]  /*a050*/  @P1 SHF.R.U32.HI R0, RZ, c[0x0][0x2cc], R3 ;  /* 0x0000b300ff001a19 */ /* 0x000fca0000011603 */
[----:B------:R-:W-:-:S05]  /*a060*/  IMAD.IADD R0, R2, 0x1, R0 ;  /* 0x0000000102007824 */ /* 0x000fca00078e0200 */
[----:B------:R-:W-:Y:S01]  /*a070*/  IADD3 R2, R0, -c[0x0][0x324], RZ ;  /* 0x8000c90000027a10 */ /* 0x000fe20007ffe0ff */
[----:B------:R-:W-:Y:S05]  /*a080*/  @!P0 BRA `(.L_x_336) ;  /* 0x000000f000008947 */ /* 0x000fea0003800000 */
        /* <DEDUP_REMOVED lines=9> */
.L_x_337:
[----:B------:R-:W-:-:S04]  /*a120*/  MOV R3, 0x1 ;  /* 0x0000000100037802 */ /* 0x000fc80000000f00 */
[----:B------:R-:W-:-:S13]  /*a130*/  ISETP.NE.AND P0, PT, R3, c[0x0][0x32c], PT ;  /* 0x0000cb0003007a0c */ /* 0x000fda0003f05270 */
[----:B------:R-:W-:-:S05]  /*a140*/  @P0 IMAD.HI.U32 R3, R0, c[0x0][0x330], RZ ;  /* 0x0000cc0000030a27 */ /* 0x000fca00078e00ff */
[----:B------:R-:W-:-:S05]  /*a150*/  @P0 SHF.R.U32.HI R0, RZ, c[0x0][0x334], R3 ;  /* 0x0000cd00ff000a19 */ /* 0x000fca0000011603 */
.L_x_338:
[----:B------:R-:W-:-:S05]  /*a160*/  IMAD R0, R0, c[0x0][0x32c], RZ ;  /* 0x0000cb0000007a24 */ /* 0x000fca00078e02ff */
[----:B------:R-:W-:-:S03]  /*a170*/  IMNMX R2, R2, R0, !PT ;  /* 0x0000000002027217 */ /* 0x000fc60007800200 */
.L_x_336:
        /* <DEDUP_REMOVED lines=27> */
.L_x_344:
        /* <DEDUP_REMOVED lines=19> */
[----:B-1-34-:R-:W1:Y:S01]  /*a460*/  S2R R5, SR_CTAID.Y ;  /* 0x0000000000057919 */ /* 0x01ae620000002600 */
[----:B------:R-:W-:Y:S01]  /*a470*/  SHF.R.S32.HI R2, RZ, 0x1f, R224 ;  /* 0x0000001fff027819 */ /* 0x000fe200000114e0 */
[----:B------:R-:W-:Y:S01]  /*a480*/  BSSY B0, `(.L_x_340) ;  /* 0x000003b000007945 */ /* 0x000fe20003800000 */
[C---:B------:R-:W-:Y:S01]  /*a490*/  ISETP.GE.AND P1, PT, R225.reuse, c[0x0][0x1d4], PT ;  /* 0x00007500e1007a0c */ /* 0x040fe20003f26270 */
[----:B------:R-:W2:Y:S01]  /*a4a0*/  S2R R9, SR_CTAID.Y ;  /* 0x0000000000097919 */ /* 0x000ea20000002600 */
[C---:B------:R-:W-:Y:S01]  /*a4b0*/  IADD3 R12, R225.reuse, 0x20, RZ ;  /* 0x00000020e10c7810 */ /* 0x040fe20007ffe0ff */
[----:B------:R-:W-:Y:S01]  /*a4c0*/  IMAD R4, R2, c[0x0][0x208], RZ ;  /* 0x0000820002047a24 */ /* 0x000fe200078e02ff */
[----:B------:R-:W-:Y:S01]  /*a4d0*/  IADD3 R11, R225, 0x40, RZ ;  /* 0x00000040e10b7810 */ /* 0x000fe20007ffe0ff */
[----:B------:R-:W-:Y:S01]  /*a4e0*/  IMAD.WIDE.U32 R2, R224, c[0x0][0x208], RZ ;  /* 0x00008200e0027a25 */ /* 0x000fe200078e00ff */
[----:B------:R-:W-:Y:S01]  /*a4f0*/  ISETP.GE.AND P3, PT, R12, c[0x0][0x1d4], PT ;  /* 0x000075000c007a0c */ /* 0x000fe20003f66270 */
[----:B------:R-:W3:Y:S01]  /*a500*/  S2R R10, SR_TID.X ;  /* 0x00000000000a7919 */ /* 0x000ee20000002100 */
[----:B------:R-:W-:Y:S01]  /*a510*/  ISETP.GE.AND P2, PT, R11, c[0x0][0x1d4], PT ;  /* 0x000075000b007a0c */ /* 0x000fe20003f46270 */
[----:B------:R-:W-:Y:S01]  /*a520*/  IMAD R4, R224, c[0x0][0x20c], R4 ;  /* 0x00008300e0047a24 */ /* 0x000fe200078e0204 */
[----:B------:R-:W-:Y:S03]  /*a530*/  SHF.R.S32.HI R8, RZ, 0x1f, R222 ;  /* 0x0000001fff087819 */ /* 0x000fe600000114de */
        /* <DEDUP_REMOVED lines=10> */
[----:B------:R-:W-:Y:S02]  /*a5e0*/  IADD3.X R8, R5, R3, R8, P0, !PT ;  /* 0x0000000305087210 */ /* 0x000fe400007fe408 */
[C---:B------:R-:W-:Y:S04]  /*a5f0*/  LEA R9, P0, R2.reuse, c[0x0][0x1f8], 0x1 ;  /* 0x00007e0002097a11 */ /* 0x040fe800078008ff */
[----:B------:R-:W-:Y:S02]  /*a600*/  LEA.HI.X R8, R2, c[0x0][0x1fc], R8, 0x1, P0 ;  /* 0x00007f0002087a11 */ /* 0x000fe400000f0c08 */
[----:B------:R-:W1:Y:S04]  /*a610*/  SHFL.IDX PT, R2, R9, RZ, 0x1c1f ;  /* 0x001c1fff09027589 */ /* 0x000e6800000e0000 */
[----:B------:R-:W2:Y:S01]  /*a620*/  SHFL.IDX PT, R3, R8, RZ, 0x1c1f ;  /* 0x001c1fff08037589 */ /* 0x000ea200000e0000 */
[C---:B-1----:R-:W-:Y:S05]  /*a630*/  IADD3 R6, P0, R2.reuse, R228, RZ ;  /* 0x000000e402067210 */ /* 0x042fea0007f1e0ff */
[C---:B--2---:R-:W-:Y:S01]  /*a640*/  IMAD.X R7, R3.reuse, 0x1, R200, P0 ;  /* 0x0000000103077824 */ /* 0x044fe200000e06c8 */
[C---:B------:R-:W-:Y:S04]  /*a650*/  IADD3 R4, P0, R2.reuse, R198, RZ ;  /* 0x000000c602047210 */ /* 0x040fe80007f1e0ff */
[----:B------:R-:W-:Y:S01]  /*a660*/  @!PT LDS RZ, [RZ] ;  /* 0x00000000fffff984 */ /* 0x000fe20000000800 */
[----:B------:R1:W-:Y:S01]  /*a670*/  LDGSTS.E.BYPASS.LTC128B.128 [R218+0x1880], [R6.64], !P1 ;  /* 0x0188000006da7fae */ /* 0x0003e2000c901d46 */
[C---:B------:R-:W-:Y:S01]  /*a680*/  IMAD.X R5, R3.reuse, 0x1, R199, P0 ;  /* 0x0000000103057824 */ /* 0x040fe200000e06c7 */
        /* <DEDUP_REMOVED lines=9> */
.L_x_386:
[C---:B------:R-:W-:Y:S02]  /*a720*/  IADD3 R10, R225.reuse, 0x20, RZ ;  /* 0x00000020e10a7810 */ /* 0x040fe40007ffe0ff */
[C---:B------:R-:W-:Y:S02]  /*a730*/  ISETP.GE.AND P3, PT, R225.reuse, c[0x0][0x1d4], PT ;  /* 0x00007500e1007a0c */ /* 0x040fe40003f66270 */
        /* <DEDUP_REMOVED lines=15> */
.L_x_341:
[----:B------:R-:W-:Y:S05]  /*a830*/  BSYNC B0 ;  /* 0x0000000000007941 */ /* 0x000fea0003800000 */
.L_x_340:
[----:B-1-34-:R-:W0:Y:S01]  /*a840*/  LDGDEPBAR ;  /* 0x00000000000079af */ /* 0x01ae220000000000 */
[----:B------:R-:W-:Y:S01]  /*a850*/  WARPSYNC 0xffffffff ;  /* 0xffffffff00007948 */ /* 0x000fe20003800000 */
[-C--:B------:R-:W-:Y:S06]  /*a860*/  HMMA.16816.F32.BF16 R4, R48, R16.reuse, RZ ;  /* 0x000000103004723c */ /* 0x080fec00000418ff */
[----:B------:R-:W2:Y:S02]  /*a870*/  LDL R2, [R1+0x10] ;  /* 0x0000100001027983 */ /* 0x000ea40000100800 */
[C---:B------:R-:W-:Y:S02]  /*a880*/  HMMA.16816.F32.BF16 R8, R44.reuse, R16, RZ ;  /* 0x000000102c08723c */ /* 0x040fe400000418ff */
[----:B------:R-:W-:Y:S06]  /*a890*/  LDSM.16.M88.4 R180, [R204+0x4880] ;  /* 0x00488000ccb4783b */ /* 0x000fec0000000200 */
        /* <DEDUP_REMOVED lines=10> */
[C---:B------:R-:W-:Y:S08]  /*a940*/  HMMA.16816.F32.BF16 R40, R44.reuse, R136, RZ ;  /* 0x000000882c28723c */ /* 0x040ff000000418ff */
[-C--:B------:R-:W-:Y:S08]  /*a950*/  HMMA.16816.F32.BF16 R44, R44, R138.reuse, RZ ;  /* 0x0000008a2c2c723c */ /* 0x080ff000000418ff */
[----:B------:R-:W-:Y:S01]  /*a960*/  HMMA.16816.F32.BF16 R48, R48, R138, RZ ;  /* 0x0000008a3030723c */ /* 0x000fe200000418ff */
[----:B------:R-:W1:Y:S07]  /*a970*/  LDSM.16.M88.4 R136, [R207+0x8080] ;  /* 0x00808000cf88783b */ /* 0x000e6e0000000200 */
[-C--:B------:R-:W-:Y:S08]  /*a980*/  HMMA.16816.F32.BF16 R4, R160, R164.reuse, R4 ;  /* 0x000000a4a004723c */ /* 0x080ff00000041804 */
[C---:B------:R-:W-:Y:S08]  /*a990*/  HMMA.16816.F32.BF16 R8, R168.reuse, R164, R8 ;  /* 0x000000a4a808723c */ /* 0x040ff00000041808 */
[-C--:B------:R-:W-:Y:S08]  /*a9a0*/  HMMA.16816.F32.BF16 R12, R168, R166.reuse, R12 ;  /* 0x000000a6a80c723c */ /* 0x080ff0000004180c */
[C---:B------:R-:W-:Y:S01]  /*a9b0*/  HMMA.16816.F32.BF16 R16, R160.reuse, R166, R16 ;  /* 0x000000a6a010723c */ /* 0x040fe20000041810 */
        /* <DEDUP_REMOVED lines=8> */
[-C--:B------:R-:W-:Y:S01]  /*aa40*/  HMMA.16816.F32.BF16 R44, R168, R178.reuse, R44 ;  /* 0x000000b2a82c723c */ /* 0x080fe2000004182c */
[----:B------:R-:W5:Y:S07]  /*aa50*/  LDSM.16.M88.4 R168, [R208+0x8080] ;  /* 0x00808000d0a8783b */ /* 0x000f6e0000000200 */
[----:B------:R-:W-:Y:S01]  /*aa60*/  HMMA.16816.F32.BF16 R48, R160, R178, R48 ;  /* 0x000000b2a030723c */ /* 0x000fe20000041830 */
[----:B------:R-:W2:Y:S07]  /*aa70*/  LDSM.16.M88.4 R160, [R214] ;  /* 0x00000000d6a0783b */ /* 0x000eae0000000200 */
[-C--:B-1----:R-:W-:Y:S01]  /*aa80*/  HMMA.16816.F32.BF16 R4, R136, R180.reuse, R4 ;  /* 0x000000b48804723c */ /* 0x082fe20000041804 */
[----:B------:R-:W1:Y:S07]  /*aa90*/  LDSM.16.M88.4 R176, [R213] ;  /* 0x00000000d5b0783b */ /* 0x000e6e0000000200 */
[C---:B------:R-:W-:Y:S08]  /*aaa0*/  HMMA.16816.F32.BF16 R8, R184.reuse, R180, R8 ;  /* 0x000000b4b808723c */ /* 0x040ff00000041808 */
[-C--:B------:R-:W-:Y:S08]  /*aab0*/  HMMA.16816.F32.BF16 R12, R184, R182.reuse, R12 ;  /* 0x000000b6b80c723c */ /* 0x080ff0000004180c */
[C---:B------:R-:W-:Y:S01]  /*aac0*/  HMMA.16816.F32.BF16 R16, R136.reuse, R182, R16 ;  /* 0x000000b68810723c */ /* 0x040fe20000041810 */
[----:B------:R-:W-:Y:S07]  /*aad0*/  LDSM.16.M88.4 R180, [R204+0x5880] ;  /* 0x00588000ccb4783b */ /* 0x000fee0000000200 */
[-C--:B---3--:R-:W-:Y:S08]  /*aae0*/  HMMA.16816.F32.BF16 R20, R136, R164.reuse, R20 ;  /* 0x000000a48814723c */ /* 0x088ff00000041814 */
[C---:B------:R-:W-:Y:S08]  /*aaf0*/  HMMA.16816.F32.BF16 R24, R184.reuse, R164, R24 ;  /* 0x000000a4b818723c */ /* 0x040ff00000041818 */
[-C--:B------:R-:W-:Y:S08]  /*ab00*/  HMMA.16816.F32.BF16 R28, R184, R166.reuse, R28 ;  /* 0x000000a6b81c723c */ /* 0x080ff0000004181c */
[C---:B------:R-:W-:Y:S01]  /*ab10*/  HMMA.16816.F32.BF16 R32, R136.reuse, R166, R32 ;  /* 0x000000a68820723c */ /* 0x040fe20000041820 */
[----:B------:R-:W-:Y:S07]  /*ab20*/  LDSM.16.M88.4 R164, [R204+0x5480] ;  /* 0x00548000cca4783b */ /* 0x000fee0000000200 */
[-C--:B----4-:R-:W-:Y:S08]  /*ab30*/  HMMA.16816.F32.BF16 R36, R136, R172.reuse, R36 ;  /* 0x000000ac8824723c */ /* 0x090ff00000041824 */
[C---:B------:R-:W-:Y:S08]  /*ab40*/  HMMA.16816.F32.BF16 R40, R184.reuse, R172, R40 ;  /* 0x000000acb828723c */ /* 0x040ff00000041828 */
[-C--:B------:R-:W-:Y:S01]  /*ab50*/  HMMA.16816.F32.BF16 R44, R184, R174.reuse, R44 ;  /* 0x000000aeb82c723c */ /* 0x080fe2000004182c */
[----:B------:R-:W-:Y:S07]  /*ab60*/  LDSM.16.M88.4 R184, [R204+0x5c80] ;  /* 0x005c8000ccb8783b */ /* 0x000fee0000000200 */
[----:B------:R-:W-:Y:S01]  /*ab70*/  HMMA.16816.F32.BF16 R48, R136, R174, R48 ;  /* 0x000000ae8830723c */ /* 0x000fe20000041830 */
[----:B------:R-:W3:Y:S07]  /*ab80*/  LDSM.16.M88.4 R136, [R207+0xa080] ;  /* 0x00a08000cf88783b */ /* 0x000eee0000000200 */
[-C--:B-----5:R-:W-:Y:S01]  /*ab90*/  HMMA.16816.F32.BF16 R4, R168, R188.reuse, R4 ;  /* 0x000000bca804723c */ /* 0x0a0fe20000041804 */
[----:B------:R-:W4:Y:S07]  /*aba0*/  LDSM.16.M88.4 R172, [R207+0xb080] ;  /* 0x00b08000cfac783b */ /* 0x000f2e0000000200 */
        /* <DEDUP_REMOVED lines=10> */
[-C--:B-1----:R-:W-:Y:S08]  /*ac50*/  HMMA.16816.F32.BF16 R36, R168, R176.reuse, R36 ;  /* 0x000000b0a824723c */ /* 0x082ff00000041824 */
[C---:B------:R-:W-:Y:S08]  /*ac60*/  HMMA.16816.F32.BF16 R40, R192.reuse, R176, R40 ;  /* 0x000000b0c028723c */ /* 0x040ff00000041828 */
[-C--:B------:R-:W-:Y:S01]  /*ac70*/  HMMA.16816.F32.BF16 R44, R192, R178.reuse, R44 ;  /* 0x000000b2c02c723c */ /* 0x080fe2000004182c */
[----:B------:R-:W1:Y:S07]  /*ac80*/  LDSM.16.M88.4 R192, [R208+0xb080] ;  /* 0x00b08000d0c0783b */ /* 0x000e6e0000000200 */
[----:B------:R-:W-:Y:S01]  /*ac90*/  HMMA.16816.F32.BF16 R48, R168, R178, R48 ;  /* 0x000000b2a830723c */ /* 0x000fe20000041830 */
[----:B------:R-:W5:Y:S07]  /*aca0*/  LDSM.16.M88.4 R168, [R211] ;  /* 0x00000000d3a8783b */ /* 0x000f6e0000000200 */
[-C--:B---3--:R-:W-:Y:S01]  /*acb0*/  HMMA.16816.F32.BF16 R4, R136, R164.reuse, R4 ;  /* 0x000000a48804723c */ /* 0x088fe20000041804 */
[----:B------:R-:W3:Y:S01]  /*acc0*/  LDSM.16.M88.4 R176, [R210] ;  /* 0x00000000d2b0783b */ /* 0x000ee20000000200 */
[----:B------:R-:W-:Y:S06]  /*acd0*/  DEPBAR.LE SB0, 0x0 ;  /* 0x000080000000791a */ /* 0x000fec0000000000 */
[C---:B----4-:R-:W-:Y:S01]  /*ace0*/  HMMA.16816.F32.BF16 R8, R172.reuse, R164, R8 ;  /* 0x000000a4ac08723c */ /* 0x050fe20000041808 */
[----:B------:R-:W-:Y:S07]  /*acf0*/  BAR.SYNC.DEFER_BLOCKING 0x0 ;  /* 0x0000000000007b1d */ /* 0x000fee0000010000 */
        /* <DEDUP_REMOVED lines=11> */
[C---:B-1----:R-:W-:Y:S08]  /*adb0*/  HMMA.16816.F32.BF16 R8, R192.reuse, R188, R8 ;  /* 0x000000bcc008723c */ /* 0x042ff00000041808 */
[-C--:B------:R-:W-:Y:S08]  /*adc0*/  HMMA.16816.F32.BF16 R12, R192, R190.reuse, R12 ;  /* 0x000000bec00c723c */ /* 0x080ff0000004180c */
[C---:B------:R-:W-:Y:S08]  /*add0*/  HMMA.16816.F32.BF16 R16, R160.reuse, R190, R16 ;  /* 0x000000bea010723c */ /* 0x040ff00000041810 */
[-C--:B-----5:R-:W-:Y:S08]  /*ade0*/  HMMA.16816.F32.BF16 R20, R160, R168.reuse, R20 ;  /* 0x000000a8a014723c */ /* 0x0a0ff00000041814 */
[C---:B------:R-:W-:Y:S08]  /*adf0*/  HMMA.16816.F32.BF16 R24, R192.reuse, R168, R24 ;  /* 0x000000a8c018723c */ /* 0x040ff00000041818 */
[-C--:B------:R-:W-:Y:S08]  /*ae00*/  HMMA.16816.F32.BF16 R28, R192, R170.reuse, R28 ;  /* 0x000000aac01c723c */ /* 0x080ff0000004181c */
[C---:B------:R-:W-:Y:S08]  /*ae10*/  HMMA.16816.F32.BF16 R32, R160.reuse, R170, R32 ;  /* 0x000000aaa020723c */ /* 0x040ff00000041820 */
[-C--:B---3--:R-:W-:Y:S08]  /*ae20*/  HMMA.16816.F32.BF16 R36, R160, R176.reuse, R36 ;  /* 0x000000b0a024723c */ /* 0x088ff00000041824 */
[C---:B------:R-:W-:Y:S08]  /*ae30*/  HMMA.16816.F32.BF16 R40, R192.reuse, R176, R40 ;  /* 0x000000b0c028723c */ /* 0x040ff00000041828 */
[-C--:B------:R-:W-:Y:S08]  /*ae40*/  HMMA.16816.F32.BF16 R44, R192, R178.reuse, R44 ;  /* 0x000000b2c02c723c */ /* 0x080ff0000004182c */
[----:B------:R-:W-:Y:S01]  /*ae50*/  HMMA.16816.F32.BF16 R48, R160, R178, R48 ;  /* 0x000000b2a030723c */ /* 0x000fe20000041830 */
[----:B------:R-:W-:-:S07]  /*ae60*/  @!P0 BRA `(.L_x_343) ;  /* 0x000004b000008947 */ /* 0x000fce0003800000 */
[----:B------:R-:W2:Y:S01]  /*ae70*/  LDL R3, [R1+0x20] ;  /* 0x0000200001037983 */ /* 0x000ea20000100800 */
[----:B------:R-:W-:Y:S01]  /*ae80*/  IMAD.MOV.U32 R222, RZ, RZ, RZ ;  /* 0x000000ffffde7224 */ /* 0x000fe200078e00ff */
[----:B------:R-:W-:Y:S01]  /*ae90*/  ISETP.GE.AND P5, PT, R225, c[0x0][0x1d4], PT ;  /* 0x00007500e1007a0c */ /* 0x000fe20003fa6270 */
[----:B------:R-:W-:Y:S01]  /*aea0*/  IMAD.MOV.U32 R130, RZ, RZ, c[0x0][0x2b8] ;  /* 0x0000ae00ff827624 */ /* 0x000fe200078e00ff */
[----:B------:R-:W3:Y:S04]  /*aeb0*/  LDL R2, [R1+0x14] ;  /* 0x0000140001027983 */ /* 0x000ee80000100800 */
[----:B------:R-:W4:Y:S01]  /*aec0*/  LDL.64 R202, [R1+0x28] ;  /* 0x0000280001ca7983 */ /* 0x000f220000100a00 */
[----:B------:R-:W-:Y:S03]  /*aed0*/  ISETP.NE.AND P2, PT, R130, 0x1, PT ;  /* 0x000000018200780c */ /* 0x000fe60003f45270 */
[----:B------:R-:W5:Y:S01]  /*aee0*/  LDL R201, [R1+0x30] ;  /* 0x0000300001c97983 */ /* 0x000f620000100800 */
[----:B---3--:R-:W-:Y:S01]  /*aef0*/  ISETP.GT.AND P1, PT, R2, 0x2f, PT ;  /* 0x0000002f0200780c */ /* 0x008fe20003f24270 */
[----:B--2---:R-:W-:Y:S05]  /*af00*/  IMAD R3, R223, 0x30, R3 ;  /* 0x00000030df037824 */ /* 0x004fea00078e0203 */
[----:B------:R-:W-:Y:S05]  /*af10*/  IADD3 R3, R3, -0x30, R2 ;  /* 0xffffffd003037810 */ /* 0x000fea0007ffe002 */
[----:B------:R-:W-:Y:S04]  /*af20*/  @P2 IMAD.HI.U32 R130, R3, c[0x0][0x2bc], RZ ;  /* 0x0000af0003822a27 */ /* 0x000fe800078e00ff */
[--C-:B------:R-:W-:Y:S01]  /*af30*/  IMAD.MOV.U32 R2, RZ, RZ, R3.reuse ;  /* 0x000000ffff027224 */ /* 0x100fe200078e0003 */
[----:B------:R-:W-:Y:S04]  /*af40*/  @P2 SHF.R.U32.HI R2, RZ, c[0x0][0x2c0], R130 ;  /* 0x0000b000ff022a19 */ /* 0x000fe80000011682 */
[C---:B----4-:R-:W-:Y:S02]  /*af50*/  @!P1 IADD3 R131, P0, R2.reuse, R202, RZ ;  /* 0x000000ca02839210 */ /* 0x050fe40007f1e0ff */
[----:B------:R-:W1:Y:S02]  /*af60*/  S2R R202, SR_CTAID.Y ;  /* 0x0000000000ca7919 */ /* 0x000e640000002600 */
[----:B-----5:R-:W-:Y:S01]  /*af70*/  @!P1 LEA.HI.X.SX32 R136, R2, R201, 0x1, P0 ;  /* 0x000000c902889211 */ /* 0x020fe200000f0eff */
[----:B------:R-:W-:Y:S01]  /*af80*/  IMAD.MOV R2, RZ, RZ, -R2 ;  /* 0x000000ffff027224 */ /* 0x000fe200078e0a02 */
[----:B------:R-:W2:Y:S01]  /*af90*/  S2R R201, SR_CTAID.Y ;  /* 0x0000000000c97919 */ /* 0x000ea20000002600 */
[C---:B------:R-:W-:Y:S02]  /*afa0*/  @!P1 LEA R130, P0, R131.reuse, c[0x0][0x2a0], 0x2 ;  /* 0x0000a80083829a11 */ /* 0x040fe400078010ff */
[----:B------:R-:W-:Y:S02]  /*afb0*/  IMAD R224, R2, c[0x0][0x2b8], R3 ;  /* 0x0000ae0002e07a24 */ /* 0x000fe400078e0203 */
[----:B------:R-:W-:Y:S03]  /*afc0*/  @!P1 LEA.HI.X R131, R131, c[0x0][0x2a4], R136, 0x2, P0 ;  /* 0x0000a90083839a11 */ /* 0x000fe600000f1488 */
[----:B------:R-:W-:Y:S02]  /*afd0*/  SHF.R.S32.HI R2, RZ, 0x1f, R224 ;  /* 0x0000001fff027819 */ /* 0x000fe400000114e0 */
[----:B------:R3:W4:Y:S01]  /*afe0*/  @!P1 LDG.E R222, [R130.64] ;  /* 0x0000000682de9981 */ /* 0x000722000c1e1900 */
[----:B-1----:R-:W-:Y:S01]  /*aff0*/  SHF.R.S32.HI R202, RZ, 0x1f, R202 ;  /* 0x0000001fffca7819 */ /* 0x002fe200000114ca */
[C---:B--2---:R-:W-:Y:S04]  /*b000*/  IMAD.WIDE.U32 R220, R201.reuse, c[0x0][0x1e8], RZ ;  /* 0x00007a00c9dc7a25 */ /* 0x044fe800078e00ff */
[----:B------:R-:W-:Y:S04]  /*b010*/  IMAD R202, R202, c[0x0][0x1e8], RZ ;  /* 0x00007a00caca7a24 */ /* 0x000fe800078e02ff */
[----:B------:R-:W-:Y:S02]  /*b020*/  IMAD R202, R201, c[0x0][0x1ec], R202 ;  /* 0x00007b00c9ca7a24 */ /* 0x000fe400078e02ca */
[----:B------:R-:W1:Y:S01]  /*b030*/  S2R R201, SR_TID.X ;  /* 0x0000000000c97919 */ /* 0x000e620000002100 */
[----:B---3--:R-:W-:Y:S02]  /*b040*/  IMAD R130, R2, c[0x0][0x1e0], RZ ;  /* 0x0000780002827a24 */ /* 0x008fe400078e02ff */
[C---:B------:R-:W-:Y:S04]  /*b050*/  IMAD.WIDE.U32 R2, R224.reuse, c[0x0][0x1e0], RZ ;  /* 0x00007800e0027a25 */ /* 0x040fe800078e00ff */
[----:B------:R-:W-:Y:S02]  /*b060*/  IMAD R130, R224, c[0x0][0x1e4], R130 ;  /* 0x00007900e0827a24 */ /* 0x000fe400078e0282 */
[----:B------:R-:W-:Y:S02]  /*b070*/  IMAD.IADD R202, R221, 0x1, R202 ;  /* 0x00000001ddca7824 */ /* 0x000fe400078e02ca */
[----:B------:R-:W-:Y:S01]  /*b080*/  IMAD.IADD R3, R3, 0x1, R130 ;  /* 0x0000000103037824 */ /* 0x000fe200078e0282 */
[----:B-1----:R-:W-:Y:S04]  /*b090*/  SHF.R.S32.HI R137, RZ, 0x1f, R201 ;  /* 0x0000001fff897819 */ /* 0x002fe800000114c9 */
[----:B------:R-:W-:Y:S02]  /*b0a0*/  LEA.HI R137, R137, R201, RZ, 0x2 ;  /* 0x000000c989897211 */ /* 0x000fe400078f10ff */
[----:B------:R-:W-:Y:S02]  /*b0b0*/  IADD3 R201, R225, 0x40, RZ ;  /* 0x00000040e1c97810 */ /* 0x000fe40007ffe0ff */
[----:B------:R-:W-:Y:S02]  /*b0c0*/  SHF.R.S32.HI R137, RZ, 0x2, R137 ;  /* 0x00000002ff897819 */ /* 0x000fe40000011489 */
[----:B------:R-:W-:Y:S02]  /*b0d0*/  ISETP.GE.AND P3, PT, R201, c[0x0][0x1d4], PT ;  /* 0x00007500c9007a0c */ /* 0x000fe40003f66270 */
[----:B------:R-:W-:Y:S04]  /*b0e0*/  IADD3 R136, -R137, 0x30, RZ ;  /* 0x0000003089887810 */ /* 0x000fe80007ffe1ff */
[----:B------:R-:W-:Y:S02]  /*b0f0*/  ISETP.GE.AND P1, PT, R136, 0x1, PT ;  /* 0x000000018800780c */ /* 0x000fe40003f26270 */
[----:B----4-:R-:W-:Y:S01]  /*b100*/  SHF.R.S32.HI R130, RZ, 0x1f, R222 ;  /* 0x0000001fff827819 */ /* 0x010fe200000114de */
[----:B------:R-:W-:Y:S04]  /*b110*/  IMAD.WIDE.U32 R2, R222, c[0x0][0x1f0], R2 ;  /* 0x00007c00de027a25 */ /* 0x000fe800078e0002 */
[----:B------:R-:W-:Y:S01]  /*b120*/  IMAD R130, R130, c[0x0][0x1f0], RZ ;  /* 0x00007c0082827a24 */ /* 0x000fe200078e02ff */
[----:B------:R-:W-:Y:S03]  /*b130*/  IADD3 R2, P0, R220, R2, RZ ;  /* 0x00000002dc027210 */ /* 0x000fe60007f1e0ff */
[----:B------:R-:W-:Y:S05]  /*b140*/  IMAD R130, R222, c[0x0][0x1f4], R130 ;  /* 0x00007d00de827a24 */ /* 0x000fea00078e0282 */
[----:B------:R-:W-:Y:S02]  /*b150*/  IADD3.X R130, R202, R3, R130, P0, !PT ;  /* 0x00000003ca827210 */ /* 0x000fe400007fe482 */
[C---:B------:R-:W-:Y:S02]  /*b160*/  LEA R131, P0, R2.reuse, c[0x0][0x1c8], 0x1 ;  /* 0x0000720002837a11 */ /* 0x040fe400078008ff */
[----:B------:R-:W-:Y:S02]  /*b170*/  IADD3 R202, R225, 0x20, RZ ;  /* 0x00000020e1ca7810 */ /* 0x000fe40007ffe0ff */
[----:B------:R-:W-:Y:S02]  /*b180*/  LEA.HI.X R130, R2, c[0x0][0x1cc], R130, 0x1, P0 ;  /* 0x0000730002827a11 */ /* 0x000fe400000f0c82 */
[----:B------:R-:W1:Y:S01]  /*b190*/  SHFL.IDX PT, R2, R131, RZ, 0x1c1f ;  /* 0x001c1fff83027589 */ /* 0x000e6200000e0000 */
[----:B------:R-:W-:Y:S03]  /*b1a0*/  ISETP.GE.AND P4, PT, R202, c[0x0][0x1d4], PT ;  /* 0x00007500ca007a0c */ /* 0x000fe60003f86270 */
[----:B------:R-:W2:Y:S01]  /*b1b0*/  SHFL.IDX PT, R3, R130, RZ, 0x1c1f ;  /* 0x001c1fff82037589 */ /* 0x000ea200000e0000 */
[C---:B-1----:R-:W-:Y:S05]  /*b1c0*/  @P1 IADD3 R162, P0, R2.reuse, R228, RZ ;  /* 0x000000e402a21210 */ /* 0x042fea0007f1e0ff */
[C-C-:B--2---:R-:W-:Y:S01]  /*b1d0*/  @P1 IMAD.X R163, R3.reuse, 0x1, R200.reuse, P0 ;  /* 0x0000000103a31824 */ /* 0x144fe200000e06c8 */
        /* <DEDUP_REMOVED lines=20> */
.L_x_343:
[----:B-1----:R-:W-:Y:S01]  /*b320*/  FMNMX.FTZ R2, R4, R134, !PT ;  /* 0x0000008604027209 */ /* 0x002fe20007810000 */
[----:B------:R-:W-:Y:S01]  /*b330*/  LDSM.16.MT88.4 R160, [R205+0x1880] ;  /* 0x00188000cda0783b */ /* 0x000fe20000004200 */
[----:B------:R-:W-:Y:S02]  /*b340*/  ISETP.GT.AND P0, PT, R223, R227, PT ;  /* 0x000000e3df00720c */ /* 0x000fe40003f04270 */
        /* <DEDUP_REMOVED lines=39> */
[----:B------:R-:W-:Y:S03]  /*b5c0*/  FMNMX.FTZ R2, R41, R2, !PT ;  /* 0x0000000229027209 */ /* 0x000fe60007810000 */
[----:B------:R-:W1:Y:S01]  /*b5d0*/  SHFL.BFLY PT, R131, R3, 0x2, 0x1f ;  /* 0x0c401f0003837f89 */ /* 0x000e6200000e0000 */
[----:B------:R-:W-:Y:S04]  /*b5e0*/  FMNMX.FTZ R2, R44, R2, !PT ;  /* 0x000000022c027209 */ /* 0x000fe80007810000 */
[----:B------:R-:W-:Y:S05]  /*b5f0*/  FMNMX.FTZ R2, R45, R2, !PT ;  /* 0x000000022d027209 */ /* 0x000fea0007810000 */
[----:B------:R-:W1:Y:S02]  /*b600*/  SHFL.BFLY PT, R132, R2, 0x2, 0x1f ;  /* 0x0c401f0002847f89 */ /* 0x000e6400000e0000 */
[----:B-1----:R-:W-:Y:S02]  /*b610*/  FMNMX.FTZ R134, R134, R130, !PT ;  /* 0x0000008286867209 */ /* 0x002fe40007810000 */
[----:B------:R-:W-:Y:S04]  /*b620*/  FMNMX.FTZ R130, R10, R128, !PT ;  /* 0x000000800a827209 */ /* 0x000fe80007810000 */
[----:B------:R-:W1:Y:S01]  /*b630*/  SHFL.BFLY PT, R133, R134, 0x1, 0x1f ;  /* 0x0c201f0086857f89 */ /* 0x000e6200000e0000 */
[----:B------:R-:W-:Y:S02]  /*b640*/  FMNMX.FTZ R130, R11, R130, !PT ;  /* 0x000000820b827209 */ /* 0x000fe40007810000 */
[----:B------:R-:W-:Y:S02]  /*b650*/  FMNMX.FTZ R3, R3, R131, !PT ;  /* 0x0000008303037209 */ /* 0x000fe40007810000 */
[----:B------:R-:W-:Y:S03]  /*b660*/  FMNMX.FTZ R130, R14, R130, !PT ;  /* 0x000000820e827209 */ /* 0x000fe60007810000 */
[----:B------:R-:W1:Y:S01]  /*b670*/  SHFL.BFLY PT, R131, R3, 0x1, 0x1f ;  /* 0x0c201f0003837f89 */ /* 0x000e6200000e0000 */
[----:B------:R-:W-:Y:S02]  /*b680*/  FMNMX.FTZ R132, R2, R132, !PT ;  /* 0x0000008402847209 */ /* 0x000fe40007810000 */
[----:B------:R-:W-:Y:S05]  /*b690*/  FMNMX.FTZ R2, R15, R130, !PT ;  /* 0x000000820f027209 */ /* 0x000fea0007810000 */
[----:B------:R-:W1:Y:S01]  /*b6a0*/  SHFL.BFLY PT, R130, R132, 0x1, 0x1f ;  /* 0x0c201f0084827f89 */ /* 0x000e6200000e0000 */
[----:B------:R-:W-:Y:S02]  /*b6b0*/  FMNMX.FTZ R2, R26, R2, !PT ;  /* 0x000000021a027209 */ /* 0x000fe40007810000 */
[----:B-1----:R-:W-:Y:S02]  /*b6c0*/  FMNMX.FTZ R134, R134, R133, !PT ;  /* 0x0000008586867209 */ /* 0x002fe40007810000 */
[----:B------:R-:W-:Y:S03]  /*b6d0*/  FMNMX.FTZ R2, R27, R2, !PT ;  /* 0x000000021b027209 */ /* 0x000fe60007810000 */
[----:B------:R-:W-:Y:S01]  /*b6e0*/  FADD.FTZ R0, -R134, R0 ;  /* 0x0000000086007221 */ /* 0x000fe20000010100 */
[----:B------:R-:W-:Y:S04]  /*b6f0*/  FMNMX.FTZ R2, R30, R2, !PT ;  /* 0x000000021e027209 */ /* 0x000fe80007810000 */
[----:B------:R-:W-:Y:S02]  /*b700*/  FMNMX.FTZ R2, R31, R2, !PT ;  /* 0x000000021f027209 */ /* 0x000fe40007810000 */
[----:B------:R-:W-:Y:S02]  /*b710*/  FMNMX.FTZ R133, R3, R131, !PT ;  /* 0x0000008303857209 */ /* 0x000fe40007810000 */
[----:B------:R-:W-:Y:S01]  /*b720*/  FMNMX.FTZ R3, R42, R2, !PT ;  /* 0x000000022a037209 */ /* 0x000fe20007810000 */
[----:B------:R-:W-:Y:S02]  /*b730*/  FMUL.FTZ R2, R0, c[0x0][0x2d0] ;  /* 0x0000b40000027a20 */ /* 0x000fe40000410000 */
[----:B------:R-:W-:Y:S01]  /*b740*/  FMUL.FTZ R168, R133, c[0x0][0x2d0] ;  /* 0x0000b40085a87a20 */ /* 0x000fe20000410000 */
[----:B------:R-:W-:Y:S01]  /*b750*/  FMNMX.FTZ R0, R43, R3, !PT ;  /* 0x000000032b007209 */ /* 0x000fe20007810000 */
[----:B------:R1:W1:Y:S01]  /*b760*/  MUFU.EX2 R131, R2 ;  /* 0x0000000200837308 */ /* 0x0002620000000800 */
[----:B------:R-:W-:Y:S01]  /*b770*/  FMNMX.FTZ R132, R132, R130, !PT ;  /* 0x0000008284847209 */ /* 0x000fe20007810000 */
[--C-:B------:R-:W-:Y:S01]  /*b780*/  FFMA.FTZ R18, R18, c[0x0][0x2d0], -R168.reuse ;  /* 0x0000b40012127a23 */ /* 0x100fe200000108a8 */
[----:B------:R-:W-:Y:S01]  /*b790*/  FMNMX.FTZ R0, R46, R0, !PT ;  /* 0x000000002e007209 */ /* 0x000fe20007810000 */
[--C-:B------:R-:W-:Y:S02]  /*b7a0*/  FFMA.FTZ R19, R19, c[0x0][0x2d0], -R168.reuse ;  /* 0x0000b40013137a23 */ /* 0x100fe400000108a8 */
[--C-:B------:R-:W-:Y:S01]  /*b7b0*/  FFMA.FTZ R6, R6, c[0x0][0x2d0], -R168.reuse ;  /* 0x0000b40006067a23 */ /* 0x100fe200000108a8 */
[----:B------:R-:W-:Y:S01]  /*b7c0*/  FMNMX.FTZ R0, R47, R0, !PT ;  /* 0x000000002f007209 */ /* 0x000fe20007810000 */
[--C-:B------:R-:W-:Y:S02]  /*b7d0*/  FFMA.FTZ R7, R7, c[0x0][0x2d0], -R168.reuse ;  /* 0x0000b40007077a23 */ /* 0x100fe400000108a8 */
[----:B------:R-:W-:Y:S01]  /*b7e0*/  MUFU.EX2 R202, R6 ;  /* 0x0000000600ca7308 */ /* 0x000fe20000000800 */
[----:B------:R-:W-:Y:S01]  /*b7f0*/  FMUL.FTZ R169, R132, c[0x0][0x2d0] ;  /* 0x0000b40084a97a20 */ /* 0x000fe20000410000 */
[----:B------:R-:W1:Y:S01]  /*b800*/  SHFL.BFLY PT, R3, R0, 0x2, 0x1f ;  /* 0x0c401f0000037f89 */ /* 0x000e6200000e0000 */
[--C-:B------:R-:W-:Y:S02]  /*b810*/  FFMA.FTZ R22, R22, c[0x0][0x2d0], -R168.reuse ;  /* 0x0000b40016167a23 */ /* 0x100fe400000108a8 */
[--C-:B------:R-:W-:Y:S02]  /*b820*/  FFMA.FTZ R8, R8, c[0x0][0x2d0], -R169.reuse ;  /* 0x0000b40008087a23 */ /* 0x100fe400000108a9 */
[--C-:B------:R-:W-:Y:S02]  /*b830*/  FFMA.FTZ R9, R9, c[0x0][0x2d0], -R169.reuse ;  /* 0x0000b40009097a23 */ /* 0x100fe400000108a9 */
[--C-:B------:R-:W-:Y:S01]  /*b840*/  FFMA.FTZ R12, R12, c[0x0][0x2d0], -R169.reuse ;  /* 0x0000b4000c0c7a23 */ /* 0x100fe200000108a9 */
[----:B------:R-:W1:Y:S01]  /*b850*/  MUFU.EX2 R203, R7 ;  /* 0x0000000700cb7308 */ /* 0x000e620000000800 */
[----:B------:R-:W-:Y:S02]  /*b860*/  FFMA.FTZ R13, R13, c[0x0][0x2d0], -R169 ;  /* 0x0000b4000d0d7a23 */ /* 0x000fe400000108a9 */
[--C-:B------:R-:W-:Y:S02]  /*b870*/  FFMA.FTZ R34, R34, c[0x0][0x2d0], -R168.reuse ;  /* 0x0000b40022227a23 */ /* 0x100fe400000108a8 */
[----:B-1----:R-:W-:Y:S02]  /*b880*/  FADD.FTZ R2, -R133, R129 ;  /* 0x0000008185027221 */ /* 0x002fe40000010100 */
[C---:B------:R-:W-:Y:S02]  /*b890*/  FMUL.FTZ R100, R131.reuse, R100 ;  /* 0x0000006483647220 */ /* 0x040fe40000410000 */
[----:B------:R-:W-:Y:S01]  /*b8a0*/  FMUL.FTZ R2, R2, c[0x0][0x2d0] ;  /* 0x0000b40002027a20 */ /* 0x000fe20000410000 */
[----:B------:R-:W-:Y:S01]  /*b8b0*/  MUFU.EX2 R201, R18 ;  /* 0x0000001200c97308 */ /* 0x000fe20000000800 */
[----:B------:R-:W-:Y:S02]  /*b8c0*/  FMUL.FTZ R101, R131, R101 ;  /* 0x0000006583657220 */ /* 0x000fe40000410000 */
[--C-:B------:R-:W-:Y:S02]  /*b8d0*/  FFMA.FTZ R35, R35, c[0x0][0x2d0], -R168.reuse ;  /* 0x0000b40023237a23 */ /* 0x100fe400000108a8 */
[--C-:B------:R-:W-:Y:S01]  /*b8e0*/  FFMA.FTZ R38, R38, c[0x0][0x2d0], -R168.reuse ;  /* 0x0000b40026267a23 */ /* 0x100fe200000108a8 */
[----:B------:R-:W-:Y:S01]  /*b8f0*/  FMNMX.FTZ R0, R0, R3, !PT ;  /* 0x0000000300007209 */ /* 0x000fe20007810000 */
[----:B------:R-:W-:Y:S02]  /*b900*/  FFMA.FTZ R39, R39, c[0x0][0x2d0], -R168 ;  /* 0x0000b40027277a23 */ /* 0x000fe400000108a8 */
[--C-:B------:R-:W-:Y:S01]  /*b910*/  FFMA.FTZ R40, R40, c[0x0][0x2d0], -R169.reuse ;  /* 0x0000b40028287a23 */ /* 0x100fe200000108a9 */
[----:B------:R1:W-:Y:S01]  /*b920*/  MUFU.EX2 R130, R2 ;  /* 0x0000000200827308 */ /* 0x0003e20000000800 */
[--C-:B------:R-:W-:Y:S02]  /*b930*/  FFMA.FTZ R41, R41, c[0x0][0x2d0], -R169.reuse ;  /* 0x0000b40029297a23 */ /* 0x100fe400000108a9 */
[--C-:B------:R-:W-:Y:S01]  /*b940*/  FFMA.FTZ R44, R44, c[0x0][0x2d0], -R169.reuse ;  /* 0x0000b4002c2c7a23 */ /* 0x100fe200000108a9 */
[----:B------:R-:W-:Y:S01]  /*b950*/  F2FP.BF16.PACK_AB R137, R203, R202 ;  /* 0x000000cacb89723e */ /* 0x000fe200000010ff */
[----:B------:R-:W-:Y:S02]  /*b960*/  FFMA.FTZ R45, R45, c[0x0][0x2d0], -R169 ;  /* 0x0000b4002d2d7a23 */ /* 0x000fe400000108a9 */
[C---:B------:R-:W-:Y:S02]  /*b970*/  FMUL.FTZ R112, R131.reuse, R112 ;  /* 0x0000007083707220 */ /* 0x040fe40000410000 */
[C---:B------:R-:W-:Y:S01]  /*b980*/  FMUL.FTZ R113, R131.reuse, R113 ;  /* 0x0000007183717220 */ /* 0x040fe20000410000 */
[----:B------:R-:W1:Y:S01]  /*b990*/  MUFU.EX2 R195, R19 ;  /* 0x0000001300c37308 */ /* 0x000e620000000800 */
[C---:B------:R-:W-:Y:S02]  /*b9a0*/  FMUL.FTZ R116, R131.reuse, R116 ;  /* 0x0000007483747220 */ /* 0x040fe40000410000 */
[C---:B------:R-:W-:Y:S02]  /*b9b0*/  FMUL.FTZ R117, R131.reuse, R117 ;  /* 0x0000007583757220 */ /* 0x040fe40000410000 */
[C---:B------:R-:W-:Y:S02]  /*b9c0*/  FMUL.FTZ R124, R131.reuse, R124 ;  /* 0x0000007c837c7220 */ /* 0x040fe40000410000 */
[C---:B------:R-:W-:Y:S02]  /*b9d0*/  FMUL.FTZ R125, R131.reuse, R125 ;  /* 0x0000007d837d7220 */ /* 0x040fe40000410000 */
[C---:B------:R-:W-:Y:S01]  /*b9e0*/  FMUL.FTZ R52, R131.reuse, R52 ;  /* 0x0000003483347220 */ /* 0x040fe20000410000 */
[----:B------:R-:W-:Y:S01]  /*b9f0*/  MUFU.EX2 R191, R8 ;  /* 0x0000000800bf7308 */ /* 0x000fe20000000800 */
[C---:B------:R-:W-:Y:S02]  /*ba00*/  FMUL.FTZ R53, R131.reuse, R53 ;  /* 0x0000003583357220 */ /* 0x040fe40000410000 */
[----:B------:R-:W-:Y:S02]  /*ba10*/  FMUL.FTZ R64, R131, R64 ;  /* 0x0000004083407220 */ /* 0x000fe40000410000 */
[----:B-1----:R-:W-:Y:S02]  /*ba20*/  FADD.FTZ R2, -R132, R135 ;  /* 0x0000008784027221 */ /* 0x002fe40000010100 */
        /* <DEDUP_REMOVED lines=101> */
[C---:B----4-:R-:W-:Y:S02]  /*c080*/  FMUL.FTZ R20, R129.reuse, R156 ;  /* 0x0000009c81147220 */ /* 0x050fe40000410000 */
[C---:B------:R-:W-:Y:S02]  /*c090*/  FMUL.FTZ R66, R130.reuse, R66 ;  /* 0x0000004282427220 */ /* 0x040fe40000410000 */
[-C--:B------:R-:W-:Y:S01]  /*c0a0*/  HMMA.16816.F32.BF16 R12, R140, R162.reuse, R12 ;  /* 0x000000a28c0c723c */ /* 0x080fe2000004180c */
[----:B------:R-:W4:Y:S03]  /*c0b0*/  MUFU.EX2 R181, R33 ;  /* 0x0000002100b57308 */ /* 0x000f260000000800 */
[C---:B------:R-:W-:Y:S02]  /*c0c0*/  FMUL.FTZ R67, R130.reuse, R67 ;  /* 0x0000004382437220 */ /* 0x040fe40000410000 */
[----:B--2---:R-:W-:Y:S02]  /*c0d0*/  FMUL.FTZ R21, R129, R157 ;  /* 0x0000009d81157220 */ /* 0x004fe40000410000 */
[C---:B------:R-:W-:Y:S03]  /*c0e0*/  HMMA.16816.F32.BF16 R16, R136.reuse, R162, R16 ;  /* 0x000000a28810723c */ /* 0x040fe60000041810 */
[----:B------:R-:W-:Y:S01]  /*c0f0*/  MUFU.EX2 R180, R34 ;  /* 0x0000002200b47308 */ /* 0x000fe20000000800 */
[C---:B------:R-:W-:Y:S02]  /*c100*/  FMUL.FTZ R68, R131.reuse, R68 ;  /* 0x0000004483447220 */ /* 0x040fe40000410000 */
[----:B------:R-:W-:Y:S02]  /*c110*/  FMUL.FTZ R69, R131, R69 ;  /* 0x0000004583457220 */ /* 0x000fe40000410000 */
[-C--:B------:R-:W-:Y:S04]  /*c120*/  HMMA.16816.F32.BF16 R100, R136, R164.reuse, R100 ;  /* 0x000000a48864723c */ /* 0x080fe80000041864 */
[C---:B------:R-:W-:Y:S01]  /*c130*/  FMUL.FTZ R70, R130.reuse, R70 ;  /* 0x0000004682467220 */ /* 0x040fe20000410000 */
[----:B------:R2:W1:Y:S01]  /*c140*/  MUFU.EX2 R179, R35 ;  /* 0x0000002300b37308 */ /* 0x0004620000000800 */
[----:B------:R-:W-:Y:S02]  /*c150*/  FMUL.FTZ R71, R130, R71 ;  /* 0x0000004782477220 */ /* 0x000fe40000410000 */
[C---:B------:R-:W-:Y:S04]  /*c160*/  HMMA.16816.F32.BF16 R104, R140.reuse, R164, R104 ;  /* 0x000000a48c68723c */ /* 0x040fe80000041868 */
[C---:B------:R-:W-:Y:S02]  /*c170*/  FMUL.FTZ R72, R129.reuse, R72 ;  /* 0x0000004881487220 */ /* 0x040fe40000410000 */
        /* <DEDUP_REMOVED lines=9> */
[----:B------:R-:W-:Y:S02]  /*c210*/  FMUL.FTZ R77, R129, R77 ;  /* 0x0000004d814d7220 */ /* 0x000fe40000410000 */
[-C--:B---3--:R-:W-:Y:S03]  /*c220*/  HMMA.16816.F32.BF16 R116, R136, R144.reuse, R116 ;  /* 0x000000908874723c */ /* 0x088fe60000041874 */
[----:B------:R-:W-:Y:S01]  /*c230*/  MUFU.EX2 R167, R37 ;  /* 0x0000002500a77308 */ /* 0x000fe20000000800 */
[C---:B------:R-:W-:Y:S02]  /*c240*/  FMUL.FTZ R78, R0.reuse, R78 ;  /* 0x0000004e004e7220 */ /* 0x040fe40000410000 */
[----:B------:R-:W-:Y:S02]  /*c250*/  FMUL.FTZ R79, R0, R79 ;  /* 0x0000004f004f7220 */ /* 0x000fe40000410000 */
[C---:B------:R-:W-:Y:S04]  /*c260*/  HMMA.16816.F32.BF16 R120, R140.reuse, R144, R120 ;  /* 0x000000908c78723c */ /* 0x040fe80000041878 */
[C---:B------:R-:W-:Y:S01]  /*c270*/  FMUL.FTZ R80, R131.reuse, R80 ;  /* 0x0000005083507220 */ /* 0x040fe20000410000 */
[----:B------:R-:W-:Y:S01]  /*c280*/  MUFU.EX2 R166, R38 ;  /* 0x0000002600a67308 */ /* 0x000fe20000000800 */
[C---:B------:R-:W-:Y:S02]  /*c290*/  FMUL.FTZ R81, R131.reuse, R81 ;  /* 0x0000005183517220 */ /* 0x040fe40000410000 */
[----:B------:R-:W-:Y:S04]  /*c2a0*/  FMUL.FTZ R82, R130, R82 ;  /* 0x0000005282527220 */ /* 0x000fe80000410000 */
[----:B-1----:R-:W-:Y:S02]  /*c2b0*/  FMUL.FTZ R22, R0, R158 ;  /* 0x0000009e00167220 */ /* 0x002fe40000410000 */
[C---:B------:R-:W-:Y:S01]  /*c2c0*/  FMUL.FTZ R83, R130.reuse, R83 ;  /* 0x0000005382537220 */ /* 0x040fe20000410000 */
[----:B------:R1:W-:Y:S01]  /*c2d0*/  MUFU.EX2 R165, R39 ;  /* 0x0000002700a57308 */ /* 0x0003e20000000800 */
[C---:B------:R-:W-:Y:S02]  /*c2e0*/  FMUL.FTZ R84, R131.reuse, R84 ;  /* 0x0000005483547220 */ /* 0x040fe40000410000 */
[----:B------:R-:W-:Y:S01]  /*c2f0*/  FMUL.FTZ R85, R131, R85 ;  /* 0x0000005583557220 */ /* 0x000fe20000410000 */
[-C--:B------:R-:W-:Y:S03]  /*c300*/  HMMA.16816.F32.BF16 R20, R140, R146.reuse, R20 ;  /* 0x000000928c14723c */ /* 0x080fe60000041814 */
[C---:B------:R-:W-:Y:S02]  /*c310*/  FMUL.FTZ R86, R130.reuse, R86 ;  /* 0x0000005682567220 */ /* 0x040fe40000410000 */
[----:B------:R-:W-:Y:S01]  /*c320*/  FMUL.FTZ R87, R130, R87 ;  /* 0x0000005782577220 */ /* 0x000fe20000410000 */
[----:B------:R-:W-:Y:S01]  /*c330*/  MUFU.EX2 R160, R40 ;  /* 0x0000002800a07308 */ /* 0x000fe20000000800 */
[--C-:B------:R-:W-:Y:S01]  /*c340*/  FFMA.FTZ R26, R26, c[0x0][0x2d0], -R3.reuse ;  /* 0x0000b4001a1a7a23 */ /* 0x100fe20000010803 */
[C---:B------:R-:W-:Y:S01]  /*c350*/  HMMA.16816.F32.BF16 R124, R136.reuse, R146, R124 ;  /* 0x00000092887c723c */ /* 0x040fe2000004187c */
[----:B------:R-:W2:Y:S03]  /*c360*/  LDSM.16.MT88.4 R144, [R205+0x3080] ;  /* 0x00308000cd90783b */ /* 0x000ea60000004200 */
[--C-:B------:R-:W-:Y:S02]  /*c370*/  FFMA.FTZ R27, R27, c[0x0][0x2d0], -R3.reuse ;  /* 0x0000b4001b1b7a23 */ /* 0x100fe40000010803 */
[C---:B------:R-:W-:Y:S02]  /*c380*/  FMUL.FTZ R88, R129.reuse, R88 ;  /* 0x0000005881587220 */ /* 0x040fe40000410000 */
[-C--:B------:R-:W-:Y:S01]  /*c390*/  HMMA.16816.F32.BF16 R52, R136, R148.reuse, R52 ;  /* 0x000000948834723c */ /* 0x080fe20000041834 */
[----:B------:R-:W-:Y:S01]  /*c3a0*/  MUFU.EX2 R183, R128 ;  /* 0x0000008000b77308 */ /* 0x000fe20000000800 */
[----:B-1----:R-:W-:Y:S02]  /*c3b0*/  LDSM.16.MT88.4 R36, [R205+0x3480] ;  /* 0x00348000cd24783b */ /* 0x002fe40000004200 */
[----:B------:R-:W-:Y:S02]  /*c3c0*/  FMUL.FTZ R89, R129, R89 ;  /* 0x0000005981597220 */ /* 0x000fe40000410000 */
[C---:B------:R-:W-:Y:S02]  /*c3d0*/  FMUL.FTZ R90, R0.reuse, R90 ;  /* 0x0000005a005a7220 */ /* 0x040fe40000410000 */
[C---:B------:R-:W-:Y:S03]  /*c3e0*/  HMMA.16816.F32.BF16 R56, R140.reuse, R148, R56 ;  /* 0x000000948c38723c */ /* 0x040fe60000041838 */
[----:B------:R-:W-:Y:S01]  /*c3f0*/  MUFU.EX2 R128, R43 ;  /* 0x0000002b00807308 */ /* 0x000fe20000000800 */
[----:B------:R-:W-:Y:S02]  /*c400*/  FMUL.FTZ R91, R0, R91 ;  /* 0x0000005b005b7220 */ /* 0x000fe40000410000 */
[--C-:B------:R-:W-:Y:S02]  /*c410*/  FFMA.FTZ R30, R30, c[0x0][0x2d0], -R3.reuse ;  /* 0x0000b4001e1e7a23 */ /* 0x100fe40000010803 */
[-C--:B------:R-:W-:Y:S04]  /*c420*/  HMMA.16816.F32.BF16 R60, R140, R150.reuse, R60 ;  /* 0x000000968c3c723c */ /* 0x080fe8000004183c */
[--C-:B------:R-:W-:Y:S01]  /*c430*/  FFMA.FTZ R31, R31, c[0x0][0x2d0], -R3.reuse ;  /* 0x0000b4001f1f7a23 */ /* 0x100fe20000010803 */
[----:B------:R4:W-:Y:S01]  /*c440*/  MUFU.EX2 R176, R26 ;  /* 0x0000001a00b07308 */ /* 0x0009e20000000800 */
[----:B------:R-:W-:Y:S02]  /*c450*/  FFMA.FTZ R3, R47, c[0x0][0x2d0], -R3 ;  /* 0x0000b4002f037a23 */ /* 0x000fe40000010803 */
[C---:B------:R-:W-:Y:S04]  /*c460*/  HMMA.16816.F32.BF16 R64, R136.reuse, R150, R64 ;  /* 0x000000968840723c */ /* 0x040fe80000041840 */
[C---:B------:R-:W-:Y:S02]  /*c470*/  FMUL.FTZ R92, R129.reuse, R92 ;  /* 0x0000005c815c7220 */ /* 0x040fe40000410000 */
[----:B------:R-:W-:Y:S01]  /*c480*/  FMUL.FTZ R93, R129, R93 ;  /* 0x0000005d815d7220 */ /* 0x000fe20000410000 */
[----:B------:R1:W-:Y:S01]  /*c490*/  MUFU.EX2 R175, R27 ;  /* 0x0000001b00af7308 */ /* 0x0003e20000000800 */
[C---:B------:R-:W-:Y:S01]  /*c4a0*/  FMUL.FTZ R94, R0.reuse, R94 ;  /* 0x0000005e005e7220 */ /* 0x040fe20000410000 */
[-C--:B--2---:R-:W-:Y:S03]  /*c4b0*/  HMMA.16816.F32.BF16 R68, R136, R144.reuse, R68 ;  /* 0x000000908844723c */ /* 0x084fe60000041844 */
[----:B------:R-:W-:Y:S02]  /*c4c0*/  FMUL.FTZ R95, R0, R95 ;  /* 0x0000005f005f7220 */ /* 0x000fe40000410000 */
[C---:B------:R-:W-:Y:S02]  /*c4d0*/  FMUL.FTZ R96, R131.reuse, R96 ;  /* 0x0000006083607220 */ /* 0x040fe40000410000 */
[----:B------:R-:W-:Y:S01]  /*c4e0*/  FMUL.FTZ R97, R131, R97 ;  /* 0x0000006183617220 */ /* 0x000fe20000410000 */
[C---:B------:R-:W-:Y:S01]  /*c4f0*/  HMMA.16816.F32.BF16 R72, R140.reuse, R144, R72 ;  /* 0x000000908c48723c */ /* 0x040fe20000041848 */
[----:B------:R-:W-:Y:S03]  /*c500*/  MUFU.EX2 R172, R30 ;  /* 0x0000001e00ac7308 */ /* 0x000fe60000000800 */
[C---:B------:R-:W-:Y:S01]  /*c510*/  FMUL.FTZ R98, R130.reuse, R98 ;  /* 0x0000006282627220 */ /* 0x040fe20000410000 */
[----:B----4-:R-:W-:Y:S01]  /*c520*/  F2FP.BF16.PACK_AB R26, R181, R182 ;  /* 0x000000b6b51a723e */ /* 0x010fe200000010ff */
[----:B------:R-:W-:Y:S02]  /*c530*/  FMUL.FTZ R99, R130, R99 ;  /* 0x0000006382637220 */ /* 0x000fe40000410000 */
[-C--:B------:R-:W-:Y:S03]  /*c540*/  HMMA.16816.F32.BF16 R76, R140, R146.reuse, R76 ;  /* 0x000000928c4c723c */ /* 0x080fe6000004184c */
[----:B------:R-:W2:Y:S01]  /*c550*/  MUFU.EX2 R171, R31 ;  /* 0x0000001f00ab7308 */ /* 0x000ea20000000800 */
[--C-:B------:R-:W-:Y:S01]  /*c560*/  FFMA.FTZ R48, R48, c[0x0][0x2d0], -R135.reuse ;  /* 0x0000b40030307a23 */ /* 0x100fe20000010887 */
        /* <DEDUP_REMOVED lines=13> */
[--C-:B------:R-:W-:Y:S02]  /*c640*/  FFMA.FTZ R50, R50, c[0x0][0x2d0], -R168.reuse ;  /* 0x0000b40032327a23 */ /* 0x100fe400000108a8 */
[----:B------:R-:W-:Y:S01]  /*c650*/  FFMA.FTZ R51, R51, c[0x0][0x2d0], -R168 ;  /* 0x0000b40033337a23 */ /* 0x000fe200000108a8 */
[-C--:B------:R-:W-:Y:S01]  /*c660*/  HMMA.16816.F32.BF16 R92, R140, R34.reuse, R92 ;  /* 0x000000228c5c723c */ /* 0x080fe2000004185c */
[----:B------:R2:W4:Y:S01]  /*c670*/  MUFU.EX2 R177, R25 ;  /* 0x0000001900b17308 */ /* 0x0005220000000800 */
[----:B------:R-:W4:Y:S02]  /*c680*/  LDSM.16.MT88.4 R140, [R206+0x1c80] ;  /* 0x001c8000ce8c783b */ /* 0x000f240000004200 */
[----:B-----5:R-:W-:Y:S02]  /*c690*/  FFMA.FTZ R0, R0, R231, R187 ;  /* 0x000000e700007223 */ /* 0x020fe400000100bb */
[----:B------:R-:W-:Y:S02]  /*c6a0*/  FFMA.FTZ R131, R131, R234, R221 ;  /* 0x000000ea83837223 */ /* 0x000fe400000100dd */
        /* <DEDUP_REMOVED lines=10> */
[----:B------:R-:W-:Y:S01]  /*c750*/  FFMA.FTZ R129, R129, R232, R191 ;  /* 0x000000e881817223 */ /* 0x000fe200000100bf */
[----:B--2---:R-:W-:Y:S08]  /*c760*/  F2FP.BF16.PACK_AB R25, R183, R184 ;  /* 0x000000b8b719723e */ /* 0x004ff000000010ff */
        /* <DEDUP_REMOVED lines=13> */
[----:B------:R1:W-:Y:S05]  /*c840*/  MUFU.EX2 R51, R44 ;  /* 0x0000002c00337308 */ /* 0x0003ea0000000800 */
[C---:B------:R-:W-:Y:S05]  /*c850*/  HMMA.16816.F32.BF16 R104, R28.reuse, R140, R104 ;  /* 0x0000008c1c68723c */ /* 0x040fea0000041868 */
[----:B------:R-:W-:Y:S03]  /*c860*/  MUFU.EX2 R164, R48 ;  /* 0x0000003000a47308 */ /* 0x000fe60000000800 */
[-C--:B------:R-:W-:Y:S07]  /*c870*/  HMMA.16816.F32.BF16 R108, R28, R142.reuse, R108 ;  /* 0x0000008e1c6c723c */ /* 0x080fee000004186c */
[----:B------:R2:W-:Y:S01]  /*c880*/  MUFU.EX2 R48, R3 ;  /* 0x0000000300307308 */ /* 0x0005e20000000800 */
[C---:B------:R-:W-:Y:S01]  /*c890*/  HMMA.16816.F32.BF16 R112, R24.reuse, R142, R112 ;  /* 0x0000008e1870723c */ /* 0x040fe20000041870 */
[----:B-1----:R-:W-:Y:S07]  /*c8a0*/  LDSM.16.MT88.4 R44, [R206+0x2c80] ;  /* 0x002c8000ce2c783b */ /* 0x002fee0000004200 */
[-C--:B-----5:R-:W-:Y:S08]  /*c8b0*/  HMMA.16816.F32.BF16 R116, R24, R32.reuse, R116 ;  /* 0x000000201874723c */ /* 0x0a0ff00000041874 */
        /* <DEDUP_REMOVED lines=102> */
.L_x_339:
        /* <DEDUP_REMOVED lines=15> */
.L_x_366:
[----:B------:R-:W2:Y:S01]  /*d010*/  LDL R13, [R1+0x38] ;  /* 0x00003800010d7983 */ /* 0x000ea20000100800 */
[----:B------:R-:W-:Y:S04]  /*d020*/  DEPBAR.LE SB0, 0x0 ;  /* 0x000080000000791a */ /* 0x000fe80000000000 */
[----:B------:R-:W3:Y:S01]  /*d030*/  LDL R12, [R1+0x34] ;  /* 0x00003400010c7983 */ /* 0x000ee20000100800 */
[C---:B------:R-:W-:Y:S01]  /*d040*/  ISETP.GE.AND P1, PT, R225.reuse, c[0x0][0x1d4], PT ;  /* 0x00007500e1007a0c */ /* 0x040fe20003f26270 */
[----:B------:R-:W-:Y:S01]  /*d050*/  IMAD.WIDE.U32 R2, R224, c[0x0][0x208], RZ ;  /* 0x00008200e0027a25 */ /* 0x000fe200078e00ff */
[----:B------:R-:W-:Y:S01]  /*d060*/  SHF.R.S32.HI R4, RZ, 0x1f, R222 ;  /* 0x0000001fff047819 */ /* 0x000fe200000114de */
[----:B------:R-:W1:Y:S01]  /*d070*/  S2R R5, SR_CTAID.Y ;  /* 0x0000000000057919 */ /* 0x000e620000002600 */
[----:B------:R-:W-:Y:S01]  /*d080*/  IADD3 R11, R225, 0x40, RZ ;  /* 0x00000040e10b7810 */ /* 0x000fe20007ffe0ff */
[----:B------:R-:W-:Y:S01]  /*d090*/  BSSY B0, `(.L_x_346) ;  /* 0x0000051000007945 */ /* 0x000fe20003800000 */
[----:B------:R-:W-:Y:S01]  /*d0a0*/  SHF.R.S32.HI R0, RZ, 0x1f, R224 ;  /* 0x0000001fff007819 */ /* 0x000fe200000114e0 */
[----:B------:R-:W4:Y:S01]  /*d0b0*/  S2R R8, SR_CTAID.Y ;  /* 0x0000000000087919 */ /* 0x000f220000002600 */
[----:B------:R-:W-:Y:S03]  /*d0c0*/  IMAD R4, R4, c[0x0][0x218], RZ ;  /* 0x0000860004047a24 */ /* 0x000fe600078e02ff */
[----:B------:R-:W-:Y:S01]  /*d0d0*/  BAR.SYNC.DEFER_BLOCKING 0x0 ;  /* 0x0000000000007b1d */ /* 0x000fe20000010000 */
[----:B------:R-:W-:Y:S02]  /*d0e0*/  IMAD R0, R0, c[0x0][0x208], RZ ;  /* 0x0000820000007a24 */ /* 0x000fe400078e02ff */
[----:B------:R-:W-:Y:S02]  /*d0f0*/  IMAD R4, R222, c[0x0][0x21c], R4 ;  /* 0x00008700de047a24 */ /* 0x000fe400078e0204 */
[----:B------:R-:W-:Y:S04]  /*d100*/  IMAD R0, R224, c[0x0][0x20c], R0 ;  /* 0x00008300e0007a24 */ /* 0x000fe800078e0200 */
[----:B------:R-:W-:Y:S04]  /*d110*/  IMAD.IADD R3, R3, 0x1, R0 ;  /* 0x0000000103037824 */ /* 0x000fe800078e0200 */
[----:B------:R-:W-:Y:S01]  /*d120*/  IMAD.WIDE.U32 R2, R222, c[0x0][0x218], R2 ;  /* 0x00008600de027a25 */ /* 0x000fe200078e0002 */
[----:B------:R-:W-:Y:S04]  /*d130*/  LDSM.16.M88.4 R48, [R207+0x6080] ;  /* 0x00608000cf30783b */ /* 0x000fe80000000200 */
[----:B------:R-:W-:Y:S04]  /*d140*/  LDSM.16.M88.4 R44, [R207+0x7080] ;  /* 0x00708000cf2c783b */ /* 0x000fe80000000200 */
[----:B------:R-:W-:Y:S04]  /*d150*/  LDSM.16.M88.4 R16, [R204+0x3c80] ;  /* 0x003c8000cc10783b */ /* 0x000fe80000000200 */
[----:B------:R-:W-:Y:S04]  /*d160*/  LDSM.16.M88.4 R32, [R204+0x4080] ;  /* 0x00408000cc20783b */ /* 0x000fe80000000200 */
[----:B------:R-:W-:Y:S01]  /*d170*/  LDSM.16.M88.4 R136, [R204+0x4480] ;  /* 0x00448000cc88783b */ /* 0x000fe20000000200 */
[----:B-1----:R-:W-:Y:S01]  /*d180*/  SHF.R.S32.HI R5, RZ, 0x1f, R5 ;  /* 0x0000001fff057819 */ /* 0x002fe20000011405 */
[----:B----4-:R-:W-:Y:S02]  /*d190*/  IMAD.WIDE.U32 R6, R8, c[0x0][0x210], RZ ;  /* 0x0000840008067a25 */ /* 0x010fe400078e00ff */
[----:B------:R-:W-:Y:S02]  /*d1a0*/  LDSM.16.M88.4 R160, [R208+0x6080] ;  /* 0x00608000d0a0783b */ /* 0x000fe40000000200 */
[----:B------:R-:W-:Y:S01]  /*d1b0*/  IMAD R5, R5, c[0x0][0x210], RZ ;  /* 0x0000840005057a24 */ /* 0x000fe200078e02ff */
[----:B------:R-:W-:Y:S01]  /*d1c0*/  IADD3 R0, P0, R6, R2, RZ ;  /* 0x0000000206007210 */ /* 0x000fe20007f1e0ff */
[----:B------:R-:W-:Y:S01]  /*d1d0*/  LDSM.16.M88.4 R168, [R208+0x7080] ;  /* 0x00708000d0a8783b */ /* 0x000fe20000000200 */
[----:B------:R-:W-:Y:S01]  /*d1e0*/  IADD3 R6, R225, 0x20, RZ ;  /* 0x00000020e1067810 */ /* 0x000fe20007ffe0ff */
[----:B------:R-:W-:Y:S02]  /*d1f0*/  IMAD R5, R8, c[0x0][0x214], R5 ;  /* 0x0000850008057a24 */ /* 0x000fe400078e0205 */
[----:B------:R-:W-:Y:S01]  /*d200*/  LDSM.16.M88.4 R164, [R209] ;  /* 0x00000000d1a4783b */ /* 0x000fe20000000200 */
[----:B------:R-:W-:Y:S01]  /*d210*/  SHF.R.S32.HI R6, RZ, 0x1f, R6 ;  /* 0x0000001fff067819 */ /* 0x000fe20000011406 */
[----:B------:R-:W-:Y:S01]  /*d220*/  IMAD.IADD R5, R7, 0x1, R5 ;  /* 0x0000000107057824 */ /* 0x000fe200078e0205 */
[----:B------:R-:W-:Y:S01]  /*d230*/  IADD3 R7, R225, 0x20, RZ ;  /* 0x00000020e1077810 */ /* 0x000fe20007ffe0ff */
[----:B------:R-:W-:Y:S03]  /*d240*/  LDSM.16.M88.4 R172, [R217] ;  /* 0x00000000d9ac783b */ /* 0x000fe60000000200 */
[----:B------:R-:W-:Y:S01]  /*d250*/  IADD3.X R3, R5, R3, R4, P0, !PT ;  /* 0x0000000305037210 */ /* 0x000fe200007fe404 */
[----:B------:R-:W-:Y:S01]  /*d260*/  LDSM.16.M88.4 R176, [R216] ;  /* 0x00000000d8b0783b */ /* 0x000fe20000000200 */
[C---:B------:R-:W-:Y:S02]  /*d270*/  LEA R10, P0, R0.reuse, c[0x0][0x1f8], 0x1 ;  /* 0x00007e00000a7a11 */ /* 0x040fe400078008ff */
[----:B------:R-:W-:Y:S02]  /*d280*/  IADD3 R5, R225, 0x40, RZ ;  /* 0x00000040e1057810 */ /* 0x000fe40007ffe0ff */
[----:B------:R-:W-:Y:S02]  /*d290*/  LEA.HI.X R3, R0, c[0x0][0x1fc], R3, 0x1, P0 ;  /* 0x00007f0000037a11 */ /* 0x000fe400000f0c03 */
[----:B------:R-:W-:Y:S01]  /*d2a0*/  LEA.HI R6, R6, R7, RZ, 0x3 ;  /* 0x0000000706067211 */ /* 0x000fe200078f18ff */
[----:B------:R-:W1:Y:S01]  /*d2b0*/  SHFL.IDX PT, R0, R10, RZ, 0x1c1f ;  /* 0x001c1fff0a007589 */ /* 0x000e6200000e0000 */
[----:B------:R-:W-:Y:S02]  /*d2c0*/  SHF.R.S32.HI R5, RZ, 0x1f, R5 ;  /* 0x0000001fff057819 */ /* 0x000fe40000011405 */
[----:B------:R-:W-:Y:S01]  /*d2d0*/  LOP3.LUT R6, R6, 0xfffffff8, RZ, 0xc0, !PT ;  /* 0xfffffff806067812 */ /* 0x000fe200078ec0ff */
[----:B------:R-:W4:Y:S01]  /*d2e0*/  SHFL.IDX PT, R2, R3, RZ, 0x1c1f ;  /* 0x001c1fff03027589 */ /* 0x000f2200000e0000 */
[----:B------:R-:W-:Y:S03]  /*d2f0*/  LEA.HI R5, R5, R11, RZ, 0x3 ;  /* 0x0000000b05057211 */ /* 0x000fe600078f18ff */
[----:B------:R-:W-:Y:S01]  /*d300*/  IMAD.SHL.U32 R134, R6, 0x2, RZ ;  /* 0x0000000206867824 */ /* 0x000fe200078e00ff */
[----:B------:R-:W-:Y:S01]  /*d310*/  LOP3.LUT R5, R5, 0xfffffff8, RZ, 0xc0, !PT ;  /* 0xfffffff805057812 */ /* 0x000fe200078ec0ff */
[----:B------:R-:W5:Y:S04]  /*d320*/  S2R R11, SR_TID.X ;  /* 0x00000000000b7919 */ /* 0x000f680000002100 */
[----:B------:R-:W-:Y:S01]  /*d330*/  IMAD.SHL.U32 R219, R5, 0x2, RZ ;  /* 0x0000000205db7824 */ /* 0x000fe200078e00ff */
[----:B-1----:R-:W-:Y:S05]  /*d340*/  IADD3 R8, P0, R0, R237, RZ ;  /* 0x000000ed00087210 */ /* 0x002fea0007f1e0ff */
[----:B----4-:R-:W-:Y:S05]  /*d350*/  IMAD.X R9, R2, 0x1, R227, P0 ;  /* 0x0000000102097824 */ /* 0x010fea00000e06e3 */
[----:B------:R-:W-:Y:S01]  /*d360*/  @!PT LDS RZ, [RZ] ;  /* 0x00000000fffff984 */ /* 0x000fe20000000800 */
[----:B------:R1:W-:Y:S01]  /*d370*/  LDGSTS.E.BYPASS.LTC128B.128 [R218+0x1880], [R8.64], !P1 ;  /* 0x0188000008da7fae */ /* 0x0003e2000c901d46 */
[----:B-----5:R-:W-:Y:S02]  /*d380*/  ISETP.GT.AND P1, PT, R11, 0x3f, PT ;  /* 0x0000003f0b00780c */ /* 0x020fe40003f24270 */
        /* <DEDUP_REMOVED lines=14> */
[----:B-1----:R1:W2:Y:S04]  /*d470*/  SHFL.IDX PT, R4, R3, 0x1, 0x1c1f ;  /* 0x003c1f0003047f89 */ /* 0x0022a800000e0000 */
[----:B------:R1:W3:Y:S02]  /*d480*/  SHFL.IDX PT, R0, R10, 0x1, 0x1c1f ;  /* 0x003c1f000a007f89 */ /* 0x0002e400000e0000 */
.L_x_387:
[C---:B-1----:R-:W-:Y:S02]  /*d490*/  IADD3 R10, R225.reuse, 0x20, RZ ;  /* 0x00000020e10a7810 */ /* 0x042fe40007ffe0ff */
[C---:B------:R-:W-:Y:S02]  /*d4a0*/  ISETP.GE.AND P3, PT, R225.reuse, c[0x0][0x1d4], PT ;  /* 0x00007500e1007a0c */ /* 0x040fe40003f66270 */
        /* <DEDUP_REMOVED lines=15> */
.L_x_347:
[----:B------:R-:W-:Y:S05]  /*d5a0*/  BSYNC B0 ;  /* 0x0000000000007941 */ /* 0x000fea0003800000 */
.L_x_346:
[----:B------:R-:W0:Y:S01]  /*d5b0*/  LDGDEPBAR ;  /* 0x00000000000079af */ /* 0x000e220000000000 */
[----:B------:R-:W-:Y:S01]  /*d5c0*/  WARPSYNC 0xffffffff ;  /* 0xffffffff00007948 */ /* 0x000fe20003800000 */
[-C--:B-1----:R-:W-:Y:S06]  /*d5d0*/  HMMA.16816.F32.BF16 R4, R48, R16.reuse, RZ ;  /* 0x000000103004723c */ /* 0x082fec00000418ff */
        /* <DEDUP_REMOVED lines=40> */
[----:B------:R-:W-:Y:S07]  /*d860*/  LDSM.16.M88.4 R184, [R212] ;  /* 0x00000000d4b8783b */ /* 0x000fee0000000200 */
[-C--:B----4-:R-:W-:Y:S08]  /*d870*/  HMMA.16816.F32.BF16 R20, R180, R136.reuse, R20 ;  /* 0x00000088b414723c */ /* 0x090ff00000041814 */
[C---:B------:R-:W-:Y:S08]  /*d880*/  HMMA.16816.F32.BF16 R24, R188.reuse, R136, R24 ;  /* 0x00000088bc18723c */ /* 0x040ff00000041818 */
[-C--:B------:R-:W-:Y:S08]  /*d890*/  HMMA.16816.F32.BF16 R28, R188, R138.reuse, R28 ;  /* 0x0000008abc1c723c */ /* 0x080ff0000004181c */
[C---:B------:R-:W-:Y:S01]  /*d8a0*/  HMMA.16816.F32.BF16 R32, R180.reuse, R138, R32 ;  /* 0x0000008ab420723c */ /* 0x040fe20000041820 */
[----:B------:R-:W-:Y:S07]  /*d8b0*/  LDSM.16.M88.4 R136, [R207+0xa080] ;  /* 0x00a08000cf88783b */ /* 0x000fee0000000200 */
[-C--:B-----5:R-:W-:Y:S08]  /*d8c0*/  HMMA.16816.F32.BF16 R36, R180, R164.reuse, R36 ;  /* 0x000000a4b424723c */ /* 0x0a0ff00000041824 */
[C---:B------:R-:W-:Y:S08]  /*d8d0*/  HMMA.16816.F32.BF16 R40, R188.reuse, R164, R40 ;  /* 0x000000a4bc28723c */ /* 0x040ff00000041828 */
[-C--:B------:R-:W-:Y:S01]  /*d8e0*/  HMMA.16816.F32.BF16 R44, R188, R166.reuse, R44 ;  /* 0x000000a6bc2c723c */ /* 0x080fe2000004182c */
[----:B------:R-:W-:Y:S07]  /*d8f0*/  LDSM.16.M88.4 R188, [R208+0xb080] ;  /* 0x00b08000d0bc783b */ /* 0x000fee0000000200 */
[----:B------:R-:W-:Y:S01]  /*d900*/  HMMA.16816.F32.BF16 R48, R180, R166, R48 ;  /* 0x000000a6b430723c */ /* 0x000fe20000041830 */
[----:B------:R-:W1:Y:S07]  /*d910*/  LDSM.16.M88.4 R164, [R204+0x5480] ;  /* 0x00548000cca4783b */ /* 0x000e6e0000000200 */
[-C--:B------:R-:W-:Y:S01]  /*d920*/  HMMA.16816.F32.BF16 R4, R192, R196.reuse, R4 ;  /* 0x000000c4c004723c */ /* 0x080fe20000041804 */
[----:B------:R-:W3:Y:S07]  /*d930*/  LDSM.16.M88.4 R180, [R204+0x5c80] ;  /* 0x005c8000ccb4783b */ /* 0x000eee0000000200 */
        /* <DEDUP_REMOVED lines=21> */
[-C--:B------:R-:W-:Y:S08]  /*da90*/  HMMA.16816.F32.BF16 R20, R136, R176.reuse, R20 ;  /* 0x000000b08814723c */ /* 0x080ff00000041814 */
[C---:B------:R-:W-:Y:S08]  /*daa0*/  HMMA.16816.F32.BF16 R24, R172.reuse, R176, R24 ;  /* 0x000000b0ac18723c */ /* 0x040ff00000041818 */
[-C--:B------:R-:W-:Y:S08]  /*dab0*/  HMMA.16816.F32.BF16 R28, R172, R178.reuse, R28 ;  /* 0x000000b2ac1c723c */ /* 0x080ff0000004181c */
[C---:B------:R-:W-:Y:S08]  /*dac0*/  HMMA.16816.F32.BF16 R32, R136.reuse, R178, R32 ;  /* 0x000000b28820723c */ /* 0x040ff00000041820 */
[-C--:B---3--:R-:W-:Y:S08]  /*dad0*/  HMMA.16816.F32.BF16 R36, R136, R180.reuse, R36 ;  /* 0x000000b48824723c */ /* 0x088ff00000041824 */
        /* <DEDUP_REMOVED lines=23> */
[----:B------:R-:W5:Y:S04]  /*dc50*/  LDL R128, [R1+0x30] ;  /* 0x0000300001807983 */ /* 0x000f680000100800 */
[----:B------:R-:W1:Y:S04]  /*dc60*/  S2R R228, SR_CTAID.Y ;  /* 0x0000000000e47919 */ /* 0x000e680000002600 */
[----:B------:R-:W1:Y:S02]  /*dc70*/  S2R R231, SR_CTAID.Y ;  /* 0x0000000000e77919 */ /* 0x000e640000002600 */
[----:B-1----:R-:W-:Y:S01]  /*dc80*/  SHF.R.S32.HI R228, RZ, 0x1f, R228 ;  /* 0x0000001fffe47819 */ /* 0x002fe200000114e4 */
[C---:B------:R-:W-:Y:S04]  /*dc90*/  IMAD.WIDE.U32 R232, R231.reuse, c[0x0][0x1e8], RZ ;  /* 0x00007a00e7e87a25 */ /* 0x040fe800078e00ff */
[----:B------:R-:W-:Y:S04]  /*dca0*/  IMAD R228, R228, c[0x0][0x1e8], RZ ;  /* 0x00007a00e4e47a24 */ /* 0x000fe800078e02ff */
[----:B------:R-:W-:Y:S01]  /*dcb0*/  IMAD R228, R231, c[0x0][0x1ec], R228 ;  /* 0x00007b00e7e47a24 */ /* 0x000fe200078e02e4 */
[----:B------:R-:W-:Y:S03]  /*dcc0*/  IADD3 R231, R225, 0x20, RZ ;  /* 0x00000020e1e77810 */ /* 0x000fe60007ffe0ff */
[----:B------:R-:W-:Y:S01]  /*dcd0*/  IMAD.IADD R228, R233, 0x1, R228 ;  /* 0x00000001e9e47824 */ /* 0x000fe200078e02e4 */
[----:B------:R-:W-:Y:S01]  /*dce0*/  ISETP.GE.AND P4, PT, R231, c[0x0][0x1d4], PT ;  /* 0x00007500e7007a0c */ /* 0x000fe20003f86270 */
        /* <DEDUP_REMOVED lines=31> */
[----:B-1----:R-:W-:Y:S05]  /*dee0*/  @P1 IADD3 R164, P0, R0, R237, RZ ;  /* 0x000000ed00a41210 */ /* 0x002fea0007f1e0ff */
[----:B--2---:R-:W-:Y:S01]  /*def0*/  @P1 IMAD.X R165, R2, 0x1, R227, P0 ;  /* 0x0000000102a51824 */ /* 0x004fe200000e06e3 */
[-C--:B------:R-:W-:Y:S04]  /*df00*/  @P1 IADD3 R162, P0, R0, R134.reuse, RZ ;  /* 0x0000008600a21210 */ /* 0x080fe80007f1e0ff */
[----:B------:R-:W-:Y:S01]  /*df10*/  @!PT LDS RZ, [RZ] ;  /* 0x00000000fffff984 */ /* 0x000fe20000000800 */
[----:B------:R1:W-:Y:S01]  /*df20*/  @P1 LDGSTS.E.BYPASS.LTC128B.128 [R218+0x3c80], [R164.64], !P5 ;  /* 0x03c80000a4da1fae */ /* 0x0003e2000e901d46 */
[--C-:B------:R-:W-:Y:S01]  /*df30*/  @P1 IMAD.X R163, R2, 0x1, R220.reuse, P0 ;  /* 0x0000000102a31824 */ /* 0x100fe200000e06dc */
[-C--:B------:R-:W-:Y:S02]  /*df40*/  @P1 IADD3 R160, P0, R0, R219.reuse, RZ ;  /* 0x000000db00a01210 */ /* 0x080fe40007f1e0ff */
        /* <DEDUP_REMOVED lines=15> */
.L_x_349:
[----:B------:R-:W2:Y:S01]  /*e040*/  LDL R2, [R1+0x18] ;  /* 0x0000180001027983 */ /* 0x000ea20000100800 */
[----:B------:R-:W-:Y:S02]  /*e050*/  IMAD.MOV.U32 R0, RZ, RZ, c[0x0][0x2c4] ;  /* 0x0000b100ff007624 */ /* 0x000fe400078e00ff */
[----:B------:R-:W-:Y:S01]  /*e060*/  IMAD.MOV.U32 R179, RZ, RZ, c[0x0][0x32c] ;  /* 0x0000cb00ffb37624 */ /* 0x000fe200078e00ff */
[----:B------:R-:W0:Y:S02]  /*e070*/  LDGDEPBAR ;  /* 0x00000000000079af */ /* 0x000e240000000000 */
[----:B------:R-:W-:Y:S02]  /*e080*/  ISETP.NE.AND P0, PT, R0, 0x1, PT ;  /* 0x000000010000780c */ /* 0x000fe40003f05270 */
[----:B------:R-:W-:Y:S11]  /*e090*/  ISETP.GE.AND P1, PT, R179, 0x1, PT ;  /* 0x00000001b300780c */ /* 0x000ff60003f26270 */
[----:B--2---:R-:W-:Y:S04]  /*e0a0*/  @P0 IMAD.HI.U32 R0, R2, c[0x0][0x2c8], RZ ;  /* 0x0000b20002000a27 */ /* 0x004fe800078e00ff */
[----:B------:R-:W-:Y:S01]  /*e0b0*/  IMAD.MOV.U32 R134, RZ, RZ, R2 ;  /* 0x000000ffff867224 */ /* 0x000fe200078e0002 */
[----:B------:R-:W-:Y:S01]  /*e0c0*/  @P0 SHF.R.U32.HI R134, RZ, c[0x0][0x2cc], R0 ;  /* 0x0000b300ff860a19 */ /* 0x000fe20000011600 */
[----:B------:R-:W-:Y:S04]  /*e0d0*/  IMAD R2, R223, -0x30, RZ ;  /* 0xffffffd0df027824 */ /* 0x000fe800078e02ff */
[----:B------:R-:W2:Y:S01]  /*e0e0*/  SHFL.IDX PT, R3, R134, RZ, 0x1c1f ;  /* 0x001c1fff86037589 */ /* 0x000ea200000e0000 */
[C---:B-1----:R-:W-:Y:S02]  /*e0f0*/  IADD3 R137, -R251.reuse, 0x1, R2 ;  /* 0x00000001fb897810 */ /* 0x042fe40007ffe102 */
[----:B------:R-:W-:Y:S02]  /*e100*/  IADD3 R138, -R251, R2, RZ ;  /* 0x00000002fb8a7210 */ /* 0x000fe40007ffe1ff */
[----:B------:R-:W-:Y:S04]  /*e110*/  IADD3 R137, -R230, R137, R229 ;  /* 0x00000089e6897210 */ /* 0x000fe80007ffe1e5 */
[C---:B------:R-:W-:Y:S02]  /*e120*/  IADD3 R136, R137.reuse, c[0x0][0x328], RZ ;  /* 0x0000ca0089887a10 */ /* 0x040fe40007ffe0ff */
[----:B------:R-:W-:Y:S04]  /*e130*/  IADD3 R137, R137, UR4, RZ ;  /* 0x0000000489897c10 */ /* 0x000fe8000fffe0ff */
[----:B--2---:R-:W-:Y:S01]  /*e140*/  IADD3 R0, R137, R3, RZ ;  /* 0x0000000389007210 */ /* 0x004fe20007ffe0ff */
        /* <DEDUP_REMOVED lines=15> */
.L_x_352:
[----:B------:R-:W-:Y:S04]  /*e240*/  MOV R132, 0x1 ;  /* 0x0000000100847802 */ /* 0x000fe80000000f00 */
[----:B------:R-:W-:Y:S11]  /*e250*/  ISETP.NE.AND P0, PT, R132, c[0x0][0x32c], PT ;  /* 0x0000cb0084007a0c */ /* 0x000ff60003f05270 */
[----:B------:R-:W-:Y:S02]  /*e260*/  @!UPT UIADD3 URZ, URZ, URZ, URZ ;  /* 0x0000003f3f3ff290 */ /* 0x000fe4000fffe03f */
[----:B------:R-:W-:Y:S05]  /*e270*/  @P0 IMAD.HI.U32 R132, R3, c[0x0][0x330], RZ ;  /* 0x0000cc0003840a27 */ /* 0x000fea00078e00ff */
[----:B------:R-:W-:Y:S02]  /*e280*/  @P0 SHF.R.U32.HI R3, RZ, c[0x0][0x334], R132 ;  /* 0x0000cd00ff030a19 */ /* 0x000fe40000011684 */
.L_x_353:
[----:B------:R-:W-:Y:S05]  /*e290*/  BSYNC B0 ;  /* 0x0000000000007941 */ /* 0x000fea0003800000 */
.L_x_351:
[----:B------:R-:W-:Y:S05]  /*e2a0*/  IMAD R3, R3, c[0x0][0x32c], R138 ;  /* 0x0000cb0003037a24 */ /* 0x000fea00078e028a */
[----:B------:R-:W-:Y:S02]  /*e2b0*/  IADD3 R132, R3, c[0x0][0x32c], RZ ;  /* 0x0000cb0003847a10 */ /* 0x000fe40007ffe0ff */
[----:B------:R-:W-:Y:S02]  /*e2c0*/  IMNMX R0, R0, R3, !PT ;  /* 0x0000000300007217 */ /* 0x000fe40007800200 */
[----:B------:R-:W-:Y:S02]  /*e2d0*/  IMNMX R128, R128, R132, PT ;  /* 0x0000008480807217 */ /* 0x000fe40003800200 */
.L_x_350:
        /* <DEDUP_REMOVED lines=17> */
.L_x_356:
[----:B------:R-:W-:Y:S04]  /*e3f0*/  MOV R139, 0x1 ;  /* 0x00000001008b7802 */ /* 0x000fe80000000f00 */
[----:B------:R-:W-:Y:S11]  /*e400*/  ISETP.NE.AND P0, PT, R139, c[0x0][0x32c], PT ;  /* 0x0000cb008b007a0c */ /* 0x000ff60003f05270 */
[----:B------:R-:W-:Y:S02]  /*e410*/  @!UPT UIADD3 URZ, URZ, URZ, URZ ;  /* 0x0000003f3f3ff290 */ /* 0x000fe4000fffe03f */
[----:B------:R-:W-:Y:S05]  /*e420*/  @P0 IMAD.HI.U32 R139, R133, c[0x0][0x330], RZ ;  /* 0x0000cc00858b0a27 */ /* 0x000fea00078e00ff */
[----:B------:R-:W-:Y:S02]  /*e430*/  @P0 SHF.R.U32.HI R133, RZ, c[0x0][0x334], R139 ;  /* 0x0000cd00ff850a19 */ /* 0x000fe4000001168b */
.L_x_357:
[----:B------:R-:W-:Y:S05]  /*e440*/  BSYNC B0 ;  /* 0x0000000000007941 */ /* 0x000fea0003800000 */
.L_x_355:
[----:B------:R-:W-:Y:S05]  /*e450*/  IMAD R133, R133, c[0x0][0x32c], R138 ;  /* 0x0000cb0085857a24 */ /* 0x000fea00078e028a */
[----:B------:R-:W-:Y:S02]  /*e460*/  IADD3 R139, R133, c[0x0][0x32c], RZ ;  /* 0x0000cb00858b7a10 */ /* 0x000fe40007ffe0ff */
[----:B------:R-:W-:Y:S02]  /*e470*/  IMNMX R3, R3, R133, !PT ;  /* 0x0000008503037217 */ /* 0x000fe40007800200 */
[----:B------:R-:W-:Y:S02]  /*e480*/  IMNMX R132, R132, R139, PT ;  /* 0x0000008b84847217 */ /* 0x000fe40003800200 */
.L_x_354:
        /* <DEDUP_REMOVED lines=55> */
[----:B------:R-:W-:Y:S01]  /*e800*/  ISETP.GE.AND P0, PT, R179, 0x1, PT ;  /* 0x00000001b300780c */ /* 0x000fe20003f06270 */
[--C-:B-1----:R-:W-:Y:S02]  /*e810*/  IMAD.IADD R2, R136, 0x1, R4.reuse ;  /* 0x0000000188027824 */ /* 0x102fe400078e0204 */
[----:B------:R-:W-:Y:S10]  /*e820*/  IMAD.IADD R0, R137, 0x1, R4 ;  /* 0x0000000189007824 */ /* 0x000ff400078e0204 */
        /* <DEDUP_REMOVED lines=14> */
.L_x_360:
[----:B------:R-:W-:Y:S04]  /*e910*/  MOV R20, 0x1 ;  /* 0x0000000100147802 */ /* 0x000fe80000000f00 */
[----:B------:R-:W-:Y:S11]  /*e920*/  ISETP.NE.AND P0, PT, R20, c[0x0][0x32c], PT ;  /* 0x0000cb0014007a0c */ /* 0x000ff60003f05270 */
[----:B------:R-:W-:Y:S02]  /*e930*/  @!UPT UIADD3 URZ, URZ, URZ, URZ ;  /* 0x0000003f3f3ff290 */ /* 0x000fe4000fffe03f */
[----:B------:R-:W-:Y:S05]  /*e940*/  @P0 IMAD.HI.U32 R20, R4, c[0x0][0x330], RZ ;  /* 0x0000cc0004140a27 */ /* 0x000fea00078e00ff */
[----:B------:R-:W-:Y:S02]  /*e950*/  @P0 SHF.R.U32.HI R4, RZ, c[0x0][0x334], R20 ;  /* 0x0000cd00ff040a19 */ /* 0x000fe40000011614 */
.L_x_361:
[----:B------:R-:W-:Y:S05]  /*e960*/  BSYNC B0 ;  /* 0x0000000000007941 */ /* 0x000fea0003800000 */
.L_x_359:
[----:B------:R-:W-:Y:S05]  /*e970*/  IMAD R4, R4, c[0x0][0x32c], R138 ;  /* 0x0000cb0004047a24 */ /* 0x000fea00078e028a */
[----:B------:R-:W-:Y:S02]  /*e980*/  IADD3 R20, R4, c[0x0][0x32c], RZ ;  /* 0x0000cb0004147a10 */ /* 0x000fe40007ffe0ff */
[----:B------:R-:W-:Y:S02]  /*e990*/  IMNMX R0, R0, R4, !PT ;  /* 0x0000000400007217 */ /* 0x000fe40007800200 */
[----:B------:R-:W-:Y:S02]  /*e9a0*/  IMNMX R2, R2, R20, PT ;  /* 0x0000001402027217 */ /* 0x000fe40003800200 */
.L_x_358:
        /* <DEDUP_REMOVED lines=103> */
.L_x_364:
[----:B------:R-:W-:Y:S04]  /*f020*/  MOV R4, 0x1 ;  /* 0x0000000100047802 */ /* 0x000fe80000000f00 */
[----:B------:R-:W-:Y:S11]  /*f030*/  ISETP.NE.AND P0, PT, R4, c[0x0][0x32c], PT ;  /* 0x0000cb0004007a0c */ /* 0x000ff60003f05270 */
[----:B------:R-:W-:Y:S02]  /*f040*/  @!UPT UIADD3 URZ, URZ, URZ, URZ ;  /* 0x0000003f3f3ff290 */ /* 0x000fe4000fffe03f */
[----:B------:R-:W-:Y:S05]  /*f050*/  @P0 IMAD.HI.U32 R4, R3, c[0x0][0x330], RZ ;  /* 0x0000cc0003040a27 */ /* 0x000fea00078e00ff */
[----:B------:R-:W-:Y:S02]  /*f060*/  @P0 SHF.R.U32.HI R3, RZ, c[0x0][0x334], R4 ;  /* 0x0000cd00ff030a19 */ /* 0x000fe40000011604 */
.L_x_365:
[----:B------:R-:W-:Y:S05]  /*f070*/  BSYNC B0 ;  /* 0x0000000000007941 */ /* 0x000fea0003800000 */
.L_x_363:
[----:B------:R-:W-:Y:S05]  /*f080*/  IMAD R138, R3, c[0x0][0x32c], R138 ;  /* 0x0000cb00038a7a24 */ /* 0x000fea00078e028a */
[----:B------:R-:W-:Y:S02]  /*f090*/  IADD3 R3, R138, c[0x0][0x32c], RZ ;  /* 0x0000cb008a037a10 */ /* 0x000fe40007ffe0ff */
[----:B------:R-:W-:Y:S02]  /*f0a0*/  IMNMX R0, R0, R138, !PT ;  /* 0x0000008a00007217 */ /* 0x000fe40007800200 */
[----:B------:R-:W-:Y:S02]  /*f0b0*/  IMNMX R2, R2, R3, PT ;  /* 0x0000000302027217 */ /* 0x000fe40003800200 */
.L_x_362:
        /* <DEDUP_REMOVED lines=53> */
[----:B------:R-:W-:Y:S01]  /*f410*/  ISETP.GT.AND P0, PT, R0, 0x28, !P2 ;  /* 0x000000280000780c */ /* 0x000fe20005704270 */
[----:B------:R-:W-:Y:S03]  /*f420*/  LDSM.16.MT88.4 R40, [R205+0x2480] ;  /* 0x00248000cd28783b */ /* 0x000fe60000004200 */
        /* <DEDUP_REMOVED lines=29> */
[----:B------:R-:W1:Y:S02]  /*f600*/  SHFL.BFLY PT, R2, R0, 0x2, 0x1f ;  /* 0x0c401f0000027f89 */ /* 0x000e6400000e0000 */
[----:B-1----:R-:W-:Y:S06]  /*f610*/  FMNMX.FTZ R0, R0, R2, !PT ;  /* 0x0000000200007209 */ /* 0x002fec0007810000 */
[----:B------:R-:W1:Y:S02]  /*f620*/  SHFL.BFLY PT, R133, R0, 0x1, 0x1f ;  /* 0x0c201f0000857f89 */ /* 0x000e6400000e0000 */
[----:B-1----:R-:W-:Y:S02]  /*f630*/  FMNMX.FTZ R133, R0, R133, !PT ;  /* 0x0000008500857209 */ /* 0x002fe40007810000 */
        /* <DEDUP_REMOVED lines=28> */
[----:B------:R-:W-:Y:S01]  /*f800*/  FFMA.FTZ R6, R12, c[0x0][0x2d0], -R49 ;  /* 0x0000b4000c067a23 */ /* 0x000fe20000010831 */
        /* <DEDUP_REMOVED lines=12> */
[----:B-1----:R-:W-:Y:S01]  /*f8d0*/  FMNMX.FTZ R128, R2, R0, !PT ;  /* 0x0000000002807209 */ /* 0x002fe20007810000 */
[--C-:B------:R-:W-:Y:S03]  /*f8e0*/  FFMA.FTZ R0, R32, c[0x0][0x2d0], -R27.reuse ;  /* 0x0000b40020007a23 */ /* 0x100fe6000001081b */
[C---:B------:R-:W-:Y:S01]  /*f8f0*/  FSETP.NEU.FTZ.AND P0, PT, R128.reuse, -INF , PT ;  /* 0xff8000008000780b */ /* 0x040fe20003f1d000 */
[----:B------:R1:W1:Y:S01]  /*f900*/  MUFU.EX2 R233, R0 ;  /* 0x0000000000e97308 */ /* 0x0002620000000800 */
[C---:B------:R-:W-:Y:S02]  /*f910*/  FMUL.FTZ R50, R128.reuse, c[0x0][0x2d0] ;  /* 0x0000b40080327a20 */ /* 0x040fe40000410000 */
[----:B------:R-:W-:Y:S03]  /*f920*/  FSEL R2, R128, RZ, P0 ;  /* 0x000000ff80027208 */ /* 0x000fe60000000000 */
[----:B------:R-:W-:Y:S02]  /*f930*/  FSEL R50, R50, RZ, P0 ;  /* 0x000000ff32327208 */ /* 0x000fe40000000000 */
[----:B------:R-:W-:Y:S03]  /*f940*/  ISETP.GT.AND P0, PT, R223, R238, PT ;  /* 0x000000eedf00720c */ /* 0x000fe60003f04270 */
[----:B------:R-:W-:Y:S04]  /*f950*/  FFMA.FTZ R6, R14, c[0x0][0x2d0], -R50 ;  /* 0x0000b4000e067a23 */ /* 0x000fe80000010832 */
[----:B------:R-:W-:Y:S01]  /*f960*/  MUFU.EX2 R200, R6 ;  /* 0x0000000600c87308 */ /* 0x000fe20000000800 */
[----:B-1----:R-:W-:Y:S01]  /*f970*/  FFMA.FTZ R0, R161, c[0x0][0x2d0], -R27 ;  /* 0x0000b400a1007a23 */ /* 0x002fe2000001081b */
[----:B------:R-:W-:Y:S08]  /*f980*/  F2FP.BF16.PACK_AB R28, R234, R233 ;  /* 0x000000e9ea1c723e */ /* 0x000ff000000010ff */
[----:B------:R1:W1:Y:S02]  /*f990*/  MUFU.EX2 R236, R0 ;  /* 0x0000000000ec7308 */ /* 0x0002640000000800 */
[--C-:B-1----:R-:W-:Y:S01]  /*f9a0*/  FFMA.FTZ R0, R18, c[0x0][0x2d0], -R48.reuse ;  /* 0x0000b40012007a23 */ /* 0x102fe20000010830 */
[----:B------:R-:W-:Y:S07]  /*f9b0*/  F2FP.BF16.PACK_AB R30, R236, R235 ;  /* 0x000000ebec1e723e */ /* 0x000fee00000010ff */
[----:B------:R1:W-:Y:S02]  /*f9c0*/  MUFU.EX2 R221, R0 ;  /* 0x0000000000dd7308 */ /* 0x0003e40000000800 */
[--C-:B-1----:R-:W-:Y:S08]  /*f9d0*/  FFMA.FTZ R0, R19, c[0x0][0x2d0], -R48.reuse ;  /* 0x0000b40013007a23 */ /* 0x102ff00000010830 */
[----:B------:R1:W1:Y:S02]  /*f9e0*/  MUFU.EX2 R228, R0 ;  /* 0x0000000000e47308 */ /* 0x0002640000000800 */
[--C-:B-1----:R-:W-:Y:S01]  /*f9f0*/  FFMA.FTZ R0, R21, c[0x0][0x2d0], -R48.reuse ;  /* 0x0000b40015007a23 */ /* 0x102fe20000010830 */
[----:B------:R-:W-:Y:S07]  /*fa00*/  F2FP.BF16.PACK_AB R29, R228, R221 ;  /* 0x000000dde41d723e */ /* 0x000fee00000010ff */
        /* <DEDUP_REMOVED lines=139> */
[----:B------:R-:W-:Y:S02]  /*102c0*/  FMUL.FTZ R91, R0, R91 ;  /* 0x0000005b005b7220 */ /* 0x000fe40000410000 */
        /* <DEDUP_REMOVED lines=13> */
[----:B------:R-:W-:Y:S01]  /*103a0*/  FMUL.FTZ R99, R24, R99 ;  /* 0x0000006318637220 */ /* 0x000fe20000410000 */
        /* <DEDUP_REMOVED lines=201> */
.L_x_345:
[----:B------:R-:W2:Y:S04]  /*11040*/  LDL.LU R0, [R1+0x8] ;  /* 0x0000080001007983 */ /* 0x000ea80000300800 */
[----:B------:R-:W3:Y:S04]  /*11050*/  LDL.LU R3, [R1] ;  /* 0x0000000001037983 */ /* 0x000ee80000300800 */
[----:B------:R-:W4:Y:S04]  /*11060*/  LDL.LU R4, [R1+0x4] ;  /* 0x0000040001047983 */ /* 0x000f280000300800 */
[----:B------:R-:W5:Y:S01]  /*11070*/  LDL.LU R2, [R1+0xc] ;  /* 0x00000c0001027983 */ /* 0x000f620000300800 */
[----:B------:R-:W-:-:S02]  /*11080*/  MOV R50, 0xff800000 ;  /* 0xff80000000327802 */ /* 0x000fc40000000f00 */
        /* <DEDUP_REMOVED lines=23> */
[----:B------:R-:W-:-:S05]  /*11200*/  FSETP.NE.FTZ.AND P1, PT, R6, RZ, PT ;  /* 0x000000ff0600720b */ /* 0x000fca0003f35000 */
[----:B------:R-:W1:Y:S01]  /*11210*/  @P3 MUFU.RCP R0, R10 ;  /* 0x0000000a00003308 */ /* 0x000e620000001000 */
[----:B------:R-:W-:-:S07]  /*11220*/  FSETP.NE.FTZ.AND P0, PT, R5, RZ, PT ;  /* 0x000000ff0500720b */ /* 0x000fce0003f15000 */
[----:B------:R-:W-:Y:S06]  /*11230*/  @P2 MUFU.RCP R3, R8 ;  /* 0x0000000800032308 */ /* 0x000fec0000001000 */
[----:B------:R-:W-:Y:S01]  /*11240*/  @P0 MOV R7, 0x3f317218 ;  /* 0x3f31721800070802 */ /* 0x000fe20000000f00 */
[C---:B-1----:R-:W-:Y:S01]  /*11250*/  FMUL.FTZ R140, R0.reuse, R140 ;  /* 0x0000008c008c7220 */ /* 0x042fe20000410000 */
[----:B------:R-:W1:Y:S01]  /*11260*/  @P1 MUFU.RCP R2, R6 ;  /* 0x0000000600021308 */ /* 0x000e620000001000 */
        /* <DEDUP_REMOVED lines=15> */
[C---:B------:R-:W-:Y:S01]  /*11360*/  FMUL.FTZ R28, R0.reuse, R53 ;  /* 0x00000035001c7220 */ /* 0x040fe20000410000 */
[----:B------:R-:W-:Y:S01]  /*11370*/  MOV R53, 0xff800000 ;  /* 0xff80000000357802 */ /* 0x000fe20000000f00 */
        /* <DEDUP_REMOVED lines=9> */
[----:B------:R-:W-:Y:S01]  /*11410*/  FMUL.FTZ R97, R0, R97 ;  /* 0x0000006100617220 */ /* 0x000fe20000410000 */
[----:B------:R-:W-:Y:S01]  /*11420*/  MOV R0, RZ ;  /* 0x000000ff00007202 */ /* 0x000fe20000000f00 */
[C---:B-1----:R-:W-:Y:S02]  /*11430*/  FMUL.FTZ R47, R2.reuse, R144 ;  /* 0x00000090022f7220 */ /* 0x042fe40000410000 */
[C---:B------:R-:W-:Y:S02]  /*11440*/  FMUL.FTZ R145, R2.reuse, R145 ;  /* 0x0000009102917220 */ /* 0x040fe40000410000 */
[C---:B------:R-:W-:Y:S01]  /*11450*/  FMUL.FTZ R148, R2.reuse, R148 ;  /* 0x0000009402947220 */ /* 0x040fe20000410000 */
[----:B------:R-:W1:Y:S01]  /*11460*/  @P0 MUFU.RCP R0, R5 ;  /* 0x0000000500000308 */ /* 0x000e620000001000 */
[----:B------:R-:W-:-:S02]  /*11470*/  FMUL.FTZ R46, R2, R149 ;  /* 0x00000095022e7220 */ /* 0x000fc40000410000 */
[C---:B------:R-:W-:Y:S02]  /*11480*/  FMUL.FTZ R104, R2.reuse, R104 ;  /* 0x0000006802687220 */ /* 0x040fe40000410000 */
[C---:B------:R-:W-:Y:S02]  /*11490*/  FMUL.FTZ R39, R2.reuse, R105 ;  /* 0x0000006902277220 */ /* 0x040fe40000410000 */
[C---:B------:R-:W-:Y:S01]  /*114a0*/  FMUL.FTZ R108, R2.reuse, R108 ;  /* 0x0000006c026c7220 */ /* 0x040fe20000410000 */
[----:B------:R-:W2:Y:S01]  /*114b0*/  @P0 MUFU.LG2 R5, R5 ;  /* 0x0000000500050308 */ /* 0x000ea20000000c00 */
        /* <DEDUP_REMOVED lines=17> */
[----:B------:R-:W-:Y:S01]  /*115d0*/  @P2 MOV R2, 0x3f317218 ;  /* 0x3f31721800022802 */ /* 0x000fe20000000f00 */
        /* <DEDUP_REMOVED lines=26> */
[C---:B-1----:R-:W-:Y:S02]  /*11780*/  FMUL.FTZ R146, R0.reuse, R146 ;  /* 0x0000009200927220 */ /* 0x042fe40000410000 */
        /* <DEDUP_REMOVED lines=24> */
[----:B------:R-:W-:Y:S02]  /*11910*/  @P2 FMUL.FTZ R4, R2, c[0x0][0x2d0] ;  /* 0x0000b40002042a20 */ /* 0x000fe40000410000 */
[----:B------:R-:W-:Y:S02]  /*11920*/  @P3 FMUL.FTZ R9, R3, c[0x0][0x2d0] ;  /* 0x0000b40003093a20 */ /* 0x000fe40000410000 */
[----:B------:R-:W-:Y:S02]  /*11930*/  @P1 FMUL.FTZ R2, R0, c[0x0][0x2d0] ;  /* 0x0000b40000021a20 */ /* 0x000fe40000410000 */
[----:B------:R-:W-:-:S02]  /*11940*/  @P3 FMUL.FTZ R10, R10, 0.69314718246459960938 ;  /* 0x3f3172180a0a3820 */ /* 0x000fc40000410000 */
[----:B------:R-:W-:Y:S02]  /*11950*/  @P2 FMUL.FTZ R8, R8, 0.69314718246459960938 ;  /* 0x3f31721808082820 */ /* 0x000fe40000410000 */
[----:B------:R-:W-:Y:S02]  /*11960*/  @P1 FMUL.FTZ R6, R6, 0.69314718246459960938 ;  /* 0x3f31721806061820 */ /* 0x000fe40000410000 */
[----:B--2---:R-:W-:Y:S02]  /*11970*/  @P0 FMUL.FTZ R3, R5, 0.69314718246459960938 ;  /* 0x3f31721805030820 */ /* 0x004fe40000410000 */
[----:B------:R-:W-:Y:S02]  /*11980*/  @P0 FMUL.FTZ R0, R7, c[0x0][0x2d0] ;  /* 0x0000b40007000a20 */ /* 0x000fe40000410000 */
[----:B------:R-:W-:Y:S02]  /*11990*/  @P3 FFMA.FTZ R50, R9, R134, R10 ;  /* 0x0000008609323223 */ /* 0x000fe4000001000a */
[----:B------:R-:W-:-:S02]  /*119a0*/  @P2 FFMA.FTZ R51, R4, R133, R8 ;  /* 0x0000008504332223 */ /* 0x000fc40000010008 */
[----:B------:R-:W-:Y:S02]  /*119b0*/  @P1 FFMA.FTZ R53, R2, R132, R6 ;  /* 0x0000008402351223 */ /* 0x000fe40000010006 */
[----:B------:R-:W-:Y:S02]  /*119c0*/  @P0 FFMA.FTZ R55, R0, R128, R3 ;  /* 0x0000008000370223 */ /* 0x000fe40000010003 */
.L_x_281:
[----:B--2---:R-:W-:Y:S05]  /*119d0*/  @P4 BRA `(.L_x_367) ;  /* 0x0000176000004947 */ /* 0x004fea0003800000 */
[----:B------:R-:W2:Y:S01]  /*119e0*/  LDL R65, [R1+0x3c] ;  /* 0x00003c0001417983 */ /* 0x000ea20000100800 */
[----:B------:R-:W-:Y:S02]  /*119f0*/  F2FP.BF16.PACK_AB R28, R28, R13 ;  /* 0x0000000d1c1c723e */ /* 0x000fe400000010ff */
[----:B------:R-:W-:Y:S01]  /*11a00*/  F2FP.BF16.PACK_AB R45, R45, R140 ;  /* 0x0000008c2d2d723e */ /* 0x000fe200000010ff */
[----:B------:R-:W3:Y:S01]  /*11a10*/  S2R R61, SR_TID.X ;  /* 0x00000000003d7919 */ /* 0x000ee20000002100 */
        /* <DEDUP_REMOVED lines=12> */
[----:B---3--:R-:W-:Y:S02]  /*11ae0*/  SHF.R.S32.HI R63, RZ, 0x1f, R61 ;  /* 0x0000001fff3f7819 */ /* 0x008fe4000001143d */
        /* <DEDUP_REMOVED lines=68> */
[----:B-1----:R-:W-:Y:S01]  /*11f30*/  F2FP.BF16.PACK_AB R7, R89, R88 ;  /* 0x000000585907723e */ /* 0x002fe200000010ff */
        /* <DEDUP_REMOVED lines=64> */
.L_x_368:
        /* <DEDUP_REMOVED lines=8> */
[----:B------:R-:W-:Y:S01]  /*123c0*/  IMAD R12, R29, 0x20, R52 ;  /* 0x000000201d0c7824 */ /* 0x000fe200078e0234 */
        /* <DEDUP_REMOVED lines=8> */
[----:B------:R-:W-:-:S02]  /*12450*/  IADD3 R6, R29, -R5, RZ ;  /* 0x800000051d067210 */ /* 0x000fc40007ffe0ff */
[----:B------:R-:W-:Y:S01]  /*12460*/  LOP3.LUT R5, R0, 0xffffffc0, RZ, 0xc0, !PT ;  /* 0xffffffc000057812 */ /* 0x000fe200078ec0ff */
[----:B------:R-:W-:Y:S01]  /*12470*/  IMAD.IADD R0, R49, 0x1, -R4 ;  /* 0x0000000131007824 */ /* 0x000fe200078e0a04 */
        /* <DEDUP_REMOVED lines=15> */
[----:B------:R-:W-:Y:S02]  /*12570*/  IMAD R9, R11, c[0x0][0x490], RZ ;  /* 0x000124000b097a24 */ /* 0x000fe400078e02ff */
[----:B------:R-:W-:Y:S01]  /*12580*/  IMAD.IADD R3, R3, 0x1, R7 ;  /* 0x0000000103037824 */ /* 0x000fe200078e0207 */
        /* <DEDUP_REMOVED lines=114> */
.L_x_370:
[----:B---3--:R-:W-:Y:S05]  /*12cb0*/  BSYNC B0 ;  /* 0x0000000000007941 */ /* 0x008fea0003800000 */
.L_x_369:
        /* <DEDUP_REMOVED lines=23> */
.L_x_372:
[----:B------:R-:W-:Y:S05]  /*12e30*/  BSYNC B0 ;  /* 0x0000000000007941 */ /* 0x000fea0003800000 */
.L_x_371:
        /* <DEDUP_REMOVED lines=23> */
.L_x_374:
[----:B------:R-:W-:Y:S05]  /*12fb0*/  BSYNC B0 ;  /* 0x0000000000007941 */ /* 0x000fea0003800000 */
.L_x_373:
        /* <DEDUP_REMOVED lines=24> */
.L_x_367:
[----:B------:R-:W2:Y:S01]  /*13140*/  LDL R8, [R1+0x3c] ;  /* 0x00003c0001087983 */ /* 0x000ea20000100800 */
[----:B------:R-:W-:Y:S01]  /*13150*/  ISETP.NE.U32.AND P1, PT, RZ, c[0x0][0x508], PT ;  /* 0x00014200ff007a0c */ /* 0x000fe20003f25070 */
[----:B------:R-:W-:Y:S01]  /*13160*/  IMAD.MOV.U32 R2, RZ, RZ, 0x4 ;  /* 0x00000004ff027424 */ /* 0x000fe200078e00ff */
[----:B------:R-:W-:Y:S02]  /*13170*/  ISETP.NE.U32.AND P0, PT, RZ, c[0x0][0x500], PT ;  /* 0x00014000ff007a0c */ /* 0x000fe40003f05070 */
[----:B------:R-:W-:Y:S02]  /*13180*/  ISETP.NE.AND.EX P1, PT, RZ, c[0x0][0x50c], PT, P1 ;  /* 0x00014300ff007a0c */ /* 0x000fe40003f25310 */
[----:B------:R-:W-:Y:S01]  /*13190*/  ISETP.NE.AND.EX P0, PT, RZ, c[0x0][0x504], PT, P0 ;  /* 0x00014100ff007a0c */ /* 0x000fe20003f05300 */
[----:B------:R-:W-:Y:S02]  /*131a0*/  IMAD.MOV.U32 R13, RZ, RZ, c[0x0][0x388] ;  /* 0x0000e200ff0d7624 */ /* 0x000fe400078e00ff */
[----:B-12---:R-:W-:-:S08]  /*131b0*/  IMAD.WIDE R6, R8, R2, c[0x0][0x500] ;  /* 0x0001400008067625 */ /* 0x006fd000078e0202 */
        /* <DEDUP_REMOVED lines=11> */
.L_x_375:
[----:B-1----:R-:W1:Y:S01]  /*13270*/  S2R R11, SR_TID.X ;  /* 0x00000000000b7919 */ /* 0x002e620000002100 */
[----:B------:R-:W-:Y:S01]  /*13280*/  SHF.R.S32.HI R0, RZ, 0x1f, R8 ;  /* 0x0000001fff007819 */ /* 0x000fe20000011408 */
[----:B------:R-:W-:Y:S01]  /*13290*/  BSSY B0, `(.L_x_376) ;  /* 0x0000029000007945 */ /* 0x000fe20003800000 */
[----:B------:R-:W-:Y:S01]  /*132a0*/  SEL R9, R8, RZ, !P0 ;  /* 0x000000ff08097207 */ /* 0x000fe20004000000 */
[----:B------:R-:W2:Y:S01]  /*132b0*/  S2R R2, SR_CTAID.Y ;  /* 0x0000000000027919 */ /* 0x000ea20000002600 */
[----:B------:R-:W-:-:S03]  /*132c0*/  SEL R10, R0, RZ, !P0 ;  /* 0x000000ff000a7207 */ /* 0x000fc60004000000 */
[----:B------:R-:W3:Y:S01]  /*132d0*/  S2R R12, SR_CTAID.Y ;  /* 0x00000000000c7919 */ /* 0x000ee20000002600 */
[----:B-1----:R-:W-:Y:S02]  /*132e0*/  ISETP.GT.AND P1, PT, R11, 0x7f, PT ;  /* 0x0000007f0b00780c */ /* 0x002fe40003f24270 */
        /* <DEDUP_REMOVED lines=35> */
.L_x_377:
[----:B---3--:R-:W-:Y:S05]  /*13520*/  BSYNC B0 ;  /* 0x0000000000007941 */ /* 0x008fea0003800000 */
.L_x_376:
        /* <DEDUP_REMOVED lines=64> */
.L_x_379:
[----:B------:R-:W-:Y:S05]  /*13930*/  BSYNC B0 ;  /* 0x0000000000007941 */ /* 0x000fea0003800000 */
.L_x_378:
        /* <DEDUP_REMOVED lines=21> */
.L_x_381:
[----:B------:R-:W-:Y:S05]  /*13a90*/  BSYNC B0 ;  /* 0x0000000000007941 */ /* 0x000fea0003800000 */
.L_x_380:
        /* <DEDUP_REMOVED lines=21> */
.L_x_383:
[----:B------:R-:W-:Y:S05]  /*13bf0*/  BSYNC B0 ;  /* 0x0000000000007941 */ /* 0x000fea0003800000 */
.L_x_382:
        /* <DEDUP_REMOVED lines=22> */
.L_x_290:
[----:B--2---:R-:W-:Y:S01]  /*13d60*/  IMAD.MOV.U32 R3, RZ, RZ, R27 ;  /* 0x000000ffff037224 */ /* 0x004fe200078e001b */
[----:B------:R-:W-:Y:S02]  /*13d70*/  MOV R6, 0x1 ;  /* 0x0000000100067802 */ /* 0x000fe40000000f00 */
[----:B------:R-:W-:Y:S02]  /*13d80*/  MOV R2, 0x13da0 ;  /* 0x00013da000027802 */ /* 0x000fe40000000f00 */
[----:B------:R-:W-:Y:S05]  /*13d90*/  CALL.REL.NOINC `($__internal_1_$__cuda_sm70_shflsync_idx_p) ;  /* 0x0000026000007944 */ /* 0x000fea0003c00000 */
[----:B------:R-:W-:Y:S01]  /*13da0*/  IMAD.MOV.U32 R5, RZ, RZ, R6 ;  /* 0x000000ffff057224 */ /* 0x000fe200078e0006 */
[----:B------:R-:W-:Y:S01]  /*13db0*/  MOV R3, R41 ;  /* 0x0000002900037202 */ /* 0x000fe20000000f00 */
[----:B------:R-:W-:Y:S01]  /*13dc0*/  IMAD.MOV.U32 R6, RZ, RZ, 0x1 ;  /* 0x00000001ff067424 */ /* 0x000fe200078e00ff */
[----:B------:R-:W-:Y:S02]  /*13dd0*/  MOV R2, 0x13df0 ;  /* 0x00013df000027802 */ /* 0x000fe40000000f00 */
[----:B------:R-:W-:Y:S05]  /*13de0*/  CALL.REL.NOINC `($__internal_1_$__cuda_sm70_shflsync_idx_p) ;  /* 0x0000021000007944 */ /* 0x000fea0003c00000 */
[----:B------:R-:W-:Y:S01]  /*13df0*/  MOV R2, R6 ;  /* 0x0000000600027202 */ /* 0x000fe20000000f00 */
[----:B------:R-:W-:Y:S05]  /*13e00*/  BRA `(.L_x_384) ;  /* 0xfffee55000007947 */ /* 0x000fea000383ffff */
.L_x_317:
[----:B-1----:R-:W-:Y:S02]  /*13e10*/  MOV R6, 0x1 ;  /* 0x0000000100067802 */ /* 0x002fe40000000f00 */
[----:B------:R-:W-:Y:S02]  /*13e20*/  MOV R2, 0x13e40 ;  /* 0x00013e4000027802 */ /* 0x000fe40000000f00 */
[----:B------:R-:W-:Y:S05]  /*13e30*/  CALL.REL.NOINC `($__internal_1_$__cuda_sm70_shflsync_idx_p) ;  /* 0x000001c000007944 */ /* 0x000fea0003c00000 */
[----:B------:R-:W-:Y:S01]  /*13e40*/  MOV R3, R10 ;  /* 0x0000000a00037202 */ /* 0x000fe20000000f00 */
[----:B------:R-:W-:Y:S01]  /*13e50*/  IMAD.MOV.U32 R4, RZ, RZ, R6 ;  /* 0x000000ffff047224 */ /* 0x000fe200078e0006 */
[----:B------:R-:W-:Y:S01]  /*13e60*/  MOV R2, 0x13e90 ;  /* 0x00013e9000027802 */ /* 0x000fe20000000f00 */
[----:B------:R-:W-:Y:S02]  /*13e70*/  IMAD.MOV.U32 R6, RZ, RZ, 0x1 ;  /* 0x00000001ff067424 */ /* 0x000fe400078e00ff */
[----:B------:R-:W-:Y:S05]  /*13e80*/  CALL.REL.NOINC `($__internal_1_$__cuda_sm70_shflsync_idx_p) ;  /* 0x0000017000007944 */ /* 0x000fea0003c00000 */
[----:B------:R-:W-:Y:S01]  /*13e90*/  MOV R0, R6 ;  /* 0x0000000600007202 */ /* 0x000fe20000000f00 */
[----:B------:R-:W-:-:S05]  /*13ea0*/  BRA `(.L_x_385) ;  /* 0xffff249000007947 */ /* 0x000fca000383ffff */
.L_x_342:
[----:B-1----:R-:W-:Y:S01]  /*13eb0*/  MOV R6, 0x1 ;  /* 0x0000000100067802 */ /* 0x002fe20000000f00 */
[----:B------:R-:W-:Y:S01]  /*13ec0*/  IMAD.MOV.U32 R3, RZ, RZ, R8 ;  /* 0x000000ffff037224 */ /* 0x000fe200078e0008 */
        /* <DEDUP_REMOVED lines=9> */
.L_x_348:
        /* <DEDUP_REMOVED lines=10> */
        .weak           $__internal_1_$__cuda_sm70_shflsync_idx_p
        .type           $__internal_1_$__cuda_sm70_shflsync_idx_p,@function
        .size           $__internal_1_$__cuda_sm70_shflsync_idx_p,(.L_x_860 - $__internal_1_$__cuda_sm70_shflsync_idx_p)
$__internal_1_$__cuda_sm70_shflsync_idx_p:
[----:B------:R-:W-:Y:S02]  /*14000*/  MOV R24, 0xffffffff ;  /* 0xffffffff00187802 */ /* 0x000fe40000000f00 */
[----:B------:R-:W-:-:S02]  /*14010*/  MOV R7, 0x1c1f ;  /* 0x00001c1f00077802 */ /* 0x000fc40000000f00 */
[----:B------:R-:W-:Y:S04]  /*14020*/  WARPSYNC R24 ;  /* 0x0000001800007348 */ /* 0x000fe80003800000 */
[----:B------:R1:W2:Y:S02]  /*14030*/  SHFL.IDX PT, R6, R3, R6, R7 ;  /* 0x0000000603067389 */ /* 0x0002a400000e0007 */
[----:B-1----:R-:W-:-:S04]  /*14040*/  MOV R3, 0x0 ;  /* 0x0000000000037802 */ /* 0x002fc80000000f00 */
[----:B--2---:R-:W-:Y:S05]  /*14050*/  RET.REL.NODEC R2 `(_ZN7cutlass13device_kernelIN5flash19enable_sm80_to_sm89INS1_16FlashAttnFwdSm80INS1_25CollectiveMainloopFwdSm80ILi4ELi1ELb0EN4cute5tupleIJNS5_1CILi128EEENS7_ILi48EEENS7_ILi96EEEEEELi96ENS_10bfloat16_tEfNS_4arch4Sm80ELb0ELb1ELb0ELb1ELb1ELb0ELb1ELb0EEENS1_21CollectiveEpilogueFwdINS6_IJS8_SA_S9_EEENS6_IJNS7_ILi1EEESI_SI_EEESC_SE_Li128ELb1ELb1ELb0ELb0EEENS1_19SingleTileSchedulerILb1ELb0ELb1ELi128EEEEEEEEEvNT_6ParamsE) ;  /* 0xfffebfa002007950 */ /* 0x004fea0003c3ffff */
.L_x_388:
        /* <DEDUP_REMOVED lines=10> */
.L_x_860:


//--------------------- .text._ZN7cutlass13device_kernelIN5flash19enable_sm80_to_sm89INS1_16FlashAttnFwdSm80INS1_25CollectiveMainloopFwdSm80ILi4ELi1ELb0EN4cute5tupleIJNS5_1CILi128EEENS7_ILi48EEENS7_ILi96EEEEEELi96ENS_10bfloat16_tEfNS_4arch4Sm80ELb0ELb1ELb0ELb1ELb1ELb1ELb1ELb0EEENS1_21CollectiveEpilogueFwdINS6_IJS8_SA_S9_EEENS6_IJNS7_ILi1EEESI_SI_EEESC_SE_Li128ELb1ELb1ELb0ELb0EEENS1_19SingleTileSchedulerILb1ELb0ELb1ELi128EEEEEEEEEvNT_6ParamsE --------------------------
	.section	.text._ZN7cutlass13device_kernelIN5flash19enable_sm80_to_sm89INS1_16FlashAttnFwdSm80INS1_25CollectiveMainloopFwdSm80ILi4ELi1ELb0EN4cute5tupleIJNS5_1CILi128EEENS7_ILi48EEENS7_ILi96EEEEEELi96ENS_10bfloat16_tEfNS_4arch4Sm80ELb0ELb1ELb0ELb1ELb1ELb1ELb1ELb0EEENS1_21CollectiveEpilogueFwdINS6_IJS8_SA_S9_EEENS6_IJNS7_ILi1EEESI_SI_EEESC_SE_Li128ELb1ELb1ELb0ELb0EEENS1_19SingleTileSchedulerILb1ELb0ELb1ELi128EEEEEEEEEvNT_6ParamsE,"ax",@progbits
	.sectioninfo	@"SHI_REGISTERS=255"
	.align	128
.text._ZN7cutlass13device_kernelIN5flash19enable_sm80_to_sm89INS1_16FlashAttnFwdSm80INS1_25CollectiveMainloopFwdSm80ILi4ELi1ELb0EN4cute5tupleIJNS5_1CILi128EEENS7_ILi48EEENS7_ILi96EEEEEELi96ENS_10bfloat16_tEfNS_4arch4Sm80ELb0ELb1ELb0ELb1ELb1ELb1ELb1ELb0EEENS1_21CollectiveEpilogueFwdINS6_IJS8_SA_S9_EEENS6_IJNS7_ILi1EEESI_SI_EEESC_SE_Li128ELb1ELb1ELb0ELb0EEENS1_19SingleTileSchedulerILb1ELb0ELb1ELi128EEEEEEEEEvNT_6ParamsE:
        .type           _ZN7cutlass13device_kernelIN5flash19enable_sm80_to_sm89INS1_16FlashAttnFwdSm80INS1_25CollectiveMainloopFwdSm80ILi4ELi1ELb0EN4cute5tupleIJNS5_1CILi128EEENS7_ILi48EEENS7_ILi96EEEEEELi96ENS_10bfloat16_tEfNS_4arch4Sm80ELb0ELb1ELb0ELb1ELb1ELb1ELb1ELb0EEENS1_21CollectiveEpilogueFwdINS6_IJS8_SA_S9_EEENS6_IJNS7_ILi1EEESI_SI_EEESC_SE_Li128ELb1ELb1ELb0ELb0EEENS1_19SingleTileSchedulerILb1ELb0ELb1ELi128EEEEEEEEEvNT_6ParamsE,@function
        .size           _ZN7cutlass13device_kernelIN5flash19enable_sm80_to_sm89INS1_16FlashAttnFwdSm80INS1_25CollectiveMainloopFwdSm80ILi4ELi1ELb0EN4cute5tupleIJNS5_1CILi128EEENS7_ILi48EEENS7_ILi96EEEEEELi96ENS_10bfloat16_tEfNS_4arch4Sm80ELb0ELb1ELb0ELb1ELb1ELb1ELb1ELb0EEENS1_21CollectiveEpilogueFwdINS6_IJS8_SA_S9_EEENS6_IJNS7_ILi1EEESI_SI_EEESC_SE_Li128ELb1ELb1ELb0ELb0EEENS1_19SingleTileSchedulerILb1ELb0ELb1ELi128EEEEEEEEEvNT_6ParamsE,(.L_x_862 - _ZN7cutlass13device_kernelIN5flash19enable_sm80_to_sm89INS1_16FlashAttnFwdSm80INS1_25CollectiveMainloopFwdSm80ILi4ELi1ELb0EN4cute5tupleIJNS5_1CILi128EEENS7_ILi48EEENS7_ILi96EEEEEELi96ENS_10bfloat16_tEfNS_4arch4Sm80ELb0ELb1ELb0ELb1ELb1ELb1ELb1ELb0EEENS1_21CollectiveEpilogueFwdINS6_IJS8_SA_S9_EEENS6_IJNS7_ILi1EEESI_SI_EEESC_SE_Li128ELb1ELb1ELb0ELb0EEENS1_19SingleTileSchedulerILb1ELb0ELb1ELi128EEEEEEEEEvNT_6ParamsE)
        .other          _ZN7cutlass13device_kernelIN5flash19enable_sm80_to_sm89INS1_16FlashAttnFwdSm80INS1_25CollectiveMainloopFwdSm80ILi4ELi1ELb0EN4cute5tupleIJNS5_1CILi128EEENS7_ILi48EEENS7_ILi96EEEEEELi96ENS_10bfloat16_tEfNS_4arch4Sm80ELb0ELb1ELb0ELb1ELb1ELb1ELb1ELb0EEENS1_21CollectiveEpilogueFwdINS6_IJS8_SA_S9_EEENS6_IJNS7_ILi1EEESI_SI_EEESC_SE_Li128ELb1ELb1ELb0ELb0EEENS1_19SingleTileSchedulerILb1ELb0ELb1ELi128EEEEEEEEEvNT_6ParamsE,@"STO_CUDA_ENTRY STV_DEFAULT"
_ZN7cutlass13device_kernelIN5flash19enable_sm80_to_sm89INS1_16FlashAttnFwdSm80INS1_25CollectiveMainloopFwdSm80ILi4ELi1ELb0EN4cute5tupleIJNS5_1CILi128EEENS7_ILi48EEENS7_ILi96EEEEEELi96ENS_10bfloat16_tEfNS_4arch4Sm80ELb0ELb1ELb0ELb1ELb1ELb1ELb1ELb0EEENS1_21CollectiveEpilogueFwdINS6_IJS8_SA_S9_EEENS6_IJNS7_ILi1EEESI_SI_EEESC_SE_Li128ELb1ELb1ELb0ELb0EEENS1_19SingleTileSchedulerILb1ELb0ELb1ELi128EEEEEEEEEvNT_6ParamsE:
        /* <DEDUP_REMOVED lines=17> */
.L_x_390:
        /* <DEDUP_REMOVED lines=8> */
.L_x_392:
[----:B------:R-:W-:-:S04]  /*0190*/  MOV R0, c[0x0][0x54c] ;  /* 0x0001530000007a02 */ /* 0x000fc80000000f00 */
.L_x_391:
[----:B------:R-:W-:Y:S01]  /*01a0*/  USHF.L.U32 UR4, UR4, 0x7, URZ ;  /* 0x0000000704047899 */ /* 0x000fe2000800063f */
[----:B-----5:R-:W-:-:S05]  /*01b0*/  IMAD R0, R0, c[0x0][0x548], RZ ;  /* 0x0001520000007a24 */ /* 0x020fca00078e02ff */
[----:B------:R-:W-:-:S04]  /*01c0*/  MOV R12, UR4 ;  /* 0x00000004000c7c02 */ /* 0x000fc80008000f00 */
[----:B------:R-:W-:-:S04]  /*01d0*/  ISETP.GE.AND P0, PT, R12, R0, PT ;  /* 0x000000000c00720c */ /* 0x000fc80003f06270 */
[----:B------:R-:W-:-:S05]  /*01e0*/  SEL R0, R5, 0xffffffff, !P0 ;  /* 0xffffffff05007807 */ /* 0x000fca0004000000 */
[----:B------:R2:W-:Y:S01]  /*01f0*/  STL [R1+0x48], R0 ;  /* 0x0000480001007387 */ /* 0x0005e20000100800 */
[----:B------:R-:W-:Y:S05]  /*0200*/  BRA `(.L_x_393) ;  /* 0x0000014000007947 */ /* 0x000fea0003800000 */
.L_x_389:
[----:B------:R-:W-:-:S04]  /*0210*/  ISETP.NE.U32.AND P0, PT, RZ, c[0x0][0x568], PT ;  /* 0x00015a00ff007a0c */ /* 0x000fc80003f05070 */
[----:B------:R-:W-:-:S13]  /*0220*/  ISETP.NE.AND.EX P0, PT, RZ, c[0x0][0x56c], PT, P0 ;  /* 0x00015b00ff007a0c */ /* 0x000fda0003f05300 */
[----:B------:R-:W-:Y:S05]  /*0230*/  @!P0 BRA `(.L_x_394) ;  /* 0x0000002000008947 */ /* 0x000fea0003800000 */
[----:B------:R1:W5:Y:S01]  /*0240*/  LDG.E R0, [R2.64] ;  /* 0x0000000c02007981 */ /* 0x000362000c1e1900 */
[----:B------:R-:W-:Y:S05]  /*0250*/  BRA `(.L_x_395) ;  /* 0x0000009000007947 */ /* 0x000fea0003800000 */
.L_x_394:
        /* <DEDUP_REMOVED lines=8> */
.L_x_396:
[----:B------:R-:W-:-:S04]  /*02e0*/  MOV R0, c[0x0][0x54c] ;  /* 0x0001530000007a02 */ /* 0x000fc80000000f00 */
.L_x_395:
[----:B------:R-:W-:Y:S01]  /*02f0*/  USHF.L.U32 UR4, UR4, 0x7, URZ ;  /* 0x0000000704047899 */ /* 0x000fe2000800063f */
[----:B-----5:R-:W-:-:S05]  /*0300*/  IMAD R0, R0, c[0x0][0x548], RZ ;  /* 0x0001520000007a24 */ /* 0x020fca00078e02ff */
[----:B------:R-:W-:-:S04]  /*0310*/  MOV R12, UR4 ;  /* 0x00000004000c7c02 */ /* 0x000fc80008000f00 */
[----:B------:R-:W-:-:S04]  /*0320*/  ISETP.GE.AND P0, PT, R12, R0, PT ;  /* 0x000000000c00720c */ /* 0x000fc80003f06270 */
[----:B------:R-:W-:-:S05]  /*0330*/  SEL R0, R5, 0xffffffff, !P0 ;  /* 0xffffffff05007807 */ /* 0x000fca0004000000 */
[----:B------:R2:W-:Y:S04]  /*0340*/  STL [R1+0x48], R0 ;  /* 0x0000480001007387 */ /* 0x0005e80000100800 */
.L_x_393:
[----:B------:R-:W3:Y:S02]  /*0350*/  LDL R23, [R1+0x48] ;  /* 0x0000480001177983 */ /* 0x000ee40000100800 */
[----:B---3--:R-:W-:-:S13]  /*0360*/  ISETP.GE.AND P0, PT, R23, RZ, PT ;  /* 0x000000ff1700720c */ /* 0x008fda0003f06270 */
[----:B------:R-:W-:Y:S05]  /*0370*/  @!P0 EXIT ;  /* 0x000000000000894d */ /* 0x000fea0003800000 */
[----:B------:R-:W-:Y:S01]  /*0380*/  ISETP.NE.U32.AND P0, PT, RZ, c[0x0][0x370], PT ;  /* 0x0000dc00ff007a0c */ /* 0x000fe20003f05070 */
[----:B--2---:R-:W-:Y:S01]  /*0390*/  IMAD.MOV.U32 R0, RZ, RZ, c[0x0][0x168] ;  /* 0x00005a00ff007624 */ /* 0x004fe200078e00ff */
[----:B------:R-:W-:Y:S01]  /*03a0*/  ISETP.NE.U32.AND P1, PT, RZ, c[0x0][0x360], PT ;  /* 0x0000d800ff007a0c */ /* 0x000fe20003f25070 */
[----:B------:R-:W-:Y:S01]  /*03b0*/  CS2R R16, SRZ ;  /* 0x0000000000107805 */ /* 0x000fe2000001ff00 */
[----:B------:R-:W-:Y:S01]  /*03c0*/  ISETP.NE.AND.EX P2, PT, RZ, c[0x0][0x374], PT, P0 ;  /* 0x0000dd00ff007a0c */ /* 0x000fe20003f45300 */
[----:B------:R-:W-:Y:S01]  /*03d0*/  IMAD.MOV.U32 R160, RZ, RZ, RZ ;  /* 0x000000ffffa07224 */ /* 0x000fe200078e00ff */
[----:B------:R-:W-:Y:S01]  /*03e0*/  ISETP.NE.AND.EX P0, PT, RZ, c[0x0][0x364], PT, P1 ;  /* 0x0000d900ff007a0c */ /* 0x000fe20003f05310 */
[----:B------:R-:W-:Y:S01]  /*03f0*/  IMAD.MOV.U32 R13, RZ, RZ, RZ ;  /* 0x000000ffff0d7224 */ /* 0x000fe200078e00ff */
[----:B------:R-:W-:Y:S01]  /*0400*/  ISETP.NE.U32.AND P1, PT, RZ, c[0x0][0x348], PT ;  /* 0x0000d200ff007a0c */ /* 0x000fe20003f25070 */
[----:B------:R-:W-:Y:S01]  /*0410*/  IMAD.WIDE R8, R23, R14, c[0x0][0x348] ;  /* 0x0000d20017087625 */ /* 0x000fe200078e020e */
[----:B------:R-:W-:-:S02]  /*0420*/  ISETP.NE.U32.AND P3, PT, RZ, c[0x0][0x350], PT ;  /* 0x0000d400ff007a0c */ /* 0x000fc40003f65070 */
[----:B------:R-:W-:Y:S01]  /*0430*/  ISETP.NE.U32.AND P4, PT, RZ, c[0x0][0x358], PT ;  /* 0x0000d600ff007a0c */ /* 0x000fe20003f85070 */
[CC--:B------:R-:W-:Y:S01]  /*0440*/  IMAD.WIDE R6, R23.reuse, R14.reuse, c[0x0][0x350] ;  /* 0x0000d40017067625 */ /* 0x0c0fe200078e020e */
[----:B------:R-:W-:Y:S02]  /*0450*/  ISETP.NE.AND.EX P1, PT, RZ, c[0x0][0x34c], PT, P1 ;  /* 0x0000d300ff007a0c */ /* 0x000fe40003f25310 */
[----:B------:R-:W-:Y:S01]  /*0460*/  ISETP.NE.AND.EX P3, PT, RZ, c[0x0][0x354], PT, P3 ;  /* 0x0000d500ff007a0c */ /* 0x000fe20003f65330 */
[----:B------:R-:W-:Y:S01]  /*0470*/  @P2 IMAD.WIDE R10, R23, R14, c[0x0][0x370] ;  /* 0x0000dc00170a2625 */ /* 0x000fe200078e020e */
[----:B------:R-:W-:-:S03]  /*0480*/  ISETP.NE.AND.EX P4, PT, RZ, c[0x0][0x35c], PT, P4 ;  /* 0x0000d700ff007a0c */ /* 0x000fc60003f85340 */
[CC--:B-1----:R-:W-:Y:S01]  /*0490*/  @P0 IMAD.WIDE R2, R23.reuse, R14.reuse, c[0x0][0x360] ;  /* 0x0000d80017020625 */ /* 0x0c2fe200078e020e */
[----:B------:R-:W2:Y:S03]  /*04a0*/  @P2 LDG.E R16, [R10.64] ;  /* 0x0000000c0a102981 */ /* 0x000ea6000c1e1900 */
[----:B------:R-:W-:Y:S01]  /*04b0*/  IMAD.WIDE R4, R23, R14, c[0x0][0x358] ;  /* 0x0000d60017047625 */ /* 0x000fe200078e020e */
[----:B------:R1:W3:Y:S04]  /*04c0*/  @P0 LDG.E R0, [R2.64] ;  /* 0x0000000c02000981 */ /* 0x0002e8000c1e1900 */
[----:B------:R4:W5:Y:S04]  /*04d0*/  @P1 LDG.E R160, [R8.64] ;  /* 0x0000000c08a01981 */ /* 0x000968000c1e1900 */
[----:B------:R4:W5:Y:S04]  /*04e0*/  @P3 LDG.E R17, [R6.64] ;  /* 0x0000000c06113981 */ /* 0x000968000c1e1900 */
[----:B------:R4:W5:Y:S04]  /*04f0*/  @P4 LDG.E R13, [R4.64] ;  /* 0x0000000c040d4981 */ /* 0x000968000c1e1900 */
[----:B------:R-:W4:Y:S01]  /*0500*/  S2R R26, SR_CTAID.Y ;  /* 0x00000000001a7919 */ /* 0x000f220000002600 */
[----:B------:R-:W-:-:S04]  /*0510*/  IMAD.MOV.U32 R15, RZ, RZ, c[0x0][0x2ac] ;  /* 0x0000ab00ff0f7624 */ /* 0x000fc800078e00ff */
[----:B------:R-:W-:Y:S01]  /*0520*/  IMAD R15, R15, c[0x0][0x1d0], RZ ;  /* 0x000074000f0f7a24 */ /* 0x000fe200078e02ff */
[----:B-1----:R-:W-:Y:S02]  /*0530*/  MOV R2, c[0x0][0x228] ;  /* 0x00008a0000027a02 */ /* 0x002fe40000000f00 */
[----:B----4-:R-:W-:Y:S01]  /*0540*/  SHF.R.S32.HI R31, RZ, 0x1f, R26 ;  /* 0x0000001fff1f7819 */ /* 0x010fe2000001141a */
[----:B---3--:R1:W-:Y:S04]  /*0550*/  STL [R1+0x18], R0 ;  /* 0x0000180001007387 */ /* 0x0083e80000100800 */
[----:B--2---:R1:W-:Y:S01]  /*0560*/  STL [R1+0x3c], R16 ;  /* 0x00003c1001007387 */ /* 0x0043e20000100800 */
[----:B------:R-:W-:Y:S01]  /*0570*/  MOV R10, R0 ;  /* 0x00000000000a7202 */ /* 0x000fe20000000f00 */
[----:B------:R-:W-:Y:S05]  /*0580*/  @P0 BRA `(.L_x_397) ;  /* 0x0000005000000947 */ /* 0x000fea0003800000 */
[----:B------:R-:W-:Y:S05]  /*0590*/  @!P1 BRA `(.L_x_397) ;  /* 0x0000004000009947 */ /* 0x000fea0003800000 */
[----:B-1----:R1:W2:Y:S04]  /*05a0*/  LDG.E R0, [R8.64] ;  /* 0x0000000c08007981 */ /* 0x0022a8000c1e1900 */
[----:B-1----:R-:W2:Y:S02]  /*05b0*/  LDG.E R8, [R8.64+0x4] ;  /* 0x0000040c08087981 */ /* 0x002ea4000c1e1900 */
[----:B--2---:R-:W-:-:S05]  /*05c0*/  IADD3 R10, -R0, R8, RZ ;  /* 0x00000008000a7210 */ /* 0x004fca0007ffe1ff */
[----:B------:R1:W-:Y:S02]  /*05d0*/  STL [R1+0x18], R10 ;  /* 0x0000180a01007387 */ /* 0x0003e40000100800 */
.L_x_397:
[----:B------:R-:W-:-:S04]  /*05e0*/  ISETP.NE.U32.AND P0, PT, RZ, c[0x0][0x368], PT ;  /* 0x0000da00ff007a0c */ /* 0x000fc80003f05070 */
[----:B------:R-:W-:-:S13]  /*05f0*/  ISETP.NE.AND.EX P0, PT, RZ, c[0x0][0x36c], PT, P0 ;  /* 0x0000db00ff007a0c */ /* 0x000fda0003f05300 */
[----:B------:R-:W-:Y:S05]  /*0600*/  @!P0 BRA `(.L_x_398) ;  /* 0x0000003000008947 */ /* 0x000fea0003800000 */
[----:B------:R-:W-:-:S05]  /*0610*/  IMAD.WIDE R6, R23, R14, c[0x0][0x368] ;  /* 0x0000da0017067625 */ /* 0x000fca00078e020e */
[----:B------:R2:W5:Y:S01]  /*0620*/  LDG.E R15, [R6.64] ;  /* 0x0000000c060f7981 */ /* 0x000562000c1e1900 */
[----:B------:R-:W-:Y:S05]  /*0630*/  BRA `(.L_x_399) ;  /* 0x0000004000007947 */ /* 0x000fea0003800000 */
.L_x_398:
[----:B------:R-:W-:Y:S05]  /*0640*/  @!P3 BRA `(.L_x_399) ;  /* 0x000000300000b947 */ /* 0x000fea0003800000 */
[----:B-1----:R1:W2:Y:S04]  /*0650*/  LDG.E R0, [R6.64] ;  /* 0x0000000c06007981 */ /* 0x0022a8000c1e1900 */
[----:B-1----:R-:W2:Y:S02]  /*0660*/  LDG.E R6, [R6.64+0x4] ;  /* 0x0000040c06067981 */ /* 0x002ea4000c1e1900 */
[----:B--2---:R-:W-:Y:S02]  /*0670*/  IADD3 R15, -R0, R6, RZ ;  /* 0x00000006000f7210 */ /* 0x004fe40007ffe1ff */
.L_x_399:
[----:B--2---:R2:W3:Y:S04]  /*0680*/  @P4 LDG.E R6, [R4.64] ;  /* 0x0000000c04064981 */ /* 0x0044e8000c1e1900 */
[----:B------:R2:W3:Y:S01]  /*0690*/  @P4 LDG.E R3, [R4.64+0x4] ;  /* 0x0000040c04034981 */ /* 0x0004e2000c1e1900 */
[----:B-1----:R-:W-:Y:S01]  /*06a0*/  IMAD.MOV.U32 R0, RZ, RZ, c[0x0][0x2c4] ;  /* 0x0000b100ff007624 */ /* 0x002fe200078e00ff */
[----:B------:R-:W-:Y:S01]  /*06b0*/  ISETP.NE.U32.AND P0, PT, RZ, c[0x0][0x378], PT ;  /* 0x0000de00ff007a0c */ /* 0x000fe20003f05070 */
[----:B-----5:R-:W-:-:S03]  /*06c0*/  IMAD.MOV.U32 R157, RZ, RZ, R15 ;  /* 0x000000ffff9d7224 */ /* 0x020fc600078e000f */
[----:B------:R-:W-:Y:S01]  /*06d0*/  ISETP.NE.AND P2, PT, R0, 0x1, PT ;  /* 0x000000010000780c */ /* 0x000fe20003f45270 */
[----:B------:R-:W-:Y:S01]  /*06e0*/  IMAD.MOV.U32 R199, RZ, RZ, R12 ;  /* 0x000000ffffc77224 */ /* 0x000fe200078e000c */
[----:B------:R-:W-:Y:S01]  /*06f0*/  ISETP.NE.AND.EX P0, PT, RZ, c[0x0][0x37c], PT, P0 ;  /* 0x0000df00ff007a0c */ /* 0x000fe20003f05300 */
[----:B------:R-:W-:Y:S01]  /*0700*/  IMAD.MOV.U32 R7, RZ, RZ, c[0x0][0x32c] ;  /* 0x0000cb00ff077624 */ /* 0x000fe200078e00ff */
[----:B------:R-:W-:-:S04]  /*0710*/  LOP3.LUT R155, R155, 0xffffefff, RZ, 0xc0, !PT ;  /* 0xffffefff9b9b7812 */ /* 0x000fc800078ec0ff */
[----:B------:R-:W-:-:S05]  /*0720*/  ISETP.GE.AND P1, PT, R7, 0x1, PT ;  /* 0x000000010700780c */ /* 0x000fca0003f26270 */
[----:B------:R-:W-:Y:S02]  /*0730*/  @P2 IADD3 R0, R199, 0x7f, RZ ;  /* 0x0000007fc7002810 */ /* 0x000fe40007ffe0ff */
[----:B------:R-:W-:Y:S01]  /*0740*/  @P2 LOP3.LUT R155, R155, 0x1000, RZ, 0xfc, !PT ;  /* 0x000010009b9b2812 */ /* 0x000fe200078efcff */
[----:B--2---:R-:W-:-:S03]  /*0750*/  @P0 IMAD.WIDE R4, R23, R14, c[0x0][0x378] ;  /* 0x0000de0017040625 */ /* 0x004fc600078e020e */
[----:B------:R-:W-:Y:S02]  /*0760*/  LOP3.LUT R155, R155, 0xfffffbff, RZ, 0xc0, !PT ;  /* 0xfffffbff9b9b7812 */ /* 0x000fe400078ec0ff */
[----:B------:R1:W5:Y:S02]  /*0770*/  @P0 LDG.E R157, [R4.64] ;  /* 0x0000000c049d0981 */ /* 0x000364000c1e1900 */
[----:B------:R-:W-:Y:S01]  /*0780*/  @P1 LOP3.LUT R155, R155, 0x400, RZ, 0xfc, !PT ;  /* 0x000004009b9b1812 */ /* 0x000fe200078efcff */
[----:B---3--:R-:W-:Y:S02]  /*0790*/  @P4 IMAD.IADD R2, R3, 0x1, -R6 ;  /* 0x0000000103024824 */ /* 0x008fe400078e0a06 */
[----:B------:R-:W-:Y:S02]  /*07a0*/  IMAD.IADD R6, R15, 0x1, -R16 ;  /* 0x000000010f067824 */ /* 0x000fe400078e0a10 */
[----:B------:R-:W-:Y:S01]  /*07b0*/  @P2 IMAD.HI.U32 R3, R0, c[0x0][0x2c8], RZ ;  /* 0x0000b20000032a27 */ /* 0x000fe200078e00ff */
[----:B------:R-:W-:-:S03]  /*07c0*/  IADD3 R0, R12, 0x7f, RZ ;  /* 0x0000007f0c007810 */ /* 0x000fc60007ffe0ff */
[----:B------:R-:W-:Y:S01]  /*07d0*/  IMAD.IADD R8, R6, 0x1, R2 ;  /* 0x0000000106087824 */ /* 0x000fe200078e0202 */
[----:B------:R-:W-:-:S04]  /*07e0*/  @P2 SHF.R.U32.HI R0, RZ, c[0x0][0x2cc], R3 ;  /* 0x0000b300ff002a19 */ /* 0x000fc80000011603 */
[----:B------:R2:W-:Y:S01]  /*07f0*/  STL [R1+0x14], R8 ;  /* 0x0000140801007387 */ /* 0x0005e20000100800 */
[----:B------:R-:W-:-:S05]  /*0800*/  IADD3 R154, R8, 0x1, -R10 ;  /* 0x00000001089a7810 */ /* 0x000fca0007ffe80a */
[----:B------:R-:W-:-:S05]  /*0810*/  IMAD.IADD R0, R154, 0x1, R0 ;  /* 0x000000019a007824 */ /* 0x000fca00078e0200 */
[----:B-1----:R-:W-:Y:S01]  /*0820*/  IADD3 R5, R0, c[0x0][0x328], RZ ;  /* 0x0000ca0000057a10 */ /* 0x002fe20007ffe0ff */
        /* <DEDUP_REMOVED lines=10> */
.L_x_401:
[----:B------:R-:W-:-:S13]  /*08d0*/  ISETP.NE.AND P0, PT, R7, 0x1, PT ;  /* 0x000000010700780c */ /* 0x000fda0003f05270 */
[----:B------:R-:W-:-:S05]  /*08e0*/  @P0 IMAD.HI.U32 R0, R3, c[0x0][0x330], RZ ;  /* 0x0000cc0003000a27 */ /* 0x000fca00078e00ff */
[----:B------:R-:W-:-:S05]  /*08f0*/  @P0 SHF.R.U32.HI R3, RZ, c[0x0][0x334], R0 ;  /* 0x0000cd00ff030a19 */ /* 0x000fca0000011600 */
.L_x_402:
[----:B------:R-:W-:-:S05]  /*0900*/  IMAD R3, R3, R7, c[0x0][0x32c] ;  /* 0x0000cb0003037624 */ /* 0x000fca00078e0207 */
[----:B------:R-:W-:Y:S02]  /*0910*/  IMNMX R5, R5, R3, PT ;  /* 0x0000000305057217 */ /* 0x000fe40003800200 */
.L_x_400:
[C---:B------:R-:W-:Y:S01]  /*0920*/  IADD3 R3, R8.reuse, 0x2f, RZ ;  /* 0x0000002f08037810 */ /* 0x040fe20007ffe0ff */
[----:B--2---:R-:W-:Y:S02]  /*0930*/  IMAD.IADD R8, R8, 0x1, -R10 ;  /* 0x0000000108087824 */ /* 0x004fe400078e0a0a */
[----:B------:R-:W-:-:S03]  /*0940*/  @P2 IMAD.HI.U32 R4, R199, c[0x0][0x2c8], RZ ;  /* 0x0000b200c7042a27 */ /* 0x000fc600078e00ff */
[----:B------:R1:W-:Y:S01]  /*0950*/  STL [R1], R8 ;  /* 0x0000000801007387 */ /* 0x0003e20000100800 */
[----:B------:R-:W-:Y:S01]  /*0960*/  IMAD.MOV.U32 R0, RZ, RZ, R199 ;  /* 0x000000ffff007224 */ /* 0x000fe200078e00c7 */
[----:B------:R-:W-:Y:S01]  /*0970*/  @P2 SHF.R.U32.HI R0, RZ, c[0x0][0x2cc], R4 ;  /* 0x0000b300ff002a19 */ /* 0x000fe20000011604 */
[----:B------:R-:W-:-:S04]  /*0980*/  IMAD.HI R3, R3, 0x2aaaaaab, RZ ;  /* 0x2aaaaaab03037827 */ /* 0x000fc800078e02ff */
[----:B------:R-:W-:Y:S01]  /*0990*/  IMAD.IADD R0, R8, 0x1, R0 ;  /* 0x0000000108007824 */ /* 0x000fe200078e0200 */
[----:B------:R-:W-:-:S04]  /*09a0*/  SHF.R.U32.HI R4, RZ, 0x1f, R3 ;  /* 0x0000001fff047819 */ /* 0x000fc80000011603 */
[----:B------:R-:W-:Y:S02]  /*09b0*/  LEA.HI.SX32 R156, R3, R4, 0x1d ;  /* 0x00000004039c7211 */ /* 0x000fe400078feaff */
[----:B------:R-:W-:Y:S01]  /*09c0*/  IADD3 R4, R0, -c[0x0][0x324], RZ ;  /* 0x8000c90000047a10 */ /* 0x000fe20007ffe0ff */
        /* <DEDUP_REMOVED lines=9> */
.L_x_404:
[----:B------:R-:W-:-:S13]  /*0a60*/  ISETP.NE.AND P0, PT, R7, 0x1, PT ;  /* 0x000000010700780c */ /* 0x000fda0003f05270 */
[----:B------:R-:W-:-:S05]  /*0a70*/  @P0 IMAD.HI.U32 R3, R0, c[0x0][0x330], RZ ;  /* 0x0000cc0000030a27 */ /* 0x000fca00078e00ff */
[----:B------:R-:W-:-:S05]  /*0a80*/  @P0 SHF.R.U32.HI R0, RZ, c[0x0][0x334], R3 ;  /* 0x0000cd00ff000a19 */ /* 0x000fca0000011603 */
.L_x_405:
[----:B------:R-:W-:-:S05]  /*0a90*/  IMAD R0, R0, c[0x0][0x32c], RZ ;  /* 0x0000cb0000007a24 */ /* 0x000fca00078e02ff */
[----:B------:R-:W-:-:S04]  /*0aa0*/  IMNMX R4, R4, R0, !PT ;  /* 0x0000000004047217 */ /* 0x000fc80007800200 */
.L_x_403:
[----:B------:R-:W-:Y:S01]  /*0ab0*/  IADD3 R3, R5, 0x2f, RZ ;  /* 0x0000002f05037810 */ /* 0x000fe20007ffe0ff */
[----:B------:R-:W-:-:S04]  /*0ac0*/  IMAD.HI R0, R4, 0x2aaaaaab, RZ ;  /* 0x2aaaaaab04007827 */ /* 0x000fc800078e02ff */
[----:B------:R-:W-:Y:S01]  /*0ad0*/  IMAD.HI R4, R3, 0x2aaaaaab, RZ ;  /* 0x2aaaaaab03047827 */ /* 0x000fe200078e02ff */
[----:B------:R-:W-:-:S04]  /*0ae0*/  SHF.R.U32.HI R3, RZ, 0x1f, R0 ;  /* 0x0000001fff037819 */ /* 0x000fc80000011600 */
[----:B------:R-:W-:Y:S02]  /*0af0*/  SHF.R.U32.HI R5, RZ, 0x1f, R4 ;  /* 0x0000001fff057819 */ /* 0x000fe40000011604 */
[----:B------:R-:W-:Y:S02]  /*0b00*/  LEA.HI.SX32 R0, R0, R3, 0x1d ;  /* 0x0000000300007211 */ /* 0x000fe400078feaff */
[----:B------:R-:W-:Y:S02]  /*0b10*/  LEA.HI.SX32 R4, R4, R5, 0x1d ;  /* 0x0000000504047211 */ /* 0x000fe400078feaff */
[----:B------:R-:W-:Y:S02]  /*0b20*/  IMNMX R3, RZ, R0, !PT ;  /* 0x00000000ff037217 */ /* 0x000fe40007800200 */
[----:B------:R-:W-:-:S03]  /*0b30*/  IMNMX R0, R4, R156, PT ;  /* 0x0000009c04007217 */ /* 0x000fc60003800200 */
[--C-:B------:R-:W-:Y:S02]  /*0b40*/  IMAD R3, R3, 0x30, -R6.reuse ;  /* 0x0000003003037824 */ /* 0x100fe400078e0a06 */
[----:B------:R-:W-:-:S03]  /*0b50*/  IMAD R0, R0, 0x30, -R6 ;  /* 0x0000003000007824 */ /* 0x000fc600078e0a06 */
[----:B------:R-:W-:Y:S02]  /*0b60*/  IMNMX R3, RZ, R3, !PT ;  /* 0x00000003ff037217 */ /* 0x000fe40007800200 */
[----:B------:R-:W-:-:S03]  /*0b70*/  IMNMX R0, R0, R2, PT ;  /* 0x0000000200007217 */ /* 0x000fc60003800200 */
[----:B------:R-:W-:Y:S01]  /*0b80*/  IMAD.WIDE.U32 R4, R3, -0x55555555, RZ ;  /* 0xaaaaaaab03047825 */ /* 0x000fe200078e00ff */
[----:B------:R-:W-:-:S04]  /*0b90*/  ISETP.GT.AND P0, PT, R0, R3, PT ;  /* 0x000000030000720c */ /* 0x000fc80003f04270 */
[----:B------:R-:W-:-:S05]  /*0ba0*/  SHF.R.U32.HI R150, RZ, 0x5, R5 ;  /* 0x00000005ff967819 */ /* 0x000fca0000011605 */
[----:B------:R-:W-:-:S04]  /*0bb0*/  IMAD.MOV.U32 R6, RZ, RZ, R150 ;  /* 0x000000ffff067224 */ /* 0x000fc800078e0096 */
[----:B------:R-:W-:-:S05]  /*0bc0*/  @P0 IADD3 R0, R0, 0x2f, RZ ;  /* 0x0000002f00000810 */ /* 0x000fca0007ffe0ff */
[----:B------:R-:W-:-:S05]  /*0bd0*/  @P0 IMAD.HI R0, R0, 0x2aaaaaab, RZ ;  /* 0x2aaaaaab00000827 */ /* 0x000fca00078e02ff */
[----:B------:R-:W-:-:S04]  /*0be0*/  @P0 SHF.R.U32.HI R3, RZ, 0x1f, R0 ;  /* 0x0000001fff030819 */ /* 0x000fc80000011600 */
[----:B------:R-:W-:-:S04]  /*0bf0*/  @P0 LEA.HI.SX32 R6, R0, R3, 0x1d ;  /* 0x0000000300060211 */ /* 0x000fc800078feaff */
[----:B------:R-:W-:-:S13]  /*0c00*/  ISETP.GT.AND P0, PT, R6, R150, PT ;  /* 0x000000960600720c */ /* 0x000fda0003f04270 */
[----:B------:R-:W-:Y:S05]  /*0c10*/  @!P0 BRA `(.L_x_406) ;  /* 0x0000573000008947 */ /* 0x000fea0003800000 */
[----:B------:R-:W-:Y:S02]  /*0c20*/  ISETP.NE.U32.AND P0, PT, RZ, c[0x0][0x340], PT ;  /* 0x0000d000ff007a0c */ /* 0x000fe40003f05070 */
[----:B------:R-:W-:Y:S02]  /*0c30*/  SHF.R.S32.HI R20, RZ, 0x1f, R21 ;  /* 0x0000001fff147819 */ /* 0x000fe40000011415 */
[----:B------:R-:W-:Y:S01]  /*0c40*/  SHF.R.S32.HI R3, RZ, 0x1f, R13 ;  /* 0x0000001fff037819 */ /* 0x000fe2000001140d */
[----:B------:R-:W-:Y:S01]  /*0c50*/  UMOV UR6, 0x30 ;  /* 0x0000003000067882 */ /* 0x000fe20000000000 */
[----:B------:R-:W-:Y:S01]  /*0c60*/  ISETP.NE.AND.EX P2, PT, RZ, c[0x0][0x344], PT, P0 ;  /* 0x0000d100ff007a0c */ /* 0x000fe20003f45300 */
[----:B------:R-:W-:-:S12]  /*0c70*/  ULDC.64 UR4, c[0x0][0x238] ;  /* 0x00008e0000047ab9 */ /* 0x000fd80000000a00 */
[----:B------:R-:W-:-:S05]  /*0c80*/  @P2 IMAD.WIDE R4, R23, R14, c[0x0][0x340] ;  /* 0x0000d00017042625 */ /* 0x000fca00078e020e */
[----:B------:R2:W3:Y:S01]  /*0c90*/  @P2 LDG.E R18, [R4.64] ;  /* 0x0000000c04122981 */ /* 0x0004e2000c1e1900 */
[----:B------:R-:W-:Y:S01]  /*0ca0*/  LEA.HI R16, R20, R21, RZ, 0x2 ;  /* 0x0000001514107211 */ /* 0x000fe200078f10ff */
[----:B------:R-:W-:Y:S01]  /*0cb0*/  UIMAD.WIDE.U32 UR10, UR6, UR4, URZ ;  /* 0x00000004060a72a5 */ /* 0x000fe2000f8e003f */
[----:B------:R-:W-:Y:S01]  /*0cc0*/  IADD3 R43, R6, -0x1, RZ ;  /* 0xffffffff062b7810 */ /* 0x000fe20007ffe0ff */
[----:B------:R-:W-:Y:S01]  /*0cd0*/  UIMAD UR7, UR6, UR5, URZ ;  /* 0x00000005060772a4 */ /* 0x000fe2000f8e023f */
[----:B------:R-:W-:Y:S01]  /*0ce0*/  LOP3.LUT R0, R16, 0x1ffffffc, RZ, 0xc0, !PT ;  /* 0x1ffffffc10007812 */ /* 0x000fe200078ec0ff */
[----:B------:R-:W-:Y:S01]  /*0cf0*/  USHF.L.U32 UR8, UR4, 0x5, URZ ;  /* 0x0000000504087899 */ /* 0x000fe2000800063f */
[----:B------:R-:W-:Y:S01]  /*0d00*/  SHF.R.S32.HI R119, RZ, 0x2, R16 ;  /* 0x00000002ff777819 */ /* 0x000fe20000011410 */
[----:B------:R-:W-:Y:S01]  /*0d10*/  UIADD3 UR7, UR11, UR7, URZ ;  /* 0x000000070b077290 */ /* 0x000fe2000fffe03f */
[----:B------:R-:W-:Y:S01]  /*0d20*/  SHF.R.S32.HI R6, RZ, 0x1f, R43 ;  /* 0x0000001fff067819 */ /* 0x000fe2000001142b */
[----:B------:R-:W-:Y:S01]  /*0d30*/  IMAD.IADD R0, R21, 0x1, -R0 ;  /* 0x0000000115007824 */ /* 0x000fe200078e0a00 */
[C---:B------:R-:W-:Y:S01]  /*0d40*/  IADD3 R120, P0, R119.reuse, R13, RZ ;  /* 0x0000000d77787210 */ /* 0x040fe20007f1e0ff */
[----:B------:R-:W-:Y:S01]  /*0d50*/  UMOV UR9, 0x5 ;  /* 0x0000000500097882 */ /* 0x000fe20000000000 */
[----:B------:R-:W-:Y:S01]  /*0d60*/  SHF.R.S32.HI R12, RZ, 0x1f, R23 ;  /* 0x0000001fff0c7819 */ /* 0x000fe20000011417 */
[----:B-1----:R-:W-:Y:S01]  /*0d70*/  IMAD.SHL.U32 R8, R0, 0x8, RZ ;  /* 0x0000000800087824 */ /* 0x002fe200078e00ff */
[----:B------:R-:W-:Y:S01]  /*0d80*/  LEA.HI.X.SX32 R121, R119, R3, 0x1, P0 ;  /* 0x0000000377797211 */ /* 0x000fe200000f0eff */
[----:B------:R-:W-:Y:S01]  /*0d90*/  IMAD R3, R31, c[0x0][0x240], RZ ;  /* 0x000090001f037a24 */ /* 0x000fe200078e02ff */
[----:B------:R-:W-:Y:S01]  /*0da0*/  LEA.HI R7, R20, R21, RZ, 0x3 ;  /* 0x0000001514077211 */ /* 0x000fe200078f18ff */
[----:B------:R-:W-:Y:S01]  /*0db0*/  USHF.L.U64.HI UR9, UR4, UR9, UR5 ;  /* 0x0000000904097299 */ /* 0x000fe20008010205 */
[----:B------:R-:W-:Y:S01]  /*0dc0*/  SHF.R.S32.HI R9, RZ, 0x1f, R8 ;  /* 0x0000001fff097819 */ /* 0x000fe20000011408 */
[----:B------:R-:W-:Y:S01]  /*0dd0*/  IMAD R0, R121, c[0x0][0x238], RZ ;  /* 0x00008e0079007a24 */ /* 0x000fe200078e02ff */
[----:B------:R-:W-:Y:S01]  /*0de0*/  SEL R24, R12, RZ, !P4 ;  /* 0x000000ff0c187207 */ /* 0x000fe20006000000 */
[----:B------:R-:W-:Y:S01]  /*0df0*/  IMAD R3, R26, c[0x0][0x244], R3 ;  /* 0x000091001a037a24 */ /* 0x000fe200078e0203 */
[----:B------:R-:W-:Y:S01]  /*0e00*/  SHF.R.S32.HI R7, RZ, 0x3, R7 ;  /* 0x00000003ff077819 */ /* 0x000fe20000011407 */
[C---:B------:R-:W-:Y:S01]  /*0e10*/  IMAD R0, R120.reuse, c[0x0][0x23c], R0 ;  /* 0x00008f0078007a24 */ /* 0x040fe200078e0200 */
[----:B------:R-:W-:Y:S01]  /*0e20*/  SEL R114, R23, RZ, !P4 ;  /* 0x000000ff17727207 */ /* 0x000fe20006000000 */
[----:B--2---:R-:W-:Y:S01]  /*0e30*/  IMAD.WIDE.U32 R4, R120, c[0x0][0x238], R8 ;  /* 0x00008e0078047a25 */ /* 0x004fe200078e0008 */
[----:B------:R-:W-:Y:S01]  /*0e40*/  LEA.HI R13, R16, R119, RZ, 0x1 ;  /* 0x00000077100d7211 */ /* 0x000fe200078f08ff */
[----:B------:R-:W-:Y:S01]  /*0e50*/  ULDC.64 UR4, c[0x0][0x280] ;  /* 0x0000a00000047ab9 */ /* 0x000fe20000000a00 */
[----:B------:R-:W-:Y:S01]  /*0e60*/  ISETP.GE.AND P6, PT, R8, c[0x0][0x1d4], PT ;  /* 0x0000750008007a0c */ /* 0x000fe20003fc6270 */
[----:B------:R-:W-:Y:S01]  /*0e70*/  IMAD.IADD R5, R5, 0x1, R0 ;  /* 0x0000000105057824 */ /* 0x000fe200078e0200 */
[----:B------:R-:W-:Y:S01]  /*0e80*/  UIMAD.WIDE.U32 UR16, UR6, UR4, URZ ;  /* 0x00000004061072a5 */ /* 0x000fe2000f8e003f */
[----:B------:R-:W-:Y:S01]  /*0e90*/  IMAD R0, R43, UR7, RZ ;  /* 0x000000072b007c24 */ /* 0x000fe2000f8e02ff */
[----:B------:R-:W-:Y:S01]  /*0ea0*/  UIMAD UR14, UR6, UR5, URZ ;  /* 0x00000005060e72a4 */ /* 0x000fe2000f8e023f */
[----:B------:R-:W-:Y:S01]  /*0eb0*/  IMAD.WIDE.U32 R4, R26, c[0x0][0x240], R4 ;  /* 0x000090001a047a25 */ /* 0x000fe200078e0004 */
[----:B------:R-:W-:Y:S01]  /*0ec0*/  P2R R100, PR, RZ, 0x40 ;  /* 0x00000040ff647803 */ /* 0x000fe20000000000 */
[----:B------:R-:W-:Y:S01]  /*0ed0*/  ULDC.64 UR4, c[0x0][0x290] ;  /* 0x0000a40000047ab9 */ /* 0x000fe20000000a00 */
[----:B------:R-:W-:Y:S01]  /*0ee0*/  IADD3 R113, -R119, 0x30, RZ ;  /* 0x0000003077717810 */ /* 0x000fe20007ffe1ff */
[----:B------:R-:W-:Y:S01]  /*0ef0*/  IMAD R14, R6, UR10, R0 ;  /* 0x0000000a060e7c24 */ /* 0x000fe2000f8e0200 */
[----:B------:R-:W-:Y:S01]  /*0f00*/  LEA.HI R6, R20, R21, RZ, 0x5 ;  /* 0x0000001514067211 */ /* 0x000fe200078f28ff */
[----:B------:R-:W-:Y:S01]  /*0f10*/  IMAD R0, R43, -0x30, R2 ;  /* 0xffffffd02b007824 */ /* 0x000fe200078e0202 */
[----:B------:R-:W-:Y:S01]  /*0f20*/  UIMAD.WIDE.U32 UR18, UR6, UR4, URZ ;  /* 0x00000004061272a5 */ /* 0x000fe2000f8e003f */
[----:B------:R-:W-:Y:S01]  /*0f30*/  IMAD.IADD R5, R5, 0x1, R3 ;  /* 0x0000000105057824 */ /* 0x000fe200078e0203 */
[----:B------:R-:W-:Y:S01]  /*0f40*/  UIMAD UR5, UR6, UR5, URZ ;  /* 0x00000005060572a4 */ /* 0x000fe2000f8e023f */
[----:B------:R-:W-:Y:S01]  /*0f50*/  IMAD.SHL.U32 R6, R6, 0x8, RZ ;  /* 0x0000000806067824 */ /* 0x000fe200078e00ff */
[----:B------:R-:W-:Y:S01]  /*0f60*/  IMNMX R3, R0, 0x30, PT ;  /* 0x0000003000037817 */ /* 0x000fe20003800200 */
[----:B------:R-:W-:Y:S01]  /*0f70*/  IMAD R0, R24, c[0x0][0x248], RZ ;  /* 0x0000920018007a24 */ /* 0x000fe200078e02ff */
[----:B------:R-:W-:Y:S01]  /*0f80*/  UIADD3 UR14, UR17, UR14, URZ ;  /* 0x0000000e110e7290 */ /* 0x000fe2000fffe03f */
[----:B------:R-:W-:Y:S01]  /*0f90*/  IMAD.WIDE.U32 R126, R114, c[0x0][0x248], R4 ;  /* 0x00009200727e7a25 */ /* 0x000fe200078e0004 */
[----:B------:R-:W-:Y:S01]  /*0fa0*/  LOP3.LUT R11, R6, 0xffffff00, RZ, 0xc0, !PT ;  /* 0xffffff00060b7812 */ /* 0x000fe200078ec0ff */
[----:B------:R-:W-:-:S02]  /*0fb0*/  UIADD3 UR5, UR19, UR5, URZ ;  /* 0x0000000513057290 */ /* 0x000fc4000fffe03f */
[----:B------:R-:W-:Y:S01]  /*0fc0*/  IMAD.IADD R10, R3, 0x1, -R119 ;  /* 0x00000001030a7824 */ /* 0x000fe200078e0a77 */
[----:B------:R-:W-:Y:S01]  /*0fd0*/  LOP3.LUT R3, R13, 0x7fffffe, RZ, 0xc0, !PT ;  /* 0x07fffffe0d037812 */ /* 0x000fe200078ec0ff */
[----:B------:R-:W-:Y:S01]  /*0fe0*/  IMAD.SHL.U32 R6, R7, 0x40, RZ ;  /* 0x0000004007067824 */ /* 0x000fe200078e00ff */
[----:B------:R-:W-:Y:S01]  /*0ff0*/  ULDC.U8 UR4, c[0x0][0x298] ;  /* 0x0000a60000047ab9 */ /* 0x000fe20000000000 */
[----:B------:R-:W-:Y:S01]  /*1000*/  IMAD R7, R114, c[0x0][0x24c], R0 ;  /* 0x0000930072077a24 */ /* 0x000fe200078e0200 */
[----:B------:R-:W-:Y:S01]  /*1010*/  ISETP.GE.AND P1, PT, R10, 0x1, PT ;  /* 0x000000010a00780c */ /* 0x000fe20003f26270 */
[----:B------:R-:W-:Y:S01]  /*1020*/  IMAD.IADD R4, R119, 0x1, -R3 ;  /* 0x0000000177047824 */ /* 0x000fe200078e0a03 */
[----:B------:R-:W-:Y:S01]  /*1030*/  LOP3.LUT R0, R6, 0xc0, RZ, 0xc0, !PT ;  /* 0x000000c006007812 */ /* 0x000fe200078ec0ff */
[----:B------:R-:W-:Y:S02]  /*1040*/  IMAD.IADD R123, R127, 0x1, R7 ;  /* 0x000000017f7b7824 */ /* 0x000fe400078e0207 */
[----:B------:R-:W-:Y:S01]  /*1050*/  IMAD.MOV.U32 R122, RZ, RZ, R126 ;  /* 0x000000ffff7a7224 */ /* 0x000fe200078e007e */
[----:B------:R-:W-:Y:S01]  /*1060*/  LOP3.LUT R5, R0, 0x18, R8, 0xf8, !PT ;  /* 0x0000001800057812 */ /* 0x000fe200078ef808 */
[----:B------:R-:W-:Y:S01]  /*1070*/  IMAD R11, R4, 0x20, R11 ;  /* 0x00000020040b7824 */ /* 0x000fe200078e020b */
[----:B------:R-:W-:Y:S01]  /*1080*/  SHF.R.U32.HI R3, RZ, 0x3, R0 ;  /* 0x00000003ff037819 */ /* 0x000fe20000011600 */
[----:B------:R-:W-:Y:S01]  /*1090*/  IMAD.WIDE.U32 R6, R43, UR10, R122 ;  /* 0x0000000a2b067c25 */ /* 0x000fe2000f8e007a */
[----:B------:R-:W-:-:S02]  /*10a0*/  IADD3 R0, R8, 0x20, RZ ;  /* 0x0000002008007810 */ /* 0x000fc40007ffe0ff */
[----:B------:R-:W-:Y:S01]  /*10b0*/  LOP3.LUT R5, R5, R3, RZ, 0x3c, !PT ;  /* 0x0000000305057212 */ /* 0x000fe200078e3cff */
[----:B------:R-:W-:Y:S01]  /*10c0*/  IMAD.IADD R3, R7, 0x1, R14 ;  /* 0x0000000107037824 */ /* 0x000fe200078e020e */
[----:B------:R-:W-:Y:S01]  /*10d0*/  ISETP.GE.AND P5, PT, R0, c[0x0][0x1d4], PT ;  /* 0x0000750000007a0c */ /* 0x000fe20003fa6270 */
[----:B------:R-:W-:Y:S01]  /*10e0*/  IMAD.IADD R153, R17, 0x1, R15 ;  /* 0x0000000111997824 */ /* 0x000fe200078e020f */
[----:B------:R-:W-:Y:S01]  /*10f0*/  IADD3 R0, R8, 0x40, RZ ;  /* 0x0000004008007810 */ /* 0x000fe20007ffe0ff */
[----:B------:R-:W-:Y:S01]  /*1100*/  IMAD.WIDE.U32 R158, R26, c[0x0][0x210], RZ ;  /* 0x000084001a9e7a25 */ /* 0x000fe200078e00ff */
[----:B------:R-:W-:Y:S02]  /*1110*/  @P1 LEA R4, P0, R6, c[0x0][0x220], 0x1 ;  /* 0x0000880006041a11 */ /* 0x000fe400078008ff */
[----:B------:R-:W-:Y:S01]  /*1120*/  ISETP.GE.AND P3, PT, R0, c[0x0][0x1d4], PT ;  /* 0x0000750000007a0c */ /* 0x000fe20003f66270 */
[----:B------:R-:W-:Y:S01]  /*1130*/  IMAD.IADD R0, R11, 0x1, R5 ;  /* 0x000000010b007824 */ /* 0x000fe200078e0205 */
[----:B------:R-:W-:Y:S01]  /*1140*/  @P1 LEA.HI.X R5, R6, c[0x0][0x224], R3, 0x1, P0 ;  /* 0x0000890006051a11 */ /* 0x000fe200000f0c03 */
[----:B------:R-:W-:Y:S01]  /*1150*/  IMAD.WIDE.U32 R162, R26, c[0x0][0x1e8], RZ ;  /* 0x00007a001aa27a25 */ /* 0x000fe200078e00ff */
[----:B------:R-:W-:-:S02]  /*1160*/  ISETP.GT.AND P0, PT, R10, 0x20, PT ;  /* 0x000000200a00780c */ /* 0x000fc40003f04270 */
[-C--:B------:R-:W-:Y:S01]  /*1170*/  LEA.HI R10, R21, R21.reuse, RZ, 0x1 ;  /* 0x00000015150a7211 */ /* 0x080fe200078f08ff */
[----:B------:R-:W-:Y:S01]  /*1180*/  IMAD.SHL.U32 R89, R0, 0x2, RZ ;  /* 0x0000000200597824 */ /* 0x000fe200078e00ff */
[----:B------:R-:W-:Y:S01]  /*1190*/  SHF.R.S32.HI R11, RZ, 0x1f, R16 ;  /* 0x0000001fff0b7819 */ /* 0x000fe20000011410 */
[----:B------:R-:W-:Y:S01]  /*11a0*/  IMAD.MOV.U32 R164, RZ, RZ, c[0x0][0x2b8] ;  /* 0x0000ae00ffa47624 */ /* 0x000fe200078e00ff */
[----:B------:R-:W-:Y:S01]  /*11b0*/  SHF.R.S32.HI R35, RZ, 0x1, R10 ;  /* 0x00000001ff237819 */ /* 0x000fe2000001140a */
[----:B------:R-:W-:Y:S01]  /*11c0*/  IMAD.MOV.U32 R161, RZ, RZ, c[0x0][0x27c] ;  /* 0x00009f00ffa17624 */ /* 0x000fe200078e00ff */
[----:B------:R-:W-:Y:S01]  /*11d0*/  @!PT LDS RZ, [RZ] ;  /* 0x00000000fffff984 */ /* 0x000fe20000000800 */
[----:B------:R-:W-:Y:S01]  /*11e0*/  @!PT LDS RZ, [RZ] ;  /* 0x00000000fffff984 */ /* 0x000fe20000000800 */
[----:B------:R-:W-:Y:S01]  /*11f0*/  @!PT LDS RZ, [RZ] ;  /* 0x00000000fffff984 */ /* 0x000fe20000000800 */
[----:B------:R1:W-:Y:S01]  /*1200*/  @P1 LDGSTS.E.BYPASS.LTC128B.128 [R89+0x3c80], [R4.64], !P6 ;  /* 0x03c8000004591fae */ /* 0x0003e2000f101d4c */
[----:B------:R-:W-:Y:S01]  /*1210*/  LEA.HI R7, R20, R21, RZ, 0x4 ;  /* 0x0000001514077211 */ /* 0x000fe200078f20ff */
[----:B------:R-:W-:Y:S01]  /*1220*/  IMAD.MOV.U32 R77, RZ, RZ, c[0x0][0x27c] ;  /* 0x00009f00ff4d7624 */ /* 0x000fe200078e00ff */
[C---:B------:R-:W-:Y:S01]  /*1230*/  LEA.HI R0, R10.reuse, R35, RZ, 0x1 ;  /* 0x000000230a007211 */ /* 0x040fe200078f08ff */
[----:B------:R1:W-:Y:S01]  /*1240*/  @P1 LDGSTS.E.BYPASS.LTC128B.128 [R89+0x4880], [R4.64+0x40], !P5 ;  /* 0x0488004004591fae */ /* 0x0003e2000e901d4c */
[----:B------:R-:W-:Y:S01]  /*1250*/  LOP3.LUT R10, R10, 0xfffffffe, RZ, 0xc0, !PT ;  /* 0xfffffffe0a0a7812 */ /* 0x000fe200078ec0ff */
[----:B------:R-:W-:Y:S01]  /*1260*/  IMAD.SHL.U32 R7, R7, 0x10, RZ ;  /* 0x0000001007077824 */ /* 0x000fe200078e00ff */
[----:B------:R-:W-:Y:S01]  /*1270*/  LOP3.LUT R0, R0, 0x7fffffe, RZ, 0xc0, !PT ;  /* 0x07fffffe00007812 */ /* 0x000fe200078ec0ff */
[----:B------:R1:W-:Y:S01]  /*1280*/  @P1 LDGSTS.E.BYPASS.LTC128B.128 [R89+0x5480], [R4.64+0x80], !P3 ;  /* 0x0548008004591fae */ /* 0x0003e2000d901d4c */
[----:B------:R-:W-:Y:S01]  /*1290*/  @P0 IADD3 R6, P1, R6, UR8, RZ ;  /* 0x0000000806060c10 */ /* 0x000fe2000ff3e0ff */
[----:B------:R-:W-:Y:S01]  /*12a0*/  IMAD.SHL.U32 R77, R77, 0x2, RZ ;  /* 0x000000024d4d7824 */ /* 0x000fe200078e00ff */
[----:B------:R-:W-:Y:S01]  /*12b0*/  LOP3.LUT R7, R7, 0xffffff00, RZ, 0xc0, !PT ;  /* 0xffffff0007077812 */ /* 0x000fe200078ec0ff */
[----:B------:R-:W-:Y:S01]  /*12c0*/  IMAD.IADD R0, R35, 0x1, -R0 ;  /* 0x0000000123007824 */ /* 0x000fe200078e0a00 */
[----:B------:R-:W-:-:S02]  /*12d0*/  SHF.R.S32.HI R20, RZ, 0x1f, R35 ;  /* 0x0000001fff147819 */ /* 0x000fc40000011423 */
[----:B------:R-:W-:Y:S01]  /*12e0*/  P2R R117, PR, RZ, 0x8 ;  /* 0x00000008ff757803 */ /* 0x000fe20000000000 */
[----:B------:R-:W-:Y:S01]  /*12f0*/  IMAD R7, R0, 0x20, R7 ;  /* 0x0000002000077824 */ /* 0x000fe200078e0207 */
[----:B------:R-:W-:Y:S01]  /*1300*/  P2R R118, PR, RZ, 0x20 ;  /* 0x00000020ff767803 */ /* 0x000fe20000000000 */
[----:B------:R-:W-:Y:S01]  /*1310*/  IMAD R0, R20, c[0x0][0x280], RZ ;  /* 0x0000a00014007a24 */ /* 0x000fe200078e02ff */
[----:B------:R-:W-:Y:S01]  /*1320*/  ISETP.NE.AND P4, PT, R164, 0x1, PT ;  /* 0x00000001a400780c */ /* 0x000fe20003f85270 */
[----:B------:R-:W-:Y:S02]  /*1330*/  IMAD R20, R20, c[0x0][0x290], RZ ;  /* 0x0000a40014147a24 */ /* 0x000fe400078e02ff */
[C---:B------:R-:W-:Y:S02]  /*1340*/  IMAD R0, R35.reuse, c[0x0][0x284], R0 ;  /* 0x0000a10023007a24 */ /* 0x040fe400078e0200 */
[----:B------:R-:W-:Y:S01]  /*1350*/  IMAD R20, R35, c[0x0][0x294], R20 ;  /* 0x0000a50023147a24 */ /* 0x000fe200078e0214 */
[----:B-1----:R-:W-:Y:S01]  /*1360*/  @P0 IADD3.X R5, R3, UR9, RZ, P1, !PT ;  /* 0x0000000903050c10 */ /* 0x002fe20008ffe4ff */
[----:B------:R-:W-:Y:S01]  /*1370*/  IMAD.IADD R3, R21, 0x1, -R10 ;  /* 0x0000000115037824 */ /* 0x000fe200078e0a0a */
[----:B------:R-:W-:-:S03]  /*1380*/  @P0 LEA R4, P1, R6, c[0x0][0x220], 0x1 ;  /* 0x0000880006040a11 */ /* 0x000fc600078208ff */
[C---:B------:R-:W-:Y:S01]  /*1390*/  IMAD.SHL.U32 R36, R3.reuse, 0x4, RZ ;  /* 0x0000000403247824 */ /* 0x040fe200078e00ff */
[----:B------:R-:W-:Y:S01]  /*13a0*/  @P0 LEA.HI.X R5, R6, c[0x0][0x224], R5, 0x1, P1 ;  /* 0x0000890006050a11 */ /* 0x000fe200008f0c05 */
[----:B------:R-:W-:Y:S01]  /*13b0*/  IMAD.SHL.U32 R28, R3, 0x8, RZ ;  /* 0x00000008031c7824 */ /* 0x000fe200078e00ff */
[----:B------:R-:W-:Y:S02]  /*13c0*/  LEA.HI R6, R11, R119, RZ, 0x2 ;  /* 0x000000770b067211 */ /* 0x000fe400078f10ff */
[----:B------:R-:W-:Y:S01]  /*13d0*/  SHF.R.S32.HI R37, RZ, 0x1f, R36 ;  /* 0x0000001fff257819 */ /* 0x000fe20000011424 */
[----:B------:R1:W-:Y:S01]  /*13e0*/  @P0 LDGSTS.E.BYPASS.LTC128B.128 [R89+0x4480], [R4.64], !P6 ;  /* 0x0448000004590fae */ /* 0x0003e2000f101d4c */
[----:B------:R-:W-:Y:S02]  /*13f0*/  LOP3.LUT R6, R6, 0xfffffffc, RZ, 0xc0, !PT ;  /* 0xfffffffc06067812 */ /* 0x000fe400078ec0ff */
[----:B------:R-:W-:Y:S01]  /*1400*/  SHF.R.S32.HI R29, RZ, 0x1f, R28 ;  /* 0x0000001fff1d7819 */ /* 0x000fe2000001141c */
[----:B------:R-:W-:Y:S01]  /*1410*/  IMAD.WIDE.U32 R16, R35, c[0x0][0x280], R36 ;  /* 0x0000a00023107a25 */ /* 0x000fe200078e0024 */
[----:B------:R1:W-:Y:S01]  /*1420*/  @P0 LDGSTS.E.BYPASS.LTC128B.128 [R89+0x5080], [R4.64+0x40], !P5 ;  /* 0x0508004004590fae */ /* 0x0003e2000e901d4c */
[----:B------:R-:W-:-:S02]  /*1430*/  IADD3 R39, R36, 0x10, RZ ;  /* 0x0000001024277810 */ /* 0x000fc40007ffe0ff */
[----:B------:R-:W-:Y:S01]  /*1440*/  IMAD.IADD R6, R119, 0x1, -R6 ;  /* 0x0000000177067824 */ /* 0x000fe200078e0a06 */
[----:B------:R1:W-:Y:S01]  /*1450*/  @P0 LDGSTS.E.BYPASS.LTC128B.128 [R89+0x5c80], [R4.64+0x80], !P3 ;  /* 0x05c8008004590fae */ /* 0x0003e2000d901d4c */
[C---:B------:R-:W-:Y:S01]  /*1460*/  IMAD.WIDE.U32 R14, R35.reuse, c[0x0][0x290], R36 ;  /* 0x0000a400230e7a25 */ /* 0x040fe200078e0024 */
[----:B------:R-:W-:Y:S02]  /*1470*/  IADD3 R38, R36, 0x20, RZ ;  /* 0x0000002024267810 */ /* 0x000fe40007ffe0ff */
[C---:B------:R-:W-:Y:S01]  /*1480*/  LOP3.LUT P1, RZ, R6.reuse, 0x2, RZ, 0xc0, !PT ;  /* 0x0000000206ff7812 */ /* 0x040fe2000782c0ff */
[----:B------:R-:W-:Y:S01]  /*1490*/  IMAD.SHL.U32 R6, R6, 0x40, RZ ;  /* 0x0000004006067824 */ /* 0x000fe200078e00ff */
[----:B------:R-:W-:Y:S01]  /*14a0*/  IADD3 R103, R28, 0x30, RZ ;  /* 0x000000301c677810 */ /* 0x000fe20007ffe0ff */
[----:B------:R-:W-:Y:S01]  /*14b0*/  IMAD.IADD R27, R36, 0x1, R39 ;  /* 0x00000001241b7824 */ /* 0x000fe200078e0227 */
[----:B------:R-:W0:Y:S01]  /*14c0*/  LDGDEPBAR ;  /* 0x00000000000079af */ /* 0x000e220000000000 */
[----:B------:R-:W-:Y:S01]  /*14d0*/  IMAD.WIDE.U32 R10, R35, c[0x0][0x290], R28 ;  /* 0x0000a400230a7a25 */ /* 0x000fe200078e001c */
[----:B------:R-:W-:-:S02]  /*14e0*/  LOP3.LUT R106, R6, 0xc0, RZ, 0xc0, !PT ;  /* 0x000000c0066a7812 */ /* 0x000fc400078ec0ff */
[----:B------:R-:W-:Y:S01]  /*14f0*/  IADD3 R102, R28, 0x40, RZ ;  /* 0x000000401c667810 */ /* 0x000fe20007ffe0ff */
[----:B------:R-:W-:Y:S01]  /*1500*/  IMAD R6, R31, c[0x0][0x260], RZ ;  /* 0x000098001f067a24 */ /* 0x000fe200078e02ff */
[----:B------:R-:W-:Y:S01]  /*1510*/  SHF.R.U32.HI R107, RZ, 0x3, R106 ;  /* 0x00000003ff6b7819 */ /* 0x000fe2000001166a */
[----:B------:R-:W-:Y:S01]  /*1520*/  IMAD.IADD R30, R36, 0x1, R38 ;  /* 0x00000001241e7824 */ /* 0x000fe200078e0226 */
[----:B------:R-:W-:Y:S01]  /*1530*/  IADD3 R101, R28, 0x50, RZ ;  /* 0x000000501c657810 */ /* 0x000fe20007ffe0ff */
[----:B------:R-:W-:Y:S01]  /*1540*/  IMAD R6, R26, c[0x0][0x264], R6 ;  /* 0x000099001a067a24 */ /* 0x000fe200078e0206 */
[----:B------:R-:W-:Y:S01]  /*1550*/  IADD3 R42, R36, 0x28, RZ ;  /* 0x00000028242a7810 */ /* 0x000fe20007ffe0ff */
[----:B------:R-:W-:Y:S01]  /*1560*/  IMAD.IADD R21, R20, 0x1, R11 ;  /* 0x0000000114157824 */ /* 0x000fe200078e020b */
[----:B------:R-:W-:Y:S01]  /*1570*/  BAR.SYNC.DEFER_BLOCKING 0x0 ;  /* 0x0000000000007b1d */ /* 0x000fe20000010000 */
[----:B------:R-:W-:Y:S01]  /*1580*/  ISETP.GE.AND P3, PT, R30, c[0x0][0x27c], PT ;  /* 0x00009f001e007a0c */ /* 0x000fe20003f66270 */
[----:B------:R-:W-:Y:S01]  /*1590*/  IMAD.MOV.U32 R22, RZ, RZ, R16 ;  /* 0x000000ffff167224 */ /* 0x000fe200078e0010 */
[C---:B------:R-:W-:Y:S01]  /*15a0*/  IADD3 R41, R36.reuse, 0x8, RZ ;  /* 0x0000000824297810 */ /* 0x040fe20007ffe0ff */
[----:B------:R-:W-:Y:S01]  /*15b0*/  IMAD.MOV.U32 R16, RZ, RZ, R14 ;  /* 0x000000ffff107224 */ /* 0x000fe200078e000e */
[----:B------:R-:W-:-:S02]  /*15c0*/  IADD3 R40, R36, 0x18, RZ ;  /* 0x0000001824287810 */ /* 0x000fc40007ffe0ff */
[----:B------:R-:W-:Y:S02]  /*15d0*/  ISETP.GE.AND P0, PT, R161, 0x1, PT ;  /* 0x00000001a100780c */ /* 0x000fe40003f06270 */
[----:B---3--:R-:W-:Y:S01]  /*15e0*/  @P2 SHF.R.S32.HI R19, RZ, 0x1f, R18 ;  /* 0x0000001fff132819 */ /* 0x008fe20000011412 */
[----:B------:R-:W-:Y:S02]  /*15f0*/  @!P2 IMAD.MOV.U32 R19, RZ, RZ, R12 ;  /* 0x000000ffff13a224 */ /* 0x000fe400078e000c */
[----:B------:R-:W-:-:S04]  /*1600*/  IMAD.WIDE.U32 R12, R35, c[0x0][0x280], R28 ;  /* 0x0000a000230c7a25 */ /* 0x000fc800078e001c */
[----:B------:R-:W-:Y:S01]  /*1610*/  @!P2 IMAD.MOV.U32 R18, RZ, RZ, R23 ;  /* 0x000000ffff12a224 */ /* 0x000fe200078e0017 */
[----:B------:R-:W-:Y:S01]  /*1620*/  ISETP.GE.AND P2, PT, R28, c[0x0][0x27c], PT ;  /* 0x00009f001c007a0c */ /* 0x000fe20003f46270 */
[----:B------:R-:W-:Y:S02]  /*1630*/  IMAD.IADD R23, R17, 0x1, R0 ;  /* 0x0000000111177824 */ /* 0x000fe400078e0200 */
[----:B------:R-:W-:Y:S02]  /*1640*/  IMAD.IADD R17, R15, 0x1, R20 ;  /* 0x000000010f117824 */ /* 0x000fe400078e0214 */
[----:B------:R-:W-:Y:S01]  /*1650*/  IMAD.IADD R15, R0, 0x1, R13 ;  /* 0x00000001000f7824 */ /* 0x000fe200078e020d */
[----:B------:R-:W-:Y:S01]  /*1660*/  LOP3.LUT R0, R106, 0x8, R28, 0xf8, !PT ;  /* 0x000000086a007812 */ /* 0x000fe200078ef81c */
[----:B------:R-:W-:Y:S02]  /*1670*/  IMAD.MOV.U32 R20, RZ, RZ, R10 ;  /* 0x000000ffff147224 */ /* 0x000fe400078e000a */
[----:B------:R-:W-:Y:S01]  /*1680*/  IMAD.MOV.U32 R14, RZ, RZ, R12 ;  /* 0x000000ffff0e7224 */ /* 0x000fe200078e000c */
[----:B-1----:R-:W-:Y:S01]  /*1690*/  LOP3.LUT R4, R0, R107, RZ, 0x3c, !PT ;  /* 0x0000006b00047212 */ /* 0x002fe200078e3cff */
[----:B------:R-:W-:Y:S01]  /*16a0*/  IMAD.WIDE.U32 R134, R18, c[0x0][0x2b0], RZ ;  /* 0x0000ac0012867a25 */ /* 0x000fe200078e00ff */
[----:B------:R-:W-:-:S03]  /*16b0*/  SEL R0, RZ, c[0x0][0x27c], !P2 ;  /* 0x00009f00ff007a07 */ /* 0x000fc60005000000 */
[----:B------:R-:W-:Y:S02]  /*16c0*/  IMAD.IADD R90, R7, 0x1, R4 ;  /* 0x00000001075a7824 */ /* 0x000fe400078e0204 */
[----:B------:R-:W-:Y:S02]  /*16d0*/  IMAD.IADD R0, R28, 0x1, R0 ;  /* 0x000000011c007824 */ /* 0x000fe400078e0200 */
[----:B------:R-:W-:Y:S01]  /*16e0*/  IMAD.WIDE.U32 R4, R26, c[0x0][0x260], R8 ;  /* 0x000098001a047a25 */ /* 0x000fe200078e0008 */
[----:B------:R-:W-:Y:S02]  /*16f0*/  LEA R90, R90, 0x1880, 0x1 ;  /* 0x000018805a5a7811 */ /* 0x000fe400078e08ff */
[----:B------:R-:W-:Y:S01]  /*1700*/  SHF.R.S32.HI R8, RZ, 0x1f, R0 ;  /* 0x0000001fff087819 */ /* 0x000fe20000011400 */
[----:B------:R-:W-:Y:S01]  /*1710*/  IMAD.IADD R5, R5, 0x1, R6 ;  /* 0x0000000105057824 */ /* 0x000fe200078e0206 */
[C---:B------:R-:W-:Y:S01]  /*1720*/  IADD3 R91, R90.reuse, 0x20, RZ ;  /* 0x000000205a5b7810 */ /* 0x040fe20007ffe0ff */
[----:B-----5:R-:W-:Y:S01]  /*1730*/  IMAD.WIDE.U32 R132, R157, c[0x0][0x280], R22 ;  /* 0x0000a0009d847a25 */ /* 0x020fe200078e0016 */
[----:B------:R-:W-:-:S02]  /*1740*/  @P1 IADD3 R91, R90, -0x20, RZ ;  /* 0xffffffe05a5b1810 */ /* 0x000fc40007ffe0ff */
[----:B------:R-:W-:Y:S01]  /*1750*/  ISETP.GE.AND P1, PT, R27, c[0x0][0x27c], PT ;  /* 0x00009f001b007a0c */ /* 0x000fe20003f26270 */
[C---:B------:R-:W-:Y:S01]  /*1760*/  IMAD.WIDE.U32 R130, R157.reuse, c[0x0][0x290], R16 ;  /* 0x0000a4009d827a25 */ /* 0x040fe200078e0010 */
[CC--:B------:R-:W-:Y:S02]  /*1770*/  LEA.HI R6, R8.reuse, R0.reuse, RZ, 0x3 ;  /* 0x0000000008067211 */ /* 0x0c0fe400078f18ff */
[----:B------:R-:W-:Y:S01]  /*1780*/  LEA.HI R10, R8, R0, RZ, 0x5 ;  /* 0x00000000080a7211 */ /* 0x000fe200078f28ff */
[----:B------:R-:W-:Y:S01]  /*1790*/  IMAD R0, R24, c[0x0][0x268], RZ ;  /* 0x00009a0018007a24 */ /* 0x000fe200078e02ff */
[----:B------:R-:W-:Y:S01]  /*17a0*/  SEL R8, RZ, c[0x0][0x27c], !P1 ;  /* 0x00009f00ff087a07 */ /* 0x000fe20004800000 */
[----:B------:R-:W-:Y:S01]  /*17b0*/  IMAD.WIDE.U32 R128, R157, c[0x0][0x280], R14 ;  /* 0x0000a0009d807a25 */ /* 0x000fe200078e000e */
[----:B------:R-:W-:Y:S02]  /*17c0*/  SEL R9, RZ, c[0x0][0x27c], !P3 ;  /* 0x00009f00ff097a07 */ /* 0x000fe40005800000 */
[----:B------:R-:W-:Y:S01]  /*17d0*/  SHF.R.S32.HI R10, RZ, 0x5, R10 ;  /* 0x00000005ff0a7819 */ /* 0x000fe2000001140a */
[----:B------:R-:W-:Y:S01]  /*17e0*/  IMAD.IADD R8, R8, 0x1, R27 ;  /* 0x0000000108087824 */ /* 0x000fe200078e021b */
[----:B------:R-:W-:Y:S01]  /*17f0*/  LOP3.LUT R11, R106, 0x18, R6, 0xf8, !PT ;  /* 0x000000186a0b7812 */ /* 0x000fe200078ef806 */
[----:B------:R-:W-:Y:S01]  /*1800*/  IMAD R116, R114, c[0x0][0x26c], R0 ;  /* 0x00009b0072747a24 */ /* 0x000fe200078e0200 */
[----:B------:R-:W-:Y:S01]  /*1810*/  SHF.R.S32.HI R75, RZ, 0x3, R6 ;  /* 0x00000003ff4b7819 */ /* 0x000fe20000011406 */
[----:B------:R-:W-:Y:S01]  /*1820*/  IMAD.IADD R0, R9, 0x1, R30 ;  /* 0x0000000109007824 */ /* 0x000fe200078e021e */
[----:B------:R-:W-:Y:S01]  /*1830*/  LOP3.LUT R6, R6, 0xfffffff8, RZ, 0xc0, !PT ;  /* 0xfffffff806067812 */ /* 0x000fe200078ec0ff */
[----:B------:R-:W-:Y:S01]  /*1840*/  IMAD.WIDE.U32 R114, R114, c[0x0][0x268], R4 ;  /* 0x00009a0072727a25 */ /* 0x000fe200078e0004 */
[----:B------:R-:W-:-:S02]  /*1850*/  SHF.R.S32.HI R4, RZ, 0x1f, R8 ;  /* 0x0000001fff047819 */ /* 0x000fc40000011408 */
[----:B------:R-:W-:Y:S01]  /*1860*/  SHF.R.S32.HI R9, RZ, 0x1f, R0 ;  /* 0x0000001fff097819 */ /* 0x000fe20000011400 */
[----:B------:R-:W-:Y:S01]  /*1870*/  IMAD R10, R10, 0x600, R7 ;  /* 0x000006000a0a7824 */ /* 0x000fe200078e0207 */
[-C--:B------:R-:W-:Y:S01]  /*1880*/  LEA.HI R5, R4, R8.reuse, RZ, 0x3 ;  /* 0x0000000804057211 */ /* 0x080fe200078f18ff */
[----:B------:R-:W-:Y:S01]  /*1890*/  IMAD.SHL.U32 R143, R6, 0x2, RZ ;  /* 0x00000002068f7824 */ /* 0x000fe200078e00ff */
[----:B------:R-:W-:Y:S01]  /*18a0*/  LEA.HI R12, R4, R8, RZ, 0x5 ;  /* 0x00000008040c7211 */ /* 0x000fe200078f28ff */
[----:B------:R-:W-:Y:S01]  /*18b0*/  IMAD.WIDE.U32 R124, R157, c[0x0][0x290], R20 ;  /* 0x0000a4009d7c7a25 */ /* 0x000fe200078e0014 */
[----:B------:R-:W-:Y:S02]  /*18c0*/  LOP3.LUT R8, R11, R107, RZ, 0x3c, !PT ;  /* 0x0000006b0b087212 */ /* 0x000fe400078e3cff */
[-C--:B------:R-:W-:Y:S01]  /*18d0*/  LEA.HI R4, R9, R0.reuse, RZ, 0x3 ;  /* 0x0000000009047211 */ /* 0x080fe200078f18ff */
[----:B------:R-:W-:Y:S01]  /*18e0*/  IMAD.IADD R116, R115, 0x1, R116 ;  /* 0x0000000173747824 */ /* 0x000fe200078e0274 */
[----:B------:R-:W-:Y:S01]  /*18f0*/  LEA.HI R0, R9, R0, RZ, 0x5 ;  /* 0x0000000009007211 */ /* 0x000fe200078f28ff */
[----:B------:R-:W-:Y:S01]  /*1900*/  IMAD.IADD R25, R10, 0x1, R8 ;  /* 0x000000010a197824 */ /* 0x000fe200078e0208 */
[----:B------:R-:W-:-:S02]  /*1910*/  SHF.R.S32.HI R9, RZ, 0x5, R12 ;  /* 0x00000005ff097819 */ /* 0x000fc4000001140c */
[----:B------:R-:W-:Y:S01]  /*1920*/  SHF.R.S32.HI R0, RZ, 0x5, R0 ;  /* 0x00000005ff007819 */ /* 0x000fe20000011400 */
[----:B------:R-:W-:Y:S01]  /*1930*/  IMAD.SHL.U32 R142, R25, 0x2, RZ ;  /* 0x00000002198e7824 */ /* 0x000fe200078e00ff */
[C---:B------:R-:W-:Y:S01]  /*1940*/  LOP3.LUT R8, R106.reuse, 0x18, R5, 0xf8, !PT ;  /* 0x000000186a087812 */ /* 0x040fe200078ef805 */
[--C-:B------:R-:W-:Y:S01]  /*1950*/  IMAD R11, R9, 0x600, R7.reuse ;  /* 0x00000600090b7824 */ /* 0x100fe200078e0207 */
[----:B------:R-:W-:Y:S02]  /*1960*/  LOP3.LUT R10, R106, 0x18, R4, 0xf8, !PT ;  /* 0x000000186a0a7812 */ /* 0x000fe400078ef804 */
[-C--:B------:R-:W-:Y:S01]  /*1970*/  LOP3.LUT R9, R8, R107.reuse, RZ, 0x3c, !PT ;  /* 0x0000006b08097212 */ /* 0x080fe200078e3cff */
[----:B------:R-:W-:Y:S01]  /*1980*/  IMAD R8, R0, 0x600, R7 ;  /* 0x0000060000087824 */ /* 0x000fe200078e0207 */
[----:B------:R-:W-:Y:S01]  /*1990*/  LOP3.LUT R0, R10, R107, RZ, 0x3c, !PT ;  /* 0x0000006b0a007212 */ /* 0x000fe200078e3cff */
[----:B------:R-:W-:Y:S01]  /*19a0*/  IMAD R10, R31, c[0x0][0x1e8], RZ ;  /* 0x00007a001f0a7a24 */ /* 0x000fe200078e02ff */
[----:B------:R-:W-:Y:S01]  /*19b0*/  SHF.R.S32.HI R12, RZ, 0x1f, R102 ;  /* 0x0000001fff0c7819 */ /* 0x000fe20000011466 */
[----:B------:R-:W-:Y:S01]  /*19c0*/  IMAD.IADD R24, R11, 0x1, R9 ;  /* 0x000000010b187824 */ /* 0x000fe200078e0209 */
[----:B------:R-:W-:Y:S01]  /*19d0*/  SHF.R.S32.HI R74, RZ, 0x3, R5 ;  /* 0x00000003ff4a7819 */ /* 0x000fe20000011405 */
[----:B------:R-:W-:Y:S01]  /*19e0*/  IMAD.IADD R13, R8, 0x1, R0 ;  /* 0x00000001080d7824 */ /* 0x000fe200078e0200 */
[----:B------:R-:W-:Y:S01]  /*19f0*/  SHF.R.S32.HI R0, RZ, 0x1f, R157 ;  /* 0x0000001fff007819 */ /* 0x000fe2000001149d */
[----:B------:R-:W-:Y:S01]  /*1a00*/  IMAD R11, R31, c[0x0][0x210], RZ ;  /* 0x000084001f0b7a24 */ /* 0x000fe200078e02ff */
[----:B------:R-:W-:Y:S01]  /*1a10*/  LEA.HI R12, R12, R102, RZ, 0x3 ;  /* 0x000000660c0c7211 */ /* 0x000fe200078f18ff */
[----:B------:R-:W-:Y:S01]  /*1a20*/  IMAD R10, R26, c[0x0][0x1ec], R10 ;  /* 0x00007b001a0a7a24 */ /* 0x000fe200078e020a */
[----:B------:R-:W-:Y:S01]  /*1a30*/  SHF.R.S32.HI R73, RZ, 0x3, R4 ;  /* 0x00000003ff497819 */ /* 0x000fe20000011404 */
[----:B------:R-:W-:Y:S01]  /*1a40*/  IMAD R9, R0, c[0x0][0x280], RZ ;  /* 0x0000a00000097a24 */ /* 0x000fe200078e02ff */
[----:B------:R-:W-:Y:S01]  /*1a50*/  LOP3.LUT R98, R12, 0xfffffff8, RZ, 0xc0, !PT ;  /* 0xfffffff80c627812 */ /* 0x000fe200078ec0ff */
[----:B------:R-:W-:-:S02]  /*1a60*/  IMAD R8, R0, c[0x0][0x290], RZ ;  /* 0x0000a40000087a24 */ /* 0x000fc400078e02ff */
[----:B------:R-:W-:Y:S01]  /*1a70*/  IMAD R0, R26, c[0x0][0x214], R11 ;  /* 0x000085001a007a24 */ /* 0x000fe200078e020b */
[----:B------:R-:W-:Y:S01]  /*1a80*/  SHF.R.S32.HI R11, RZ, 0x1f, R101 ;  /* 0x0000001fff0b7819 */ /* 0x000fe20000011465 */
[----:B------:R-:W-:Y:S01]  /*1a90*/  IMAD.IADD R152, R163, 0x1, R10 ;  /* 0x00000001a3987824 */ /* 0x000fe200078e020a */
[----:B------:R-:W-:Y:S01]  /*1aa0*/  SHF.R.S32.HI R10, RZ, 0x1f, R27 ;  /* 0x0000001fff0a7819 */ /* 0x000fe2000001141b */
[----:B------:R-:W-:Y:S01]  /*1ab0*/  IMAD.IADD R151, R159, 0x1, R0 ;  /* 0x000000019f977824 */ /* 0x000fe200078e0200 */
[----:B------:R-:W-:Y:S01]  /*1ac0*/  LEA.HI R11, R11, R101, RZ, 0x3 ;  /* 0x000000650b0b7211 */ /* 0x000fe200078f18ff */
[----:B------:R-:W-:Y:S01]  /*1ad0*/  IMAD R0, R3, 0x40, R35 ;  /* 0x0000004003007824 */ /* 0x000fe200078e0223 */
[----:B------:R-:W-:Y:S01]  /*1ae0*/  SHF.R.S32.HI R3, RZ, 0x1f, R103 ;  /* 0x0000001fff037819 */ /* 0x000fe20000011467 */
[C---:B------:R-:W-:Y:S01]  /*1af0*/  IMAD R9, R157.reuse, c[0x0][0x284], R9 ;  /* 0x0000a1009d097a24 */ /* 0x040fe200078e0209 */
[----:B------:R-:W-:Y:S01]  /*1b00*/  LEA.HI R10, R10, R27, RZ, 0x3 ;  /* 0x0000001b0a0a7211 */ /* 0x000fe200078f18ff */
[----:B------:R-:W-:Y:S01]  /*1b10*/  IMAD R8, R157, c[0x0][0x294], R8 ;  /* 0x0000a5009d087a24 */ /* 0x000fe200078e0208 */
[----:B------:R-:W-:Y:S01]  /*1b20*/  LEA.HI R99, R3, R103, RZ, 0x3 ;  /* 0x0000006703637211 */ /* 0x000fe200078f18ff */
[----:B------:R-:W-:Y:S01]  /*1b30*/  IMAD.IADD R149, R133, 0x1, R9 ;  /* 0x0000000185957824 */ /* 0x000fe200078e0209 */
[----:B------:R-:W-:Y:S01]  /*1b40*/  SHF.R.S32.HI R3, RZ, 0x1f, R30 ;  /* 0x0000001fff037819 */ /* 0x000fe2000001141e */
[----:B------:R-:W-:Y:S01]  /*1b50*/  IMAD.IADD R146, R9, 0x1, R129 ;  /* 0x0000000109927824 */ /* 0x000fe200078e0281 */
[----:B------:R-:W-:Y:S01]  /*1b60*/  LOP3.LUT R99, R99, 0xfffffff8, RZ, 0xc0, !PT ;  /* 0xfffffff863637812 */ /* 0x000fe200078ec0ff */
[----:B------:R-:W-:Y:S01]  /*1b70*/  IMAD.IADD R147, R131, 0x1, R8 ;  /* 0x0000000183937824 */ /* 0x000fe200078e0208 */
[----:B------:R-:W-:Y:S01]  /*1b80*/  LEA.HI R95, R3, R30, RZ, 0x3 ;  /* 0x0000001e035f7211 */ /* 0x000fe200078f18ff */
[----:B------:R-:W-:Y:S01]  /*1b90*/  IMAD R3, R19, c[0x0][0x2b0], RZ ;  /* 0x0000ac0013037a24 */ /* 0x000fe200078e02ff */
[----:B------:R-:W-:Y:S01]  /*1ba0*/  LOP3.LUT R97, R11, 0xfffffff8, RZ, 0xc0, !PT ;  /* 0xfffffff80b617812 */ /* 0x000fe200078ec0ff */
[----:B------:R-:W-:Y:S01]  /*1bb0*/  IMAD.IADD R145, R8, 0x1, R125 ;  /* 0x0000000108917824 */ /* 0x000fe200078e027d */
[----:B------:R-:W-:Y:S01]  /*1bc0*/  LOP3.LUT R96, R10, 0xfffffff8, RZ, 0xc0, !PT ;  /* 0xfffffff80a607812 */ /* 0x000fe200078ec0ff */
[----:B------:R-:W-:Y:S01]  /*1bd0*/  IMAD R3, R18, c[0x0][0x2b4], R3 ;  /* 0x0000ad0012037a24 */ /* 0x000fe200078e0203 */
        /* <DEDUP_REMOVED lines=9> */
[----:B------:R-:W-:Y:S02]  /*1c70*/  LOP3.LUT R3, R4, 0xfffffff8, RZ, 0xc0, !PT ;  /* 0xfffffff804037812 */ /* 0x000fe400078ec0ff */
[----:B------:R-:W-:Y:S01]  /*1c80*/  SHF.R.S32.HI R5, RZ, 0x1f, R6 ;  /* 0x0000001fff057819 */ /* 0x000fe20000011406 */
[----:B------:R-:W-:Y:S01]  /*1c90*/  IMAD.SHL.U32 R140, R6, 0x2, RZ ;  /* 0x00000002068c7824 */ /* 0x000fe200078e00ff */
[----:B------:R-:W-:Y:S01]  /*1ca0*/  SHF.R.S32.HI R4, RZ, 0x1f, R3 ;  /* 0x0000001fff047819 */ /* 0x000fe20000011403 */
[----:B------:R-:W-:Y:S01]  /*1cb0*/  IMAD.SHL.U32 R138, R3, 0x2, RZ ;  /* 0x00000002038a7824 */ /* 0x000fe200078e00ff */
[----:B------:R-:W-:-:S02]  /*1cc0*/  SHF.R.S32.HI R110, RZ, 0x1f, R97 ;  /* 0x0000001fff6e7819 */ /* 0x000fc40000011461 */
[----:B------:R-:W-:Y:S02]  /*1cd0*/  SHF.R.S32.HI R109, RZ, 0x1f, R96 ;  /* 0x0000001fff6d7819 */ /* 0x000fe40000011460 */
[----:B------:R-:W-:Y:S02]  /*1ce0*/  SHF.R.S32.HI R108, RZ, 0x1f, R95 ;  /* 0x0000001fff6c7819 */ /* 0x000fe4000001145f */
[----:B------:R-:W-:Y:S02]  /*1cf0*/  SHF.L.U64.HI R141, R6, 0x1, R5 ;  /* 0x00000001068d7819 */ /* 0x000fe40000010205 */
[----:B------:R-:W-:Y:S02]  /*1d00*/  SHF.L.U64.HI R139, R3, 0x1, R4 ;  /* 0x00000001038b7819 */ /* 0x000fe40000010204 */
.L_x_432:
[----:B------:R-:W-:Y:S01]  /*1d10*/  IMAD R3, R43, 0x30, R0 ;  /* 0x000000302b037824 */ /* 0x000fe200078e0200 */
[----:B------:R-:W-:Y:S01]  /*1d20*/  ISETP.NE.AND P4, PT, R164, 0x1, PT ;  /* 0x00000001a400780c */ /* 0x000fe20003f85270 */
[----:B------:R-:W-:Y:S01]  /*1d30*/  IMAD.MOV.U32 R93, RZ, RZ, RZ ;  /* 0x000000ffff5d7224 */ /* 0x000fe200078e00ff */
[----:B------:R-:W-:Y:S04]  /*1d40*/  DEPBAR.LE SB0, 0x0 ;  /* 0x000080000000791a */ /* 0x000fe80000000000 */
[----:B-1-3--:R-:W-:Y:S01]  /*1d50*/  IMAD.IADD R4, R153, 0x1, R3 ;  /* 0x0000000199047824 */ /* 0x00afe200078e0203 */
[----:B------:R-:W-:Y:S01]  /*1d60*/  ISETP.GE.AND P0, PT, R3, R2, PT ;  /* 0x000000020300720c */ /* 0x000fe20003f06270 */
[----:B------:R-:W-:Y:S01]  /*1d70*/  BSSY B1, `(.L_x_407) ;  /* 0x00003d6000017945 */ /* 0x000fe20003800000 */
[----:B------:R-:W-:Y:S01]  /*1d80*/  ISETP.GE.AND P5, PT, R161, 0x1, PT ;  /* 0x00000001a100780c */ /* 0x000fe20003fa6270 */
[--C-:B------:R-:W-:Y:S01]  /*1d90*/  IMAD.MOV.U32 R3, RZ, RZ, R4.reuse ;  /* 0x000000ffff037224 */ /* 0x100fe200078e0004 */
[----:B------:R-:W-:Y:S02]  /*1da0*/  ISETP.GT.OR P0, PT, R0, 0x2f, P0 ;  /* 0x0000002f0000780c */ /* 0x000fe40000704670 */
[----:B------:R-:W-:Y:S05]  /*1db0*/  @P4 IMAD.HI.U32 R5, R4, c[0x0][0x2bc], RZ ;  /* 0x0000af0004054a27 */ /* 0x000fea00078e00ff */
[----:B------:R-:W-:Y:S06]  /*1dc0*/  @P4 SHF.R.U32.HI R3, RZ, c[0x0][0x2c0], R5 ;  /* 0x0000b000ff034a19 */ /* 0x000fec0000011605 */
[C---:B------:R-:W-:Y:S04]  /*1dd0*/  @!P0 IADD3 R5, P4, R3.reuse, R134, RZ ;  /* 0x0000008603058210 */ /* 0x040fe80007f9e0ff */
[----:B------:R-:W-:Y:S01]  /*1de0*/  @!P0 LEA.HI.X.SX32 R6, R3, R148, 0x1, P4 ;  /* 0x0000009403068211 */ /* 0x000fe200020f0eff */
[----:B------:R-:W-:Y:S01]  /*1df0*/  IMAD.MOV R3, RZ, RZ, -R3 ;  /* 0x000000ffff037224 */ /* 0x000fe200078e0a03 */
[----:B------:R-:W-:Y:S03]  /*1e00*/  @!P0 LEA R8, P4, R5, c[0x0][0x2a0], 0x2 ;  /* 0x0000a80005088a11 */ /* 0x000fe600078810ff */
        /* <DEDUP_REMOVED lines=18> */
[C---:B------:R-:W-:Y:S01]  /*1f30*/  IMAD R6, R43.reuse, UR14, RZ ;  /* 0x0000000e2b067c24 */ /* 0x040fe2000f8e02ff */
[----:B------:R-:W-:Y:S01]  /*1f40*/  ISETP.NE.AND P0, PT, RZ, UR4, PT ;  /* 0x00000004ff007c0c */ /* 0x000fe2000bf05270 */
[C---:B------:R-:W-:Y:S01]  /*1f50*/  IMAD R5, R43.reuse, UR5, RZ ;  /* 0x000000052b057c24 */ /* 0x040fe2000f8e02ff */
[----:B------:R-:W-:Y:S01]  /*1f60*/  SHF.R.S32.HI R4, RZ, 0x1f, R43 ;  /* 0x0000001fff047819 */ /* 0x000fe2000001142b */
[C---:B------:R-:W-:Y:S02]  /*1f70*/  IMAD R3, R43.reuse, -0x30, R2 ;  /* 0xffffffd02b037824 */ /* 0x040fe400078e0202 */
[----:B------:R-:W-:Y:S03]  /*1f80*/  IMAD.WIDE.U32 R24, R43, UR16, RZ ;  /* 0x000000102b187c25 */ /* 0x000fe6000f8e00ff */
[----:B------:R-:W-:Y:S01]  /*1f90*/  IMNMX R92, R3, 0x30, PT ;  /* 0x00000030035c7817 */ /* 0x000fe20003800200 */
[C---:B------:R-:W-:Y:S02]  /*1fa0*/  IMAD R6, R4.reuse, UR16, R6 ;  /* 0x0000001004067c24 */ /* 0x040fe4000f8e0206 */
[----:B------:R-:W-:Y:S02]  /*1fb0*/  IMAD R5, R4, UR18, R5 ;  /* 0x0000001204057c24 */ /* 0x000fe4000f8e0205 */
[----:B------:R-:W-:Y:S01]  /*1fc0*/  IMAD.WIDE.U32 R32, R43, UR18, RZ ;  /* 0x000000122b207c25 */ /* 0x000fe2000f8e00ff */
        /* <DEDUP_REMOVED lines=62> */
.L_x_411:
[----:B------:R-:W-:Y:S05]  /*23b0*/  BSYNC B0 ;  /* 0x0000000000007941 */ /* 0x000fea0003800000 */
.L_x_410:
        /* <DEDUP_REMOVED lines=11> */
[----:B--2---:R-:W-:Y:S01]  /*2470*/  PRMT R31, R3, 0x5410, R6 ;  /* 0x00005410031f7816 */ /* 0x004fe20000000006 */
        /* <DEDUP_REMOVED lines=58> */
[----:B------:R-:W-:Y:S01]  /*2820*/  @!P0 FMUL.FTZ R4, R4, R6 ;  /* 0x0000000604048220 */ /* 0x000fe20000410000 */
        /* <DEDUP_REMOVED lines=23> */
.L_x_414:
[----:B------:R-:W-:Y:S05]  /*29a0*/  BSYNC B0 ;  /* 0x0000000000007941 */ /* 0x000fea0003800000 */
.L_x_413:
        /* <DEDUP_REMOVED lines=10> */
[----:B------:R-:W-:Y:S02]  /*2a50*/  @!P0 SHF.R.U64 R3, R12, 0x10, R13 ;  /* 0x000000100c038819 */ /* 0x000fe4000000120d */
[----:B------:R-:W-:Y:S02]  /*2a60*/  @!P0 PRMT R6, R58, 0x5410, R6 ;  /* 0x000054103a068816 */ /* 0x000fe40000000006 */
[----:B------:R-:W-:Y:S02]  /*2a70*/  @!P0 PRMT R3, R24, 0x5432, R3 ;  /* 0x0000543218038816 */ /* 0x000fe40000000003 */
[----:B------:R-:W-:Y:S01]  /*2a80*/  @!P0 SHF.R.U32.HI R12, RZ, 0x10, R13 ;  /* 0x00000010ff0c8819 */ /* 0x000fe2000001160d */
[----:B------:R-:W-:Y:S01]  /*2a90*/  @!P0 IMAD.U32 R18, R6, 0x10000, RZ ;  /* 0x0001000006128824 */ /* 0x000fe200078e00ff */
[----:B------:R-:W-:Y:S01]  /*2aa0*/  @!P0 SHF.R.U32.HI R34, RZ, 0x10, R49 ;  /* 0x00000010ff228819 */ /* 0x000fe20000011631 */
[C---:B------:R-:W-:Y:S01]  /*2ab0*/  @!P0 IMAD.U32 R13, R3.reuse, 0x10000, RZ ;  /* 0x00010000030d8824 */ /* 0x040fe200078e00ff */
        /* <DEDUP_REMOVED lines=13> */
[-C--:B------:R-:W-:Y:S01]  /*2b90*/  @!P0 FMUL.FTZ R4, R5, R6.reuse ;  /* 0x0000000605048220 */ /* 0x080fe20000410000 */
        /* <DEDUP_REMOVED lines=13> */
[-C--:B------:R-:W-:Y:S02]  /*2c70*/  @!P0 FMUL.FTZ R6, R6, R12.reuse ;  /* 0x0000000c06068220 */ /* 0x080fe40000410000 */
        /* <DEDUP_REMOVED lines=13> */
.L_x_416:
[----:B------:R-:W-:Y:S05]  /*2d50*/  BSYNC B0 ;  /* 0x0000000000007941 */ /* 0x000fea0003800000 */
.L_x_415:
        /* <DEDUP_REMOVED lines=14> */
[C---:B------:R-:W-:Y:S01]  /*2e40*/  @!P0 IMAD.U32 R13, R18.reuse, 0x10000, RZ ;  /* 0x00010000120d8824 */ /* 0x040fe200078e00ff */
[----:B------:R-:W-:Y:S01]  /*2e50*/  @!P0 SHF.R.U32.HI R24, RZ, 0x10, R51 ;  /* 0x00000010ff188819 */ /* 0x000fe20000011633 */
[C---:B------:R-:W-:Y:S01]  /*2e60*/  @!P0 IMAD.U32 R12, R3.reuse, 0x10000, RZ ;  /* 0x00010000030c8824 */ /* 0x040fe200078e00ff */
[----:B------:R-:W-:Y:S02]  /*2e70*/  @!P0 LOP3.LUT R18, R18, 0xffff0000, RZ, 0xc0, !PT ;  /* 0xffff000012128812 */ /* 0x000fe400078ec0ff */
[----:B------:R-:W-:Y:S02]  /*2e80*/  @!P0 LOP3.LUT R6, R3, 0xffff0000, RZ, 0xc0, !PT ;  /* 0xffff000003068812 */ /* 0x000fe400078ec0ff */
[----:B------:R-:W-:Y:S02]  /*2e90*/  @!P0 PRMT R14, R25, 0x5410, R14 ;  /* 0x00005410190e8816 */ /* 0x000fe4000000000e */
[----:B------:R-:W-:Y:S01]  /*2ea0*/  @!P0 PRMT R24, R59, 0x5432, R24 ;  /* 0x000054323b188816 */ /* 0x000fe20000000018 */
[C---:B-1----:R-:W-:Y:S01]  /*2eb0*/  @!P0 IMAD.U32 R15, R8.reuse, 0x10000, RZ ;  /* 0x00010000080f8824 */ /* 0x042fe200078e00ff */
[----:B------:R-:W-:Y:S02]  /*2ec0*/  @!P0 LOP3.LUT R4, R8, 0xffff0000, RZ, 0xc0, !PT ;  /* 0xffff000008048812 */ /* 0x000fe400078ec0ff */
[C---:B------:R-:W-:Y:S02]  /*2ed0*/  @!P0 LOP3.LUT R5, R9.reuse, 0xffff0000, RZ, 0xc0, !PT ;  /* 0xffff000009058812 */ /* 0x040fe400078ec0ff */
[----:B------:R-:W-:Y:S01]  /*2ee0*/  @!P0 SHF.L.U32 R19, R9, 0x10, RZ ;  /* 0x0000001009138819 */ /* 0x000fe200000006ff */
[C---:B------:R-:W-:Y:S02]  /*2ef0*/  @!P0 FMUL.FTZ R25, R4.reuse, R13 ;  /* 0x0000000d04198220 */ /* 0x040fe40000410000 */
[----:B------:R-:W-:Y:S02]  /*2f00*/  @!P0 FMUL.FTZ R3, R4, R12 ;  /* 0x0000000c04038220 */ /* 0x000fe40000410000 */
        /* <DEDUP_REMOVED lines=31> */
.L_x_418:
[----:B------:R-:W-:Y:S05]  /*3100*/  BSYNC B0 ;  /* 0x0000000000007941 */ /* 0x000fea0003800000 */
.L_x_417:
        /* <DEDUP_REMOVED lines=58> */
.L_x_420:
[----:B------:R-:W-:Y:S05]  /*34b0*/  BSYNC B0 ;  /* 0x0000000000007941 */ /* 0x000fea0003800000 */
.L_x_419:
        /* <DEDUP_REMOVED lines=58> */
.L_x_422:
[----:B------:R-:W-:Y:S05]  /*3860*/  BSYNC B0 ;  /* 0x0000000000007941 */ /* 0x000fea0003800000 */
.L_x_421:
        /* <DEDUP_REMOVED lines=58> */
.L_x_409:
        /* <DEDUP_REMOVED lines=31> */
[----:B------:R-:W-:Y:S01]  /*3e00*/  LEA.HI.X R13, R3, c[0x0][0x274], R4, 0x1, P0 ;  /* 0x00009d00030d7a11 */ /* 0x000fe200000f0c04 */
[----:B------:R-:W-:Y:S01]  /*3e10*/  CS2R R68, SRZ ;  /* 0x0000000000447805 */ /* 0x000fe2000001ff00 */
[C---:B------:R-:W-:Y:S04]  /*3e20*/  LEA R4, P0, R5.reuse, c[0x0][0x288], 0x1 ;  /* 0x0000a20005047a11 */ /* 0x040fe800078008ff */
[----:B------:R-:W-:Y:S02]  /*3e30*/  LEA.HI.X R5, R5, c[0x0][0x28c], R6, 0x1, P0 ;  /* 0x0000a30005057a11 */ /* 0x000fe400000f0c06 */
[----:B------:R-:W-:Y:S11]  /*3e40*/  ISETP.GE.AND P0, PT, R28, c[0x0][0x27c], PT ;  /* 0x00009f001c007a0c */ /* 0x000ff60003f06270 */
[----:B------:R-:W-:Y:S02]  /*3e50*/  @!UPT UIADD3 URZ, URZ, URZ, URZ ;  /* 0x0000003f3f3ff290 */ /* 0x000fe4000fffe03f */
        /* <DEDUP_REMOVED lines=10> */
.L_x_424:
[----:B------:R-:W-:Y:S05]  /*3f00*/  BSYNC B0 ;  /* 0x0000000000007941 */ /* 0x000fea0003800000 */
.L_x_423:
[----:B------:R2:W3:Y:S04]  /*3f10*/  SHFL.IDX PT, R79, R26, RZ, 0x1e1f ;  /* 0x001e1fff1a4f7589 */ /* 0x0004e800000e0000 */
[----:B------:R2:W4:Y:S01]  /*3f20*/  SHFL.IDX PT, R78, R31, RZ, 0x1e1f ;  /* 0x001e1fff1f4e7589 */ /* 0x00052200000e0000 */
[----:B------:R-:W-:-:S05]  /*3f30*/  @P4 BRA `(.L_x_412) ;  /* 0x00001b9000004947 */ /* 0x000fca0003800000 */
[----:B------:R-:W-:Y:S01]  /*3f40*/  ISETP.GE.AND P0, PT, R28, c[0x0][0x1d4], PT ;  /* 0x000075001c007a0c */ /* 0x000fe20003f06270 */
[----:B-----5:R-:W-:Y:S01]  /*3f50*/  IMAD.MOV.U32 R6, RZ, RZ, R22 ;  /* 0x000000ffff067224 */ /* 0x020fe200078e0016 */
[----:B------:R-:W-:Y:S01]  /*3f60*/  IADD3 R76, -R77, c[0x0][0x1d4], RZ ;  /* 0x000075004d4c7a10 */ /* 0x000fe20007ffe1ff */
[----:B-1----:R-:W-:Y:S01]  /*3f70*/  IMAD.MOV.U32 R5, RZ, RZ, R23 ;  /* 0x000000ffff057224 */ /* 0x002fe200078e0017 */
        /* <DEDUP_REMOVED lines=24> */
[----:B------:R-:W-:Y:S01]  /*4100*/  SEL R3, R77, R76, !P2 ;  /* 0x0000004c4d037207 */ /* 0x000fe20005000000 */
[----:B------:R-:W1:Y:S01]  /*4110*/  LDS.128 R60, [R142+0x3c80] ;  /* 0x003c80008e3c7984 */ /* 0x000e620000000c00 */
[----:B------:R-:W-:Y:S01]  /*4120*/  ISETP.GE.AND P0, PT, R28, c[0x0][0x27c], PT ;  /* 0x00009f001c007a0c */ /* 0x000fe20003f06270 */
[----:B------:R-:W-:Y:S01]  /*4130*/  IMAD.MOV.U32 R25, RZ, RZ, R8 ;  /* 0x000000ffff197224 */ /* 0x000fe200078e0008 */
[----:B------:R-:W-:Y:S01]  /*4140*/  SHF.R.S32.HI R4, RZ, 0x1f, R3 ;  /* 0x0000001fff047819 */ /* 0x000fe20000011403 */
[----:B------:R-:W-:Y:S01]  /*4150*/  IMAD.MOV.U32 R5, RZ, RZ, R10 ;  /* 0x000000ffff057224 */ /* 0x000fe200078e000a */
[----:B------:R-:W-:Y:S01]  /*4160*/  MOV R50, R44 ;  /* 0x0000002c00327202 */ /* 0x000fe20000000f00 */
[----:B------:R-:W-:Y:S01]  /*4170*/  IMAD.MOV.U32 R24, RZ, RZ, R9 ;  /* 0x000000ffff187224 */ /* 0x000fe200078e0009 */
[----:B------:R-:W-:Y:S01]  /*4180*/  LEA.HI R3, R4, R3, RZ, 0x4 ;  /* 0x0000000304037211 */ /* 0x000fe200078f20ff */
[----:B------:R-:W-:Y:S02]  /*4190*/  IMAD.MOV.U32 R48, RZ, RZ, R47 ;  /* 0x000000ffff307224 */ /* 0x000fe400078e002f */
[--C-:B------:R-:W-:Y:S01]  /*41a0*/  IMAD.MOV.U32 R52, RZ, RZ, R45.reuse ;  /* 0x000000ffff347224 */ /* 0x100fe200078e002d */
[----:B------:R-:W-:Y:S03]  /*41b0*/  LEA.HI.SX32 R3, R3, R75, 0x1c ;  /* 0x0000004b03037211 */ /* 0x000fe600078fe2ff */
[----:B------:R-:W-:Y:S02]  /*41c0*/  @!P0 SHF.R.U64 R51, R44, 0x10, R45 ;  /* 0x000000102c338819 */ /* 0x000fe4000000122d */
[----:B------:R-:W-:Y:S01]  /*41d0*/  IMAD.SHL.U32 R80, R3, 0x8, RZ ;  /* 0x0000000803507824 */ /* 0x000fe200078e00ff */
[----:B------:R-:W-:Y:S02]  /*41e0*/  SHF.R.S32.HI R4, RZ, 0x1f, R3 ;  /* 0x0000001fff047819 */ /* 0x000fe40000011403 */
[----:B------:R-:W-:Y:S02]  /*41f0*/  @!P0 SHF.R.U64 R26, R8, 0x10, R9 ;  /* 0x00000010081a8819 */ /* 0x000fe40000001209 */
[----:B------:R-:W-:Y:S02]  /*4200*/  LEA.HI R4, R4, R3, RZ, 0x2 ;  /* 0x0000000304047211 */ /* 0x000fe400078f10ff */
[----:B------:R-:W-:Y:S02]  /*4210*/  @!P0 PRMT R50, R50, 0x5410, R51 ;  /* 0x0000541032328816 */ /* 0x000fe40000000033 */
[----:B------:R-:W-:Y:S02]  /*4220*/  SHF.R.S32.HI R3, RZ, 0x2, R4 ;  /* 0x00000002ff037819 */ /* 0x000fe40000011404 */
[----:B------:R-:W-:Y:S02]  /*4230*/  LOP3.LUT R4, R106, 0x18, R80, 0xf8, !PT ;  /* 0x000000186a047812 */ /* 0x000fe400078ef850 */
[----:B------:R-:W-:Y:S01]  /*4240*/  @!P0 SHF.R.U64 R8, R10, 0x10, R11 ;  /* 0x000000100a088819 */ /* 0x000fe2000000120b */
[----:B------:R-:W-:Y:S01]  /*4250*/  IMAD R3, R3, 0x600, R7 ;  /* 0x0000060003037824 */ /* 0x000fe200078e0207 */
[----:B------:R-:W-:Y:S02]  /*4260*/  LOP3.LUT R4, R4, R107, RZ, 0x3c, !PT ;  /* 0x0000006b04047212 */ /* 0x000fe400078e3cff */
[----:B------:R-:W-:Y:S02]  /*4270*/  @!P0 SHF.R.U32.HI R6, RZ, 0x10, R9 ;  /* 0x00000010ff068819 */ /* 0x000fe40000011609 */
[----:B------:R-:W-:Y:S01]  /*4280*/  @!P0 SHF.R.U32.HI R44, RZ, 0x10, R47 ;  /* 0x00000010ff2c8819 */ /* 0x000fe2000001162f */
[----:B------:R-:W-:Y:S01]  /*4290*/  IMAD.IADD R3, R3, 0x1, R4 ;  /* 0x0000000103037824 */ /* 0x000fe200078e0204 */
[----:B------:R-:W-:Y:S01]  /*42a0*/  @!P0 PRMT R9, R25, 0x5410, R26 ;  /* 0x0000541019098816 */ /* 0x000fe2000000001a */
[----:B------:R-:W-:Y:S01]  /*42b0*/  IMAD.MOV.U32 R4, RZ, RZ, R11 ;  /* 0x000000ffff047224 */ /* 0x000fe200078e000b */
[----:B------:R-:W-:Y:S01]  /*42c0*/  @!P0 LOP3.LUT R26, R50, 0xffff0000, RZ, 0xc0, !PT ;  /* 0xffff0000321a8812 */ /* 0x000fe200078ec0ff */
[----:B------:R-:W-:Y:S01]  /*42d0*/  IMAD.SHL.U32 R3, R3, 0x2, RZ ;  /* 0x0000000203037824 */ /* 0x000fe200078e00ff */
[----:B------:R-:W-:Y:S01]  /*42e0*/  @!P0 SHF.R.U32.HI R49, RZ, 0x10, R45 ;  /* 0x00000010ff318819 */ /* 0x000fe2000001162d */
[----:B-1----:R-:W-:Y:S01]  /*42f0*/  @!P0 IMAD.U32 R54, R63, 0x10000, RZ ;  /* 0x000100003f368824 */ /* 0x002fe200078e00ff */
[----:B------:R-:W-:Y:S02]  /*4300*/  @!P0 PRMT R10, R24, 0x5410, R6 ;  /* 0x00005410180a8816 */ /* 0x000fe40000000006 */
[----:B------:R1:W2:Y:S01]  /*4310*/  LDS.128 R12, [R3+0x3c80] ;  /* 0x003c8000030c7984 */ /* 0x0002a20000000c00 */
[----:B------:R-:W-:Y:S02]  /*4320*/  @!P0 PRMT R55, R48, 0x5410, R44 ;  /* 0x0000541030378816 */ /* 0x000fe4000000002c */
[----:B------:R-:W-:Y:S02]  /*4330*/  @!P0 LOP3.LUT R6, R9, 0xffff0000, RZ, 0xc0, !PT ;  /* 0xffff000009068812 */ /* 0x000fe400078ec0ff */
[----:B------:R-:W-:Y:S02]  /*4340*/  @!P0 LOP3.LUT R44, R60, 0xffff0000, RZ, 0xc0, !PT ;  /* 0xffff00003c2c8812 */ /* 0x000fe400078ec0ff */
[----:B------:R-:W-:Y:S02]  /*4350*/  @!P0 PRMT R49, R52, 0x5410, R49 ;  /* 0x0000541034318816 */ /* 0x000fe40000000031 */
[----:B------:R-:W-:Y:S02]  /*4360*/  @!P0 SHF.L.U32 R24, R60, 0x10, RZ ;  /* 0x000000103c188819 */ /* 0x000fe400000006ff */
[----:B------:R-:W-:Y:S02]  /*4370*/  @!P0 LOP3.LUT R48, R61, 0xffff0000, RZ, 0xc0, !PT ;  /* 0xffff00003d308812 */ /* 0x000fe400078ec0ff */
[----:B------:R-:W-:Y:S02]  /*4380*/  @!P0 LOP3.LUT R52, R62, 0xffff0000, RZ, 0xc0, !PT ;  /* 0xffff00003e348812 */ /* 0x000fe400078ec0ff */
[----:B------:R-:W-:Y:S02]  /*4390*/  @!P0 LOP3.LUT R56, R63, 0xffff0000, RZ, 0xc0, !PT ;  /* 0xffff00003f388812 */ /* 0x000fe400078ec0ff */
[----:B------:R-:W-:Y:S02]  /*43a0*/  MOV R45, R46 ;  /* 0x0000002e002d7202 */ /* 0x000fe40000000f00 */
[----:B------:R-:W-:Y:S02]  /*43b0*/  @!P0 SHF.R.U64 R46, R46, 0x10, R47 ;  /* 0x000000102e2e8819 */ /* 0x000fe4000000122f */
[----:B------:R-:W-:Y:S02]  /*43c0*/  @!P0 LOP3.LUT R47, R49, 0xffff0000, RZ, 0xc0, !PT ;  /* 0xffff0000312f8812 */ /* 0x000fe400078ec0ff */
[----:B-1----:R-:W-:Y:S02]  /*43d0*/  @!P0 SHF.R.U32.HI R3, RZ, 0x10, R11 ;  /* 0x00000010ff038819 */ /* 0x002fe4000001160b */
[----:B------:R-:W-:Y:S01]  /*43e0*/  @!P0 PRMT R11, R5, 0x5410, R8 ;  /* 0x00005410050b8816 */ /* 0x000fe20000000008 */
[----:B------:R-:W-:Y:S01]  /*43f0*/  @!P0 IMAD.U32 R8, R50, 0x10000, RZ ;  /* 0x0001000032088824 */ /* 0x000fe200078e00ff */
[----:B------:R-:W-:Y:S01]  /*4400*/  @!P0 PRMT R25, R4, 0x5410, R3 ;  /* 0x0000541004198816 */ /* 0x000fe20000000003 */
[----:B------:R-:W-:Y:S01]  /*4410*/  @!P0 IMAD.U32 R5, R9, 0x10000, RZ ;  /* 0x0001000009058824 */ /* 0x000fe200078e00ff */
[----:B------:R-:W-:Y:S02]  /*4420*/  @!P0 PRMT R51, R45, 0x5410, R46 ;  /* 0x000054102d338816 */ /* 0x000fe4000000002e */
[----:B------:R-:W-:Y:S02]  /*4430*/  @!P0 SHF.L.U32 R46, R61, 0x10, RZ ;  /* 0x000000103d2e8819 */ /* 0x000fe400000006ff */
[----:B------:R-:W-:Y:S01]  /*4440*/  @!P0 SHF.L.U32 R50, R62, 0x10, RZ ;  /* 0x000000103e328819 */ /* 0x000fe200000006ff */
[C---:B--2---:R-:W-:Y:S01]  /*4450*/  @!P0 IMAD.U32 R3, R12.reuse, 0x10000, RZ ;  /* 0x000100000c038824 */ /* 0x044fe200078e00ff */
[----:B------:R-:W-:Y:S03]  /*4460*/  @!P0 LOP3.LUT R4, R12, 0xffff0000, RZ, 0xc0, !PT ;  /* 0xffff00000c048812 */ /* 0x000fe600078ec0ff */
[----:B------:R-:W-:Y:S02]  /*4470*/  @!P0 FMUL.FTZ R9, R3, R8 ;  /* 0x0000000803098220 */ /* 0x000fe40000410000 */
[C---:B------:R-:W-:Y:S02]  /*4480*/  @!P0 FMUL.FTZ R45, R4.reuse, R26 ;  /* 0x0000001a042d8220 */ /* 0x040fe40000410000 */
[-C--:B------:R-:W-:Y:S02]  /*4490*/  @!P0 FMUL.FTZ R4, R4, R6.reuse ;  /* 0x0000000604048220 */ /* 0x080fe40000410000 */
[----:B------:R-:W-:Y:S01]  /*44a0*/  @!P0 FFMA.FTZ R87, R44, R6, -R45 ;  /* 0x000000062c578223 */ /* 0x000fe2000001082d */
[----:B------:R-:W-:Y:S01]  /*44b0*/  @!P0 LOP3.LUT R6, R13, 0xffff0000, RZ, 0xc0, !PT ;  /* 0xffff00000d068812 */ /* 0x000fe200078ec0ff */
[-C--:B------:R-:W-:Y:S02]  /*44c0*/  @!P0 FMUL.FTZ R3, R3, R5.reuse ;  /* 0x0000000503038220 */ /* 0x080fe40000410000 */
[----:B------:R-:W-:Y:S01]  /*44d0*/  @!P0 FFMA.FTZ R88, R24, R5, -R9 ;  /* 0x0000000518588223 */ /* 0x000fe20000010809 */
[----:B------:R-:W-:Y:S01]  /*44e0*/  @!P0 LOP3.LUT R9, R10, 0xffff0000, RZ, 0xc0, !PT ;  /* 0xffff00000a098812 */ /* 0x000fe200078ec0ff */
[----:B------:R-:W-:Y:S02]  /*44f0*/  @!P0 IMAD.U32 R45, R49, 0x10000, RZ ;  /* 0x00010000312d8824 */ /* 0x000fe400078e00ff */
[----:B------:R-:W-:Y:S02]  /*4500*/  @!P0 IMAD.U32 R5, R13, 0x10000, RZ ;  /* 0x000100000d058824 */ /* 0x000fe400078e00ff */
[----:B------:R-:W-:Y:S02]  /*4510*/  @!P0 FFMA.FTZ R3, R8, R24, R3 ;  /* 0x0000001808038223 */ /* 0x000fe40000010003 */
[----:B------:R-:W-:Y:S02]  /*4520*/  @!P0 IMAD.U32 R8, R10, 0x10000, RZ ;  /* 0x000100000a088824 */ /* 0x000fe400078e00ff */
[C---:B------:R-:W-:Y:S02]  /*4530*/  @!P0 FMUL.FTZ R10, R5.reuse, R45 ;  /* 0x0000002d050a8220 */ /* 0x040fe40000410000 */
[----:B------:R-:W-:Y:S02]  /*4540*/  @!P0 FMUL.FTZ R24, R6, R47 ;  /* 0x0000002f06188220 */ /* 0x000fe40000410000 */
[-C--:B------:R-:W-:Y:S02]  /*4550*/  @!P0 FMUL.FTZ R5, R5, R8.reuse ;  /* 0x0000000805058220 */ /* 0x080fe40000410000 */
[----:B------:R-:W-:Y:S01]  /*4560*/  @!P0 FFMA.FTZ R86, R46, R8, -R10 ;  /* 0x000000082e568223 */ /* 0x000fe2000001080a */
[C---:B------:R-:W-:Y:S01]  /*4570*/  @!P0 SHF.L.U32 R10, R11.reuse, 0x10, RZ ;  /* 0x000000100b0a8819 */ /* 0x040fe200000006ff */
[-C--:B------:R-:W-:Y:S01]  /*4580*/  @!P0 FMUL.FTZ R6, R6, R9.reuse ;  /* 0x0000000906068220 */ /* 0x080fe20000410000 */
[----:B------:R-:W-:Y:S01]  /*4590*/  @!P0 LOP3.LUT R11, R11, 0xffff0000, RZ, 0xc0, !PT ;  /* 0xffff00000b0b8812 */ /* 0x000fe200078ec0ff */
[----:B------:R-:W-:Y:S01]  /*45a0*/  @!P0 FFMA.FTZ R85, R48, R9, -R24 ;  /* 0x0000000930558223 */ /* 0x000fe20000010818 */
[C---:B------:R-:W-:Y:S01]  /*45b0*/  @!P0 LOP3.LUT R9, R14.reuse, 0xffff0000, RZ, 0xc0, !PT ;  /* 0xffff00000e098812 */ /* 0x040fe200078ec0ff */
[C---:B------:R-:W-:Y:S01]  /*45c0*/  @!P0 IMAD.U32 R49, R51.reuse, 0x10000, RZ ;  /* 0x0001000033318824 */ /* 0x040fe200078e00ff */
[----:B------:R-:W-:Y:S01]  /*45d0*/  @!P0 LOP3.LUT R51, R51, 0xffff0000, RZ, 0xc0, !PT ;  /* 0xffff000033338812 */ /* 0x000fe200078ec0ff */
[----:B------:R-:W-:Y:S02]  /*45e0*/  @!P0 IMAD.U32 R8, R14, 0x10000, RZ ;  /* 0x000100000e088824 */ /* 0x000fe400078e00ff */
[----:B------:R-:W-:Y:S01]  /*45f0*/  @!P0 FFMA.FTZ R4, R26, R44, R4 ;  /* 0x0000002c1a048223 */ /* 0x000fe20000010004 */
[----:B------:R-:W-:Y:S01]  /*4600*/  @!P0 F2FP.BF16.PACK_AB R26, R87, R88 ;  /* 0x00000058571a823e */ /* 0x000fe200000010ff */
[----:B------:R-:W-:Y:S01]  /*4610*/  @!P0 FMUL.FTZ R24, R8, R49 ;  /* 0x0000003108188220 */ /* 0x000fe20000410000 */
[----:B------:R-:W-:Y:S01]  /*4620*/  @!P0 F2FP.BF16.PACK_AB R44, R85, R86 ;  /* 0x00000056552c823e */ /* 0x000fe200000010ff */
[----:B------:R-:W-:Y:S01]  /*4630*/  @!P0 FMUL.FTZ R53, R9, R51 ;  /* 0x0000003309358220 */ /* 0x000fe20000410000 */
[----:B------:R-:W-:Y:S01]  /*4640*/  @!P0 F2FP.BF16.PACK_AB R3, R4, R3 ;  /* 0x000000030403823e */ /* 0x000fe200000010ff */
[----:B------:R-:W-:Y:S01]  /*4650*/  @!P0 FMUL.FTZ R8, R8, R10 ;  /* 0x0000000a08088220 */ /* 0x000fe20000410000 */
[----:B------:R-:W-:Y:S01]  /*4660*/  @!P0 MOV R61, R44 ;  /* 0x0000002c003d8202 */ /* 0x000fe20000000f00 */
[----:B------:R-:W-:Y:S01]  /*4670*/  @!P0 FFMA.FTZ R84, R50, R10, -R24 ;  /* 0x0000000a32548223 */ /* 0x000fe20000010818 */
[----:B------:R-:W-:Y:S01]  /*4680*/  @!P0 SHF.L.U32 R10, R15, 0x10, RZ ;  /* 0x000000100f0a8819 */ /* 0x000fe200000006ff */
[----:B------:R-:W-:Y:S01]  /*4690*/  @!P0 FMUL.FTZ R9, R9, R11 ;  /* 0x0000000b09098220 */ /* 0x000fe20000410000 */
[----:B------:R-:W-:Y:S01]  /*46a0*/  @!P0 MOV R12, R3 ;  /* 0x00000003000c8202 */ /* 0x000fe20000000f00 */
[----:B------:R-:W-:Y:S01]  /*46b0*/  @!P0 FFMA.FTZ R83, R52, R11, -R53 ;  /* 0x0000000b34538223 */ /* 0x000fe20000010835 */
[----:B------:R-:W-:Y:S01]  /*46c0*/  @!P0 LOP3.LUT R11, R15, 0xffff0000, RZ, 0xc0, !PT ;  /* 0xffff00000f0b8812 */ /* 0x000fe200078ec0ff */
[C---:B------:R-:W-:Y:S01]  /*46d0*/  @!P0 IMAD.U32 R53, R55.reuse, 0x10000, RZ ;  /* 0x0001000037358824 */ /* 0x040fe200078e00ff */
[----:B------:R-:W-:Y:S01]  /*46e0*/  @!P0 LOP3.LUT R55, R55, 0xffff0000, RZ, 0xc0, !PT ;  /* 0xffff000037378812 */ /* 0x000fe200078ec0ff */
[C---:B------:R-:W-:Y:S01]  /*46f0*/  @!P0 IMAD.U32 R24, R25.reuse, 0x10000, RZ ;  /* 0x0001000019188824 */ /* 0x040fe200078e00ff */
[----:B------:R-:W-:Y:S01]  /*4700*/  @!P0 LOP3.LUT R25, R25, 0xffff0000, RZ, 0xc0, !PT ;  /* 0xffff000019198812 */ /* 0x000fe200078ec0ff */
[----:B------:R-:W-:Y:S02]  /*4710*/  @!P0 FFMA.FTZ R5, R45, R46, R5 ;  /* 0x0000002e2d058223 */ /* 0x000fe40000010005 */
[----:B------:R-:W-:Y:S02]  /*4720*/  @!P0 FFMA.FTZ R6, R47, R48, R6 ;  /* 0x000000302f068223 */ /* 0x000fe40000010006 */
[C---:B------:R-:W-:Y:S02]  /*4730*/  @!P0 FMUL.FTZ R81, R10.reuse, R53 ;  /* 0x000000350a518220 */ /* 0x040fe40000410000 */
        /* <DEDUP_REMOVED lines=26> */
.L_x_426:
[----:B------:R-:W-:Y:S05]  /*48e0*/  BSYNC B0 ;  /* 0x0000000000007941 */ /* 0x000fea0003800000 */
.L_x_425:
[----:B------:R-:W-:Y:S01]  /*48f0*/  ISETP.GE.AND P0, PT, R27, c[0x0][0x1d4], PT ;  /* 0x000075001b007a0c */ /* 0x000fe20003f06270 */
[----:B------:R-:W-:Y:S01]  /*4900*/  @!UPT UIADD3 URZ, URZ, URZ, URZ ;  /* 0x0000003f3f3ff290 */ /* 0x000fe2000fffe03f */
[----:B------:R-:W-:Y:S11]  /*4910*/  BSSY B0, `(.L_x_427) ;  /* 0x0000078000007945 */ /* 0x000ff60003800000 */
[----:B------:R-:W-:-:S05]  /*4920*/  @P0 BRA `(.L_x_428) ;  /* 0x0000076000000947 */ /* 0x000fca0003800000 */
[----:B------:R-:W-:Y:S01]  /*4930*/  SEL R3, R77, R76, !P1 ;  /* 0x0000004c4d037207 */ /* 0x000fe20004800000 */
[----:B------:R-:W2:Y:S01]  /*4940*/  LDS.128 R52, [R137+0x3c80] ;  /* 0x003c800089347984 */ /* 0x000ea20000000c00 */
[----:B------:R-:W-:Y:S02]  /*4950*/  ISETP.GE.AND P0, PT, R27, c[0x0][0x27c], PT ;  /* 0x00009f001b007a0c */ /* 0x000fe40003f06270 */
[----:B-1----:R-:W-:Y:S04]  /*4960*/  SHF.R.S32.HI R4, RZ, 0x1f, R3 ;  /* 0x0000001fff047819 */ /* 0x002fe80000011403 */
[----:B------:R-:W-:Y:S04]  /*4970*/  LEA.HI R3, R4, R3, RZ, 0x4 ;  /* 0x0000000304037211 */ /* 0x000fe800078f20ff */
[----:B------:R-:W-:Y:S03]  /*4980*/  LEA.HI.SX32 R3, R3, R74, 0x1c ;  /* 0x0000004a03037211 */ /* 0x000fe600078fe2ff */
[----:B------:R-:W-:Y:S02]  /*4990*/  @!P0 SHF.R.U64 R8, R64, 0x10, R65 ;  /* 0x0000001040088819 */ /* 0x000fe40000001241 */
[----:B------:R-:W-:Y:S01]  /*49a0*/  IMAD.SHL.U32 R60, R3, 0x8, RZ ;  /* 0x00000008033c7824 */ /* 0x000fe200078e00ff */
[----:B------:R-:W-:Y:S02]  /*49b0*/  SHF.R.S32.HI R4, RZ, 0x1f, R3 ;  /* 0x0000001fff047819 */ /* 0x000fe40000011403 */
[----:B------:R-:W-:Y:S02]  /*49c0*/  @!P0 SHF.R.U32.HI R10, RZ, 0x10, R65 ;  /* 0x00000010ff0a8819 */ /* 0x000fe40000011641 */
[----:B------:R-:W-:Y:S02]  /*49d0*/  LEA.HI R4, R4, R3, RZ, 0x2 ;  /* 0x0000000304047211 */ /* 0x000fe400078f10ff */
[----:B------:R-:W-:Y:S02]  /*49e0*/  @!P0 SHF.R.U64 R5, R16, 0x10, R17 ;  /* 0x0000001010058819 */ /* 0x000fe40000001211 */
[----:B------:R-:W-:Y:S02]  /*49f0*/  SHF.R.S32.HI R3, RZ, 0x2, R4 ;  /* 0x00000002ff037819 */ /* 0x000fe40000011404 */
[----:B------:R-:W-:Y:S02]  /*4a00*/  LOP3.LUT R4, R106, 0x18, R60, 0xf8, !PT ;  /* 0x000000186a047812 */ /* 0x000fe400078ef83c */
[----:B------:R-:W-:Y:S01]  /*4a10*/  @!P0 SHF.R.U32.HI R6, RZ, 0x10, R19 ;  /* 0x00000010ff068819 */ /* 0x000fe20000011613 */
[----:B------:R-:W-:Y:S01]  /*4a20*/  IMAD R3, R3, 0x600, R7 ;  /* 0x0000060003037824 */ /* 0x000fe200078e0207 */
[----:B------:R-:W-:Y:S02]  /*4a30*/  LOP3.LUT R4, R4, R107, RZ, 0x3c, !PT ;  /* 0x0000006b04047212 */ /* 0x000fe400078e3cff */
[----:B------:R-:W-:Y:S02]  /*4a40*/  @!P0 PRMT R9, R31, 0x5432, R5 ;  /* 0x000054321f098816 */ /* 0x000fe40000000005 */
[----:B------:R-:W-:Y:S01]  /*4a50*/  @!P0 SHF.R.U32.HI R16, RZ, 0x10, R67 ;  /* 0x00000010ff108819 */ /* 0x000fe20000011643 */
[----:B------:R-:W-:Y:S01]  /*4a60*/  IMAD.IADD R3, R3, 0x1, R4 ;  /* 0x0000000103037824 */ /* 0x000fe200078e0204 */
[----:B------:R-:W-:Y:S02]  /*4a70*/  @!P0 SHF.R.U32.HI R4, RZ, 0x10, R17 ;  /* 0x00000010ff048819 */ /* 0x000fe40000011611 */
[----:B------:R-:W-:Y:S01]  /*4a80*/  @!P0 SHF.R.U64 R11, R66, 0x10, R67 ;  /* 0x00000010420b8819 */ /* 0x000fe20000001243 */
[----:B------:R-:W-:Y:S01]  /*4a90*/  IMAD.SHL.U32 R3, R3, 0x2, RZ ;  /* 0x0000000203037824 */ /* 0x000fe200078e00ff */
[----:B------:R-:W-:Y:S01]  /*4aa0*/  @!P0 PRMT R44, R58, 0x5410, R16 ;  /* 0x000054103a2c8816 */ /* 0x000fe20000000010 */
[----:B--2---:R-:W-:Y:S01]  /*4ab0*/  @!P0 IMAD.U32 R25, R53, 0x10000, RZ ;  /* 0x0001000035198824 */ /* 0x004fe200078e00ff */
[----:B------:R-:W-:Y:S01]  /*4ac0*/  @!P0 PRMT R16, R32, 0x5410, R6 ;  /* 0x0000541020108816 */ /* 0x000fe20000000006 */
[C---:B------:R-:W-:Y:S01]  /*4ad0*/  @!P0 IMAD.U32 R48, R55.reuse, 0x10000, RZ ;  /* 0x0001000037308824 */ /* 0x040fe200078e00ff */
[----:B------:R1:W2:Y:S01]  /*4ae0*/  LDS.128 R12, [R3+0x3c80] ;  /* 0x003c8000030c7984 */ /* 0x0002a20000000c00 */
[----:B------:R-:W-:Y:S01]  /*4af0*/  @!P0 IMAD.U32 R47, R44, 0x10000, RZ ;  /* 0x000100002c2f8824 */ /* 0x000fe200078e00ff */
[----:B------:R-:W-:Y:S01]  /*4b00*/  @!P0 PRMT R45, R58, 0x5432, R11 ;  /* 0x000054323a2d8816 */ /* 0x000fe2000000000b */
[----:B------:R-:W-:Y:S01]  /*4b10*/  @!P0 IMAD.U32 R11, R52, 0x10000, RZ ;  /* 0x00010000340b8824 */ /* 0x000fe200078e00ff */
[----:B------:R-:W-:Y:S01]  /*4b20*/  @!P0 LOP3.LUT R49, R44, 0xffff0000, RZ, 0xc0, !PT ;  /* 0xffff00002c318812 */ /* 0x000fe200078ec0ff */
[C---:B------:R-:W-:Y:S01]  /*4b30*/  @!P0 IMAD.U32 R44, R54.reuse, 0x10000, RZ ;  /* 0x00010000362c8824 */ /* 0x040fe200078e00ff */
[----:B------:R-:W-:Y:S02]  /*4b40*/  @!P0 LOP3.LUT R50, R55, 0xffff0000, RZ, 0xc0, !PT ;  /* 0xffff000037328812 */ /* 0x000fe400078ec0ff */
[----:B------:R-:W-:Y:S02]  /*4b50*/  @!P0 LOP3.LUT R46, R54, 0xffff0000, RZ, 0xc0, !PT ;  /* 0xffff0000362e8812 */ /* 0x000fe400078ec0ff */
[----:B-1----:R-:W-:Y:S02]  /*4b60*/  @!P0 SHF.R.U64 R3, R18, 0x10, R19 ;  /* 0x0000001012038819 */ /* 0x002fe40000001213 */
[C---:B------:R-:W-:Y:S02]  /*4b70*/  @!P0 PRMT R19, R57.reuse, 0x5410, R8 ;  /* 0x0000541039138816 */ /* 0x040fe40000000008 */
[----:B------:R-:W-:Y:S02]  /*4b80*/  @!P0 PRMT R18, R57, 0x5432, R10 ;  /* 0x0000543239128816 */ /* 0x000fe4000000000a */
[----:B------:R-:W-:Y:S02]  /*4b90*/  @!P0 SHF.L.U32 R10, R19, 0x10, RZ ;  /* 0x00000010130a8819 */ /* 0x000fe400000006ff */
[----:B------:R-:W-:Y:S01]  /*4ba0*/  @!P0 PRMT R8, R31, 0x5410, R4 ;  /* 0x000054101f088816 */ /* 0x000fe20000000004 */
[----:B------:R-:W-:Y:S01]  /*4bb0*/  @!P0 IMAD.U32 R24, R18, 0x10000, RZ ;  /* 0x0001000012188824 */ /* 0x000fe200078e00ff */
[----:B------:R-:W-:Y:S01]  /*4bc0*/  @!P0 PRMT R17, R32, 0x5432, R3 ;  /* 0x0000543220118816 */ /* 0x000fe20000000003 */
[C---:B------:R-:W-:Y:S01]  /*4bd0*/  @!P0 IMAD.U32 R4, R9.reuse, 0x10000, RZ ;  /* 0x0001000009048824 */ /* 0x040fe200078e00ff */
[C---:B------:R-:W-:Y:S02]  /*4be0*/  @!P0 SHF.L.U32 R6, R8.reuse, 0x10, RZ ;  /* 0x0000001008068819 */ /* 0x040fe400000006ff */
[----:B------:R-:W-:Y:S02]  /*4bf0*/  @!P0 LOP3.LUT R9, R9, 0xffff0000, RZ, 0xc0, !PT ;  /* 0xffff000009098812 */ /* 0x000fe400078ec0ff */
[----:B------:R-:W-:Y:S01]  /*4c00*/  @!P0 LOP3.LUT R8, R8, 0xffff0000, RZ, 0xc0, !PT ;  /* 0xffff000008088812 */ /* 0x000fe200078ec0ff */
[----:B--2---:R-:W-:Y:S02]  /*4c10*/  @!P0 IMAD.U32 R3, R12, 0x10000, RZ ;  /* 0x000100000c038824 */ /* 0x004fe400078e00ff */
[----:B------:R-:W-:Y:S02]  /*4c20*/  @!P0 IMAD.U32 R5, R13, 0x10000, RZ ;  /* 0x000100000d058824 */ /* 0x000fe400078e00ff */
[----:B------:R-:W-:Y:S02]  /*4c30*/  @!P0 FMUL.FTZ R26, R3, R10 ;  /* 0x0000000a031a8220 */ /* 0x000fe40000410000 */
[----:B------:R-:W-:Y:S02]  /*4c40*/  @!P0 FMUL.FTZ R31, R5, R24 ;  /* 0x00000018051f8220 */ /* 0x000fe40000410000 */
[-C--:B------:R-:W-:Y:S02]  /*4c50*/  @!P0 FMUL.FTZ R3, R3, R4.reuse ;  /* 0x0000000403038220 */ /* 0x080fe40000410000 */
[----:B------:R-:W-:Y:S01]  /*4c60*/  @!P0 FFMA.FTZ R64, R11, R4, -R26 ;  /* 0x000000040b408223 */ /* 0x000fe2000001081a */
[----:B------:R-:W-:Y:S01]  /*4c70*/  @!P0 LOP3.LUT R26, R18, 0xffff0000, RZ, 0xc0, !PT ;  /* 0xffff0000121a8812 */ /* 0x000fe200078ec0ff */
[-C--:B------:R-:W-:Y:S01]  /*4c80*/  @!P0 FMUL.FTZ R5, R5, R6.reuse ;  /* 0x0000000605058220 */ /* 0x080fe20000410000 */
[----:B------:R-:W-:Y:S01]  /*4c90*/  @!P0 LOP3.LUT R18, R19, 0xffff0000, RZ, 0xc0, !PT ;  /* 0xffff000013128812 */ /* 0x000fe200078ec0ff */
[----:B------:R-:W-:Y:S01]  /*4ca0*/  @!P0 FFMA.FTZ R63, R25, R6, -R31 ;  /* 0x00000006193f8223 */ /* 0x000fe2000001081f */
[----:B------:R-:W-:Y:S01]  /*4cb0*/  @!P0 LOP3.LUT R4, R12, 0xffff0000, RZ, 0xc0, !PT ;  /* 0xffff00000c048812 */ /* 0x000fe200078ec0ff */
[----:B------:R-:W-:Y:S01]  /*4cc0*/  @!P0 FFMA.FTZ R3, R10, R11, R3 ;  /* 0x0000000b0a038223 */ /* 0x000fe20000010003 */
[----:B------:R-:W-:Y:S02]  /*4cd0*/  @!P0 LOP3.LUT R6, R13, 0xffff0000, RZ, 0xc0, !PT ;  /* 0xffff00000d068812 */ /* 0x000fe400078ec0ff */
[----:B------:R-:W-:Y:S01]  /*4ce0*/  @!P0 LOP3.LUT R19, R52, 0xffff0000, RZ, 0xc0, !PT ;  /* 0xffff000034138812 */ /* 0x000fe200078ec0ff */
[----:B------:R-:W-:Y:S01]  /*4cf0*/  @!P0 FMUL.FTZ R11, R4, R18 ;  /* 0x00000012040b8220 */ /* 0x000fe20000410000 */
[----:B------:R-:W-:Y:S01]  /*4d00*/  @!P0 LOP3.LUT R31, R53, 0xffff0000, RZ, 0xc0, !PT ;  /* 0xffff0000351f8812 */ /* 0x000fe200078ec0ff */
[C---:B------:R-:W-:Y:S02]  /*4d10*/  @!P0 FMUL.FTZ R10, R6.reuse, R26 ;  /* 0x0000001a060a8220 */ /* 0x040fe40000410000 */
[----:B------:R-:W-:Y:S01]  /*4d20*/  @!P0 FFMA.FTZ R61, R19, R9, -R11 ;  /* 0x00000009133d8223 */ /* 0x000fe2000001080b */
[----:B------:R-:W-:Y:S01]  /*4d30*/  @!P0 LOP3.LUT R11, R15, 0xffff0000, RZ, 0xc0, !PT ;  /* 0xffff00000f0b8812 */ /* 0x000fe200078ec0ff */
[-C--:B------:R-:W-:Y:S01]  /*4d40*/  @!P0 FFMA.FTZ R62, R31, R8.reuse, -R10 ;  /* 0x000000081f3e8223 */ /* 0x080fe2000001080a */
[----:B------:R-:W-:Y:S01]  /*4d50*/  @!P0 SHF.L.U32 R10, R15, 0x10, RZ ;  /* 0x000000100f0a8819 */ /* 0x000fe200000006ff */
[----:B------:R-:W-:Y:S01]  /*4d60*/  @!P0 FMUL.FTZ R6, R6, R8 ;  /* 0x0000000806068220 */ /* 0x000fe20000410000 */
[----:B------:R-:W-:Y:S01]  /*4d70*/  @!P0 LOP3.LUT R8, R16, 0xffff0000, RZ, 0xc0, !PT ;  /* 0xffff000010088812 */ /* 0x000fe200078ec0ff */
[C---:B------:R-:W-:Y:S02]  /*4d80*/  @!P0 FMUL.FTZ R32, R11.reuse, R49 ;  /* 0x000000310b208220 */ /* 0x040fe40000410000 */
[----:B------:R-:W-:Y:S02]  /*4d90*/  @!P0 FMUL.FTZ R4, R4, R9 ;  /* 0x0000000904048220 */ /* 0x000fe40000410000 */
[----:B------:R-:W-:Y:S02]  /*4da0*/  @!P0 IMAD.U32 R9, R16, 0x10000, RZ ;  /* 0x0001000010098824 */ /* 0x000fe400078e00ff */
[----:B------:R-:W-:Y:S02]  /*4db0*/  @!P0 FMUL.FTZ R16, R10, R47 ;  /* 0x0000002f0a108220 */ /* 0x000fe40000410000 */
[-C--:B------:R-:W-:Y:S02]  /*4dc0*/  @!P0 FMUL.FTZ R11, R11, R8.reuse ;  /* 0x000000080b0b8220 */ /* 0x080fe40000410000 */
[----:B------:R-:W-:Y:S01]  /*4dd0*/  @!P0 FFMA.FTZ R57, R50, R8, -R32 ;  /* 0x0000000832398223 */ /* 0x000fe20000010820 */
[----:B------:R-:W-:Y:S01]  /*4de0*/  @!P0 SHF.L.U32 R8, R14, 0x10, RZ ;  /* 0x000000100e088819 */ /* 0x000fe200000006ff */
[-C--:B------:R-:W-:Y:S02]  /*4df0*/  @!P0 FFMA.FTZ R58, R48, R9.reuse, -R16 ;  /* 0x00000009303a8223 */ /* 0x080fe40000010810 */
[C---:B------:R-:W-:Y:S01]  /*4e00*/  @!P0 IMAD.U32 R32, R45.reuse, 0x10000, RZ ;  /* 0x000100002d208824 */ /* 0x040fe200078e00ff */
[----:B------:R-:W-:Y:S01]  /*4e10*/  @!P0 LOP3.LUT R45, R45, 0xffff0000, RZ, 0xc0, !PT ;  /* 0xffff00002d2d8812 */ /* 0x000fe200078ec0ff */
[C---:B------:R-:W-:Y:S01]  /*4e20*/  @!P0 IMAD.U32 R16, R17.reuse, 0x10000, RZ ;  /* 0x0001000011108824 */ /* 0x040fe200078e00ff */
[----:B------:R-:W-:Y:S01]  /*4e30*/  @!P0 LOP3.LUT R17, R17, 0xffff0000, RZ, 0xc0, !PT ;  /* 0xffff000011118812 */ /* 0x000fe200078ec0ff */
[----:B------:R-:W-:Y:S01]  /*4e40*/  @!P0 FMUL.FTZ R10, R10, R9 ;  /* 0x000000090a0a8220 */ /* 0x000fe20000410000 */
[----:B------:R-:W-:Y:S01]  /*4e50*/  @!P0 LOP3.LUT R9, R14, 0xffff0000, RZ, 0xc0, !PT ;  /* 0xffff00000e098812 */ /* 0x000fe200078ec0ff */
[----:B------:R-:W-:Y:S01]  /*4e60*/  @!P0 FFMA.FTZ R4, R18, R19, R4 ;  /* 0x0000001312048223 */ /* 0x000fe20000010004 */
[----:B------:R-:W-:Y:S01]  /*4e70*/  @!P0 F2FP.BF16.PACK_AB R19, R62, R63 ;  /* 0x0000003f3e13823e */ /* 0x000fe200000010ff */
[C---:B------:R-:W-:Y:S01]  /*4e80*/  @!P0 FMUL.FTZ R51, R8.reuse, R32 ;  /* 0x0000002008338220 */ /* 0x040fe20000410000 */
[----:B------:R-:W-:Y:S01]  /*4e90*/  @!P0 F2FP.BF16.PACK_AB R18, R61, R64 ;  /* 0x000000403d12823e */ /* 0x000fe200000010ff */
[----:B------:R-:W-:Y:S01]  /*4ea0*/  @!P0 FMUL.FTZ R8, R8, R16 ;  /* 0x0000001008088220 */ /* 0x000fe20000410000 */
[----:B------:R-:W-:Y:S01]  /*4eb0*/  @!P0 F2FP.BF16.PACK_AB R3, R4, R3 ;  /* 0x000000030403823e */ /* 0x000fe200000010ff */
[----:B------:R-:W-:Y:S02]  /*4ec0*/  @!P0 FFMA.FTZ R5, R24, R25, R5 ;  /* 0x0000001918058223 */ /* 0x000fe40000010005 */
[C---:B------:R-:W-:Y:S02]  /*4ed0*/  @!P0 FMUL.FTZ R56, R9.reuse, R45 ;  /* 0x0000002d09388220 */ /* 0x040fe40000410000 */
[----:B------:R-:W-:Y:S02]  /*4ee0*/  @!P0 FMUL.FTZ R9, R9, R17 ;  /* 0x0000001109098220 */ /* 0x000fe40000410000 */
[----:B------:R-:W-:Y:S02]  /*4ef0*/  @!P0 FFMA.FTZ R6, R26, R31, R6 ;  /* 0x0000001f1a068223 */ /* 0x000fe40000010006 */
[----:B------:R-:W-:Y:S02]  /*4f00*/  @!P0 FFMA.FTZ R8, R32, R44, R8 ;  /* 0x0000002c20088223 */ /* 0x000fe40000010008 */
[----:B------:R-:W-:Y:S01]  /*4f10*/  @!P0 FFMA.FTZ R9, R45, R46, R9 ;  /* 0x0000002e2d098223 */ /* 0x000fe20000010009 */
[----:B------:R-:W-:Y:S01]  /*4f20*/  @!P0 F2FP.BF16.PACK_AB R5, R6, R5 ;  /* 0x000000050605823e */ /* 0x000fe200000010ff */
[----:B------:R-:W-:Y:S02]  /*4f30*/  @!P0 FFMA.FTZ R10, R47, R48, R10 ;  /* 0x000000302f0a8223 */ /* 0x000fe4000001000a */
[----:B------:R-:W-:Y:S01]  /*4f40*/  @!P0 FFMA.FTZ R11, R49, R50, R11 ;  /* 0x00000032310b8223 */ /* 0x000fe2000001000b */
[----:B------:R-:W-:Y:S01]  /*4f50*/  @!P0 F2FP.BF16.PACK_AB R8, R9, R8 ;  /* 0x000000080908823e */ /* 0x000fe200000010ff */
[----:B------:R-:W-:Y:S02]  /*4f60*/  @!P0 FFMA.FTZ R51, R44, R16, -R51 ;  /* 0x000000102c338223 */ /* 0x000fe40000010833 */
[----:B------:R-:W-:Y:S01]  /*4f70*/  @!P0 FFMA.FTZ R56, R46, R17, -R56 ;  /* 0x000000112e388223 */ /* 0x000fe20000010838 */
[----:B------:R-:W-:Y:S01]  /*4f80*/  @!P0 F2FP.BF16.PACK_AB R17, R57, R58 ;  /* 0x0000003a3911823e */ /* 0x000fe200000010ff */
[----:B------:R-:W-:Y:S01]  /*4f90*/  @!P0 IMAD.MOV.U32 R52, RZ, RZ, R18 ;  /* 0x000000ffff348224 */ /* 0x000fe200078e0012 */
[----:B------:R-:W-:Y:S01]  /*4fa0*/  @!P0 F2FP.BF16.PACK_AB R10, R11, R10 ;  /* 0x0000000a0b0a823e */ /* 0x000fe200000010ff */
[----:B------:R-:W-:Y:S01]  /*4fb0*/  @!P0 IMAD.MOV.U32 R53, RZ, RZ, R19 ;  /* 0x000000ffff358224 */ /* 0x000fe200078e0013 */
[----:B------:R-:W-:Y:S01]  /*4fc0*/  @!P0 F2FP.BF16.PACK_AB R16, R56, R51 ;  /* 0x000000333810823e */ /* 0x000fe200000010ff */
[----:B------:R-:W-:Y:S01]  /*4fd0*/  @!P0 IMAD.MOV.U32 R55, RZ, RZ, R17 ;  /* 0x000000ffff378224 */ /* 0x000fe200078e0011 */
[----:B------:R-:W-:Y:S01]  /*4fe0*/  @!P0 MOV R14, R8 ;  /* 0x00000008000e8202 */ /* 0x000fe20000000f00 */
[----:B------:R-:W-:Y:S01]  /*4ff0*/  @!P0 IMAD.MOV.U32 R12, RZ, RZ, R3 ;  /* 0x000000ffff0c8224 */ /* 0x000fe200078e0003 */
[----:B------:R-:W-:Y:S01]  /*5000*/  @!P0 MOV R54, R16 ;  /* 0x0000001000368202 */ /* 0x000fe20000000f00 */
        /* <DEDUP_REMOVED lines=8> */
.L_x_428:
[----:B------:R-:W-:Y:S05]  /*5090*/  BSYNC B0 ;  /* 0x0000000000007941 */ /* 0x000fea0003800000 */
.L_x_427:
[----:B------:R-:W-:Y:S11]  /*50a0*/  ISETP.GE.AND P0, PT, R30, c[0x0][0x1d4], PT ;  /* 0x000075001e007a0c */ /* 0x000ff60003f06270 */
[----:B------:R-:W-:Y:S02]  /*50b0*/  @!UPT UIADD3 URZ, URZ, URZ, URZ ;  /* 0x0000003f3f3ff290 */ /* 0x000fe4000fffe03f */
[----:B------:R-:W-:-:S05]  /*50c0*/  @P0 BRA `(.L_x_412) ;  /* 0x00000a0000000947 */ /* 0x000fca0003800000 */
[----:B------:R-:W-:Y:S01]  /*50d0*/  SEL R3, R77, R76, !P3 ;  /* 0x0000004c4d037207 */ /* 0x000fe20005800000 */
[----:B------:R-:W2:Y:S01]  /*50e0*/  LDS.128 R48, [R136+0x3c80] ;  /* 0x003c800088307984 */ /* 0x000ea20000000c00 */
[----:B-1--4-:R-:W-:Y:S02]  /*50f0*/  IADD3 R60, P0, R78, R138, RZ ;  /* 0x0000008a4e3c7210 */ /* 0x012fe40007f1e0ff */
[----:B------:R-:W-:Y:S03]  /*5100*/  SHF.R.S32.HI R4, RZ, 0x1f, R3 ;  /* 0x0000001fff047819 */ /* 0x000fe60000011403 */
[----:B---3--:R-:W-:Y:S01]  /*5110*/  IMAD.X R61, R79, 0x1, R139, P0 ;  /* 0x000000014f3d7824 */ /* 0x008fe200000e068b */
[----:B------:R-:W-:Y:S02]  /*5120*/  LEA.HI R3, R4, R3, RZ, 0x4 ;  /* 0x0000000304037211 */ /* 0x000fe400078f20ff */
[----:B------:R-:W-:Y:S02]  /*5130*/  ISETP.GE.AND P0, PT, R30, c[0x0][0x27c], PT ;  /* 0x00009f001e007a0c */ /* 0x000fe40003f06270 */
[----:B------:R-:W-:Y:S04]  /*5140*/  LEA.HI.SX32 R3, R3, R73, 0x1c ;  /* 0x0000004903037211 */ /* 0x000fe800078fe2ff */
[----:B------:R-:W-:Y:S01]  /*5150*/  SHF.R.S32.HI R4, RZ, 0x1f, R3 ;  /* 0x0000001fff047819 */ /* 0x000fe20000011403 */
[----:B------:R-:W-:Y:S03]  /*5160*/  IMAD.SHL.U32 R45, R3, 0x8, RZ ;  /* 0x00000008032d7824 */ /* 0x000fe600078e00ff */
[----:B------:R-:W-:Y:S03]  /*5170*/  LEA.HI R4, R4, R3, RZ, 0x2 ;  /* 0x0000000304047211 */ /* 0x000fe600078f10ff */
[----:B------:R-:W-:Y:S02]  /*5180*/  @!P0 SHF.R.U64 R11, R70, 0x10, R71 ;  /* 0x00000010460b8819 */ /* 0x000fe40000001247 */
[----:B------:R-:W-:Y:S02]  /*5190*/  SHF.R.S32.HI R3, RZ, 0x2, R4 ;  /* 0x00000002ff037819 */ /* 0x000fe40000011404 */
[----:B------:R-:W-:Y:S02]  /*51a0*/  LOP3.LUT R4, R106, 0x18, R45, 0xf8, !PT ;  /* 0x000000186a047812 */ /* 0x000fe400078ef82d */
[----:B------:R-:W-:Y:S01]  /*51b0*/  @!P0 PRMT R26, R72, 0x5432, R11 ;  /* 0x00005432481a8816 */ /* 0x000fe2000000000b */
[----:B------:R-:W-:Y:S01]  /*51c0*/  IMAD R3, R3, 0x600, R7 ;  /* 0x0000060003037824 */ /* 0x000fe200078e0207 */
[----:B------:R-:W-:Y:S02]  /*51d0*/  LOP3.LUT R4, R4, R107, RZ, 0x3c, !PT ;  /* 0x0000006b04047212 */ /* 0x000fe400078e3cff */
[----:B------:R-:W-:Y:S02]  /*51e0*/  @!P0 SHF.R.U64 R8, R68, 0x10, R69 ;  /* 0x0000001044088819 */ /* 0x000fe40000001245 */
[----:B------:R-:W-:Y:S01]  /*51f0*/  @!P0 SHF.R.U64 R5, R22, 0x10, R23 ;  /* 0x0000001016058819 */ /* 0x000fe20000001217 */
[----:B------:R-:W-:Y:S01]  /*5200*/  IMAD.IADD R3, R3, 0x1, R4 ;  /* 0x0000000103037824 */ /* 0x000fe200078e0204 */
[----:B------:R-:W-:Y:S02]  /*5210*/  @!P0 SHF.R.U32.HI R4, RZ, 0x10, R21 ;  /* 0x00000010ff048819 */ /* 0x000fe40000011615 */
[----:B------:R-:W-:Y:S01]  /*5220*/  @!P0 PRMT R18, R59, 0x5410, R8 ;  /* 0x000054103b128816 */ /* 0x000fe20000000008 */
[----:B------:R-:W-:Y:S01]  /*5230*/  IMAD.SHL.U32 R3, R3, 0x2, RZ ;  /* 0x0000000203037824 */ /* 0x000fe200078e00ff */
[----:B--2---:R-:W-:Y:S01]  /*5240*/  @!P0 SHF.L.U32 R11, R48, 0x10, RZ ;  /* 0x00000010300b8819 */ /* 0x004fe200000006ff */
[C---:B------:R-:W-:Y:S01]  /*5250*/  @!P0 IMAD.U32 R25, R50.reuse, 0x10000, RZ ;  /* 0x0001000032198824 */ /* 0x040fe200078e00ff */
[----:B------:R-:W-:Y:S02]  /*5260*/  @!P0 LOP3.LUT R44, R51, 0xffff0000, RZ, 0xc0, !PT ;  /* 0xffff0000332c8812 */ /* 0x000fe400078ec0ff */
[----:B------:R1:W2:Y:S01]  /*5270*/  LDS.128 R12, [R3+0x3c80] ;  /* 0x003c8000030c7984 */ /* 0x0002a20000000c00 */
[----:B------:R-:W-:Y:S02]  /*5280*/  @!P0 LOP3.LUT R31, R50, 0xffff0000, RZ, 0xc0, !PT ;  /* 0xffff0000321f8812 */ /* 0x000fe400078ec0ff */
[----:B------:R-:W-:Y:S02]  /*5290*/  @!P0 PRMT R8, R33, 0x5410, R4 ;  /* 0x0000541021088816 */ /* 0x000fe40000000004 */
[C---:B------:R-:W-:Y:S02]  /*52a0*/  @!P0 PRMT R17, R34.reuse, 0x5432, R5 ;  /* 0x0000543222118816 */ /* 0x040fe40000000005 */
[----:B------:R-:W-:Y:S02]  /*52b0*/  @!P0 SHF.R.U32.HI R6, RZ, 0x10, R23 ;  /* 0x00000010ff068819 */ /* 0x000fe40000011617 */
[----:B------:R-:W-:Y:S02]  /*52c0*/  @!P0 SHF.R.U32.HI R10, RZ, 0x10, R69 ;  /* 0x00000010ff0a8819 */ /* 0x000fe40000011645 */
[----:B------:R-:W-:Y:S01]  /*52d0*/  @!P0 PRMT R16, R34, 0x5410, R6 ;  /* 0x0000541022108816 */ /* 0x000fe20000000006 */
[C---:B------:R-:W-:Y:S01]  /*52e0*/  @!P0 IMAD.U32 R6, R8.reuse, 0x10000, RZ ;  /* 0x0001000008068824 */ /* 0x040fe200078e00ff */
[----:B------:R-:W-:Y:S02]  /*52f0*/  @!P0 LOP3.LUT R8, R8, 0xffff0000, RZ, 0xc0, !PT ;  /* 0xffff000008088812 */ /* 0x000fe400078ec0ff */
[----:B------:R-:W-:Y:S01]  /*5300*/  @!P0 PRMT R22, R59, 0x5432, R10 ;  /* 0x000054323b168816 */ /* 0x000fe2000000000a */
[C---:B------:R-:W-:Y:S01]  /*5310*/  @!P0 IMAD.U32 R10, R18.reuse, 0x10000, RZ ;  /* 0x00010000120a8824 */ /* 0x040fe200078e00ff */
[----:B------:R-:W-:Y:S02]  /*5320*/  @!P0 LOP3.LUT R18, R18, 0xffff0000, RZ, 0xc0, !PT ;  /* 0xffff000012128812 */ /* 0x000fe400078ec0ff */
[----:B------:R-:W-:Y:S02]  /*5330*/  @!P0 SHF.R.U32.HI R24, RZ, 0x10, R71 ;  /* 0x00000010ff188819 */ /* 0x000fe40000011647 */
[----:B-1----:R-:W-:Y:S01]  /*5340*/  @!P0 SHF.R.U64 R3, R20, 0x10, R21 ;  /* 0x0000001014038819 */ /* 0x002fe20000001215 */
[C---:B------:R-:W-:Y:S01]  /*5350*/  @!P0 IMAD.U32 R20, R22.reuse, 0x10000, RZ ;  /* 0x0001000016148824 */ /* 0x040fe200078e00ff */
[----:B------:R-:W-:Y:S01]  /*5360*/  @!P0 LOP3.LUT R22, R22, 0xffff0000, RZ, 0xc0, !PT ;  /* 0xffff000016168812 */ /* 0x000fe200078ec0ff */
[----:B------:R-:W-:Y:S01]  /*5370*/  @!P0 IMAD.U32 R21, R49, 0x10000, RZ ;  /* 0x0001000031158824 */ /* 0x000fe200078e00ff */
[----:B------:R-:W-:Y:S01]  /*5380*/  @!P0 PRMT R9, R33, 0x5432, R3 ;  /* 0x0000543221098816 */ /* 0x000fe20000000003 */
[----:B------:R-:W-:Y:S01]  /*5390*/  @!P0 IMAD.U32 R33, R51, 0x10000, RZ ;  /* 0x0001000033218824 */ /* 0x000fe200078e00ff */
[----:B------:R-:W-:Y:S03]  /*53a0*/  @!P0 PRMT R24, R72, 0x5410, R24 ;  /* 0x0000541048188816 */ /* 0x000fe60000000018 */
[C---:B------:R-:W-:Y:S01]  /*53b0*/  @!P0 IMAD.U32 R4, R9.reuse, 0x10000, RZ ;  /* 0x0001000009048824 */ /* 0x040fe200078e00ff */
[----:B------:R-:W-:Y:S02]  /*53c0*/  @!P0 LOP3.LUT R9, R9, 0xffff0000, RZ, 0xc0, !PT ;  /* 0xffff000009098812 */ /* 0x000fe400078ec0ff */
[C---:B------:R-:W-:Y:S02]  /*53d0*/  @!P0 SHF.L.U32 R32, R24.reuse, 0x10, RZ ;  /* 0x0000001018208819 */ /* 0x040fe400000006ff */
[----:B------:R-:W-:Y:S01]  /*53e0*/  @!P0 LOP3.LUT R34, R24, 0xffff0000, RZ, 0xc0, !PT ;  /* 0xffff000018228812 */ /* 0x000fe200078ec0ff */
[----:B--2---:R-:W-:Y:S01]  /*53f0*/  @!P0 IMAD.U32 R3, R12, 0x10000, RZ ;  /* 0x000100000c038824 */ /* 0x004fe200078e00ff */
[----:B------:R-:W-:Y:S03]  /*5400*/  @!P0 SHF.L.U32 R5, R13, 0x10, RZ ;  /* 0x000000100d058819 */ /* 0x000fe600000006ff */
        /* <DEDUP_REMOVED lines=10> */
[----:B------:R-:W-:Y:S01]  /*54b0*/  @!P0 LOP3.LUT R6, R13, 0xffff0000, RZ, 0xc0, !PT ;  /* 0xffff00000d068812 */ /* 0x000fe200078ec0ff */
[C---:B------:R-:W-:Y:S02]  /*54c0*/  @!P0 FMUL.FTZ R11, R4.reuse, R18 ;  /* 0x00000012040b8220 */ /* 0x040fe40000410000 */
[-C--:B------:R-:W-:Y:S02]  /*54d0*/  @!P0 FMUL.FTZ R4, R4, R9.reuse ;  /* 0x0000000904048220 */ /* 0x080fe40000410000 */
[C---:B------:R-:W-:Y:S02]  /*54e0*/  @!P0 FMUL.FTZ R10, R6.reuse, R22 ;  /* 0x00000016060a8220 */ /* 0x040fe40000410000 */
[----:B------:R-:W-:Y:S01]  /*54f0*/  @!P0 FFMA.FTZ R54, R19, R9, -R11 ;  /* 0x0000000913368223 */ /* 0x000fe2000001080b */
[----:B------:R-:W-:Y:S01]  /*5500*/  @!P0 LOP3.LUT R11, R15, 0xffff0000, RZ, 0xc0, !PT ;  /* 0xffff00000f0b8812 */ /* 0x000fe200078ec0ff */
[-C--:B------:R-:W-:Y:S02]  /*5510*/  @!P0 FFMA.FTZ R55, R23, R8.reuse, -R10 ;  /* 0x0000000817378223 */ /* 0x080fe4000001080a */
[----:B------:R-:W-:Y:S02]  /*5520*/  @!P0 IMAD.U32 R10, R15, 0x10000, RZ ;  /* 0x000100000f0a8824 */ /* 0x000fe400078e00ff */
[----:B------:R-:W-:Y:S01]  /*5530*/  @!P0 FMUL.FTZ R6, R6, R8 ;  /* 0x0000000806068220 */ /* 0x000fe20000410000 */
[C---:B------:R-:W-:Y:S01]  /*5540*/  @!P0 LOP3.LUT R8, R16.reuse, 0xffff0000, RZ, 0xc0, !PT ;  /* 0xffff000010088812 */ /* 0x040fe200078ec0ff */
[----:B------:R-:W-:Y:S02]  /*5550*/  @!P0 IMAD.U32 R9, R16, 0x10000, RZ ;  /* 0x0001000010098824 */ /* 0x000fe400078e00ff */
[C---:B------:R-:W-:Y:S02]  /*5560*/  @!P0 FMUL.FTZ R16, R10.reuse, R32 ;  /* 0x000000200a108220 */ /* 0x040fe40000410000 */
[----:B------:R-:W-:Y:S02]  /*5570*/  @!P0 FMUL.FTZ R24, R11, R34 ;  /* 0x000000220b188220 */ /* 0x000fe40000410000 */
[-C--:B------:R-:W-:Y:S02]  /*5580*/  @!P0 FMUL.FTZ R10, R10, R9.reuse ;  /* 0x000000090a0a8220 */ /* 0x080fe40000410000 */
[----:B------:R-:W-:Y:S01]  /*5590*/  @!P0 FFMA.FTZ R53, R33, R9, -R16 ;  /* 0x0000000921358223 */ /* 0x000fe20000010810 */
[----:B------:R-:W-:Y:S01]  /*55a0*/  @!P0 LOP3.LUT R9, R14, 0xffff0000, RZ, 0xc0, !PT ;  /* 0xffff00000e098812 */ /* 0x000fe200078ec0ff */
[-C--:B------:R-:W-:Y:S01]  /*55b0*/  @!P0 FFMA.FTZ R52, R44, R8.reuse, -R24 ;  /* 0x000000082c348223 */ /* 0x080fe20000010818 */
[C---:B------:R-:W-:Y:S01]  /*55c0*/  @!P0 SHF.L.U32 R24, R26.reuse, 0x10, RZ ;  /* 0x000000101a188819 */ /* 0x040fe200000006ff */
[----:B------:R-:W-:Y:S01]  /*55d0*/  @!P0 FMUL.FTZ R11, R11, R8 ;  /* 0x000000080b0b8220 */ /* 0x000fe20000410000 */
[----:B------:R-:W-:Y:S01]  /*55e0*/  @!P0 LOP3.LUT R26, R26, 0xffff0000, RZ, 0xc0, !PT ;  /* 0xffff00001a1a8812 */ /* 0x000fe200078ec0ff */
[----:B------:R-:W-:Y:S02]  /*55f0*/  @!P0 IMAD.U32 R8, R14, 0x10000, RZ ;  /* 0x000100000e088824 */ /* 0x000fe400078e00ff */
[C---:B------:R-:W-:Y:S01]  /*5600*/  @!P0 IMAD.U32 R16, R17.reuse, 0x10000, RZ ;  /* 0x0001000011108824 */ /* 0x040fe200078e00ff */
[----:B------:R-:W-:Y:S01]  /*5610*/  @!P0 LOP3.LUT R17, R17, 0xffff0000, RZ, 0xc0, !PT ;  /* 0xffff000011118812 */ /* 0x000fe200078ec0ff */
[----:B------:R-:W-:Y:S02]  /*5620*/  @!P0 FMUL.FTZ R46, R8, R24 ;  /* 0x00000018082e8220 */ /* 0x000fe40000410000 */
[----:B------:R-:W-:Y:S02]  /*5630*/  @!P0 FMUL.FTZ R47, R9, R26 ;  /* 0x0000001a092f8220 */ /* 0x000fe40000410000 */
[----:B------:R-:W-:Y:S01]  /*5640*/  @!P0 FFMA.FTZ R4, R18, R19, R4 ;  /* 0x0000001312048223 */ /* 0x000fe20000010004 */
[----:B------:R-:W-:Y:S01]  /*5650*/  @!P0 F2FP.BF16.PACK_AB R18, R54, R57 ;  /* 0x000000393612823e */ /* 0x000fe200000010ff */
[----:B------:R-:W-:Y:S01]  /*5660*/  @!P0 FMUL.FTZ R8, R8, R16 ;  /* 0x0000001008088220 */ /* 0x000fe20000410000 */
[----:B------:R-:W-:Y:S01]  /*5670*/  @!P0 F2FP.BF16.PACK_AB R19, R55, R56 ;  /* 0x000000383713823e */ /* 0x000fe200000010ff */
[----:B------:R-:W-:Y:S01]  /*5680*/  @!P0 FFMA.FTZ R46, R25, R16, -R46 ;  /* 0x00000010192e8223 */ /* 0x000fe2000001082e */
[----:B------:R-:W-:Y:S01]  /*5690*/  @!P0 F2FP.BF16.PACK_AB R3, R4, R3 ;  /* 0x000000030403823e */ /* 0x000fe200000010ff */
[----:B------:R-:W-:Y:S01]  /*56a0*/  @!P0 FFMA.FTZ R47, R31, R17, -R47 ;  /* 0x000000111f2f8223 */ /* 0x000fe2000001082f */
[----:B------:R-:W-:Y:S01]  /*56b0*/  @!P0 MOV R49, R19 ;  /* 0x0000001300318202 */ /* 0x000fe20000000f00 */
[----:B------:R-:W-:Y:S02]  /*56c0*/  @!P0 FFMA.FTZ R5, R20, R21, R5 ;  /* 0x0000001514058223 */ /* 0x000fe40000010005 */
[----:B------:R-:W-:Y:S01]  /*56d0*/  @!P0 FMUL.FTZ R9, R9, R17 ;  /* 0x0000001109098220 */ /* 0x000fe20000410000 */
[----:B------:R-:W-:Y:S01]  /*56e0*/  @!P0 F2FP.BF16.PACK_AB R17, R52, R53 ;  /* 0x000000353411823e */ /* 0x000fe200000010ff */
[----:B------:R-:W-:Y:S01]  /*56f0*/  @!P0 FFMA.FTZ R6, R22, R23, R6 ;  /* 0x0000001716068223 */ /* 0x000fe20000010006 */
[----:B------:R-:W-:Y:S01]  /*5700*/  @!P0 F2FP.BF16.PACK_AB R16, R47, R46 ;  /* 0x0000002e2f10823e */ /* 0x000fe200000010ff */
[----:B------:R-:W-:Y:S02]  /*5710*/  @!P0 FFMA.FTZ R8, R24, R25, R8 ;  /* 0x0000001918088223 */ /* 0x000fe40000010008 */
[----:B------:R-:W-:Y:S01]  /*5720*/  @!P0 FFMA.FTZ R9, R26, R31, R9 ;  /* 0x0000001f1a098223 */ /* 0x000fe20000010009 */
[----:B------:R-:W-:Y:S01]  /*5730*/  @!P0 F2FP.BF16.PACK_AB R5, R6, R5 ;  /* 0x000000050605823e */ /* 0x000fe200000010ff */
[----:B------:R-:W-:Y:S02]  /*5740*/  @!P0 FFMA.FTZ R10, R32, R33, R10 ;  /* 0x00000021200a8223 */ /* 0x000fe4000001000a */
[----:B------:R-:W-:Y:S01]  /*5750*/  @!P0 FFMA.FTZ R11, R34, R44, R11 ;  /* 0x0000002c220b8223 */ /* 0x000fe2000001000b */
[----:B------:R-:W-:Y:S01]  /*5760*/  @!P0 F2FP.BF16.PACK_AB R8, R9, R8 ;  /* 0x000000080908823e */ /* 0x000fe200000010ff */
[----:B------:R-:W-:Y:S01]  /*5770*/  @!P0 IMAD.MOV.U32 R48, RZ, RZ, R18 ;  /* 0x000000ffff308224 */ /* 0x000fe200078e0012 */
[----:B------:R-:W-:Y:S01]  /*5780*/  @!P0 MOV R13, R5 ;  /* 0x00000005000d8202 */ /* 0x000fe20000000f00 */
[----:B------:R-:W-:Y:S01]  /*5790*/  @!P0 IMAD.MOV.U32 R50, RZ, RZ, R16 ;  /* 0x000000ffff328224 */ /* 0x000fe200078e0010 */
[----:B------:R-:W-:Y:S01]  /*57a0*/  @!P0 F2FP.BF16.PACK_AB R10, R11, R10 ;  /* 0x0000000a0b0a823e */ /* 0x000fe200000010ff */
        /* <DEDUP_REMOVED lines=12> */
.L_x_408:
[----:B------:R1:W2:Y:S01]  /*5870*/  SHFL.IDX PT, R5, R26, RZ, 0x1e1f ;  /* 0x001e1fff1a057589 */ /* 0x0002a200000e0000 */
[----:B------:R-:W-:Y:S03]  /*5880*/  IMAD R3, R43, -0x30, R2 ;  /* 0xffffffd02b037824 */ /* 0x000fe600078e0202 */
[----:B------:R1:W3:Y:S02]  /*5890*/  SHFL.IDX PT, R4, R31, RZ, 0x1e1f ;  /* 0x001e1fff1f047589 */ /* 0x0002e400000e0000 */
[----:B------:R-:W-:Y:S04]  /*58a0*/  IMNMX R92, R3, 0x30, PT ;  /* 0x00000030035c7817 */ /* 0x000fe80003800200 */
[----:B------:R-:W-:Y:S11]  /*58b0*/  ISETP.GT.AND P0, PT, R92, R35, PT ;  /* 0x000000235c00720c */ /* 0x000ff60003f04270 */
[----:B------:R-:W-:Y:S02]  /*58c0*/  @!UPT UIADD3 URZ, URZ, URZ, URZ ;  /* 0x0000003f3f3ff290 */ /* 0x000fe4000fffe03f */
[----:B------:R-:W-:-:S05]  /*58d0*/  @!P0 BRA `(.L_x_412) ;  /* 0x000001f000008947 */ /* 0x000fca0003800000 */
[----:B------:R-:W-:Y:S02]  /*58e0*/  ISETP.GE.AND P4, PT, R28, c[0x0][0x1d4], PT ;  /* 0x000075001c007a0c */ /* 0x000fe40003f86270 */
[----:B------:R-:W-:Y:S11]  /*58f0*/  ISETP.GE.AND P6, PT, R30, c[0x0][0x1d4], PT ;  /* 0x000075001e007a0c */ /* 0x000ff60003fc6270 */
[----:B------:R-:W4:Y:S01]  /*5900*/  @!P4 LDS.128 R16, [R90+0x2400] ;  /* 0x002400005a10c984 */ /* 0x000f220000000c00 */
[CC--:B---3--:R-:W-:Y:S04]  /*5910*/  @!P4 LEA R10, P0, R28.reuse, R4.reuse, 0x1 ;  /* 0x000000041c0ac211 */ /* 0x0c8fe800078008ff */
[-C--:B--2---:R-:W-:Y:S02]  /*5920*/  @!P4 LEA.HI.X R11, R28, R5.reuse, R29, 0x1, P0 ;  /* 0x000000051c0bc211 */ /* 0x084fe400000f0c1d */
[----:B------:R-:W-:Y:S11]  /*5930*/  ISETP.GE.AND P0, PT, R27, c[0x0][0x1d4], PT ;  /* 0x000075001b007a0c */ /* 0x000ff60003f06270 */
[----:B------:R-:W-:Y:S02]  /*5940*/  @!UPT UIADD3 URZ, URZ, URZ, URZ ;  /* 0x0000003f3f3ff290 */ /* 0x000fe4000fffe03f */
[CC--:B------:R-:W-:Y:S04]  /*5950*/  @!P0 LEA R8, P5, R96.reuse, R4.reuse, 0x1 ;  /* 0x0000000460088211 */ /* 0x0c0fe800078a08ff */
[-C--:B------:R-:W-:Y:S02]  /*5960*/  @!P0 LEA.HI.X R9, R96, R5.reuse, R109, 0x1, P5 ;  /* 0x0000000560098211 */ /* 0x080fe400028f0c6d */
[CC--:B------:R-:W-:Y:S04]  /*5970*/  @!P6 LEA R12, P5, R95.reuse, R4.reuse, 0x1 ;  /* 0x000000045f0ce211 */ /* 0x0c0fe800078a08ff */
[-C--:B------:R-:W-:Y:S02]  /*5980*/  @!P6 LEA.HI.X R13, R95, R5.reuse, R108, 0x1, P5 ;  /* 0x000000055f0de211 */ /* 0x080fe400028f0c6c */
[----:B------:R-:W-:Y:S01]  /*5990*/  ISETP.GE.AND P5, PT, R103, c[0x0][0x1d4], PT ;  /* 0x0000750067007a0c */ /* 0x000fe20003fa6270 */
[----:B----4-:R2:W-:Y:S04]  /*59a0*/  @!P4 ST.E.128 [R10.64], R16 ;  /* 0x000000100a00c985 */ /* 0x0105e8000c101d0c */
[----:B------:R-:W3:Y:S08]  /*59b0*/  @!P0 LDS.128 R16, [R91+0x2400] ;  /* 0x002400005b108984 */ /* 0x000ef00000000c00 */
[CC--:B--2---:R-:W-:Y:S04]  /*59c0*/  @!P5 LEA R10, P4, R99.reuse, R4.reuse, 0x1 ;  /* 0x00000004630ad211 */ /* 0x0c4fe800078808ff */
[-C--:B------:R-:W-:Y:S02]  /*59d0*/  @!P5 LEA.HI.X R11, R99, R5.reuse, R112, 0x1, P4 ;  /* 0x00000005630bd211 */ /* 0x080fe400020f0c70 */
[----:B------:R-:W-:Y:S01]  /*59e0*/  ISETP.GE.AND P4, PT, R102, c[0x0][0x1d4], PT ;  /* 0x0000750066007a0c */ /* 0x000fe20003f86270 */
[----:B---3--:R2:W-:Y:S04]  /*59f0*/  @!P0 ST.E.128 [R8.64], R16 ;  /* 0x0000001008008985 */ /* 0x0085e8000c101d0c */
[----:B------:R-:W3:Y:S08]  /*5a00*/  @!P6 LDS.128 R16, [R90+0x3000] ;  /* 0x003000005a10e984 */ /* 0x000ef00000000c00 */
[CC--:B--2---:R-:W-:Y:S04]  /*5a10*/  @!P4 LEA R8, P0, R98.reuse, R4.reuse, 0x1 ;  /* 0x000000046208c211 */ /* 0x0c4fe800078008ff */
[-C--:B------:R-:W-:Y:S02]  /*5a20*/  @!P4 LEA.HI.X R9, R98, R5.reuse, R111, 0x1, P0 ;  /* 0x000000056209c211 */ /* 0x080fe400000f0c6f */
[----:B------:R-:W-:Y:S01]  /*5a30*/  ISETP.GE.AND P0, PT, R101, c[0x0][0x1d4], PT ;  /* 0x0000750065007a0c */ /* 0x000fe20003f06270 */
[----:B---3--:R-:W-:Y:S04]  /*5a40*/  @!P6 ST.E.128 [R12.64], R16 ;  /* 0x000000100c00e985 */ /* 0x008fe8000c101d0c */
[----:B------:R-:W2:Y:S08]  /*5a50*/  @!P5 LDS.128 R12, [R91+0x3000] ;  /* 0x003000005b0cd984 */ /* 0x000eb00000000c00 */
[C---:B------:R-:W-:Y:S04]  /*5a60*/  @!P0 LEA R4, P6, R97.reuse, R4, 0x1 ;  /* 0x0000000461048211 */ /* 0x040fe800078c08ff */
[----:B------:R-:W-:Y:S01]  /*5a70*/  @!P0 LEA.HI.X R5, R97, R5, R110, 0x1, P6 ;  /* 0x0000000561058211 */ /* 0x000fe200030f0c6e */
[----:B--2---:R-:W-:Y:S04]  /*5a80*/  @!P5 ST.E.128 [R10.64], R12 ;  /* 0x0000000c0a00d985 */ /* 0x004fe8000c101d0c */
[----:B------:R-:W2:Y:S04]  /*5a90*/  @!P4 LDS.128 R12, [R90+0x3c00] ;  /* 0x003c00005a0cc984 */ /* 0x000ea80000000c00 */
[----:B--2---:R-:W-:Y:S04]  /*5aa0*/  @!P4 ST.E.128 [R8.64], R12 ;  /* 0x0000000c0800c985 */ /* 0x004fe8000c101d0c */
[----:B------:R-:W2:Y:S04]  /*5ab0*/  @!P0 LDS.128 R8, [R91+0x3c00] ;  /* 0x003c00005b088984 */ /* 0x000ea80000000c00 */
[----:B--2---:R2:W-:Y:S02]  /*5ac0*/  @!P0 ST.E.128 [R4.64], R8 ;  /* 0x0000000804008985 */ /* 0x0045e4000c101d0c */
.L_x_412:
[----:B------:R-:W-:Y:S05]  /*5ad0*/  BSYNC B1 ;  /* 0x0000000000017941 */ /* 0x000fea0003800000 */
.L_x_407:
[----:B------:R-:W-:Y:S01]  /*5ae0*/  IMAD.IADD R3, R92, 0x1, -R119 ;  /* 0x000000015c037824 */ /* 0x000fe200078e0a77 */
[----:B------:R-:W-:Y:S01]  /*5af0*/  ISETP.NE.AND P6, PT, R117, RZ, PT ;  /* 0x000000ff7500720c */ /* 0x000fe20003fc5270 */
[----:B-12--5:R-:W-:Y:S01]  /*5b00*/  IMAD.WIDE R8, R43, 0x30, R120 ;  /* 0x000000302b087825 */ /* 0x026fe200078e0278 */
[----:B------:R-:W-:Y:S01]  /*5b10*/  P2R R13, PR, RZ, 0x2 ;  /* 0x00000002ff0d7803 */ /* 0x000fe20000000000 */
[----:B------:R-:W-:Y:S01]  /*5b20*/  BSSY B0, `(.L_x_429) ;  /* 0x0000058000007945 */ /* 0x000fe20003800000 */
[----:B------:R-:W-:Y:S01]  /*5b30*/  ISETP.GE.AND P0, PT, R3, 0x21, PT ;  /* 0x000000210300780c */ /* 0x000fe20003f06270 */
[----:B------:R-:W-:Y:S01]  /*5b40*/  IMAD R6, R105, c[0x0][0x218], RZ ;  /* 0x0000860069067a24 */ /* 0x000fe200078e02ff */
[----:B------:R-:W-:Y:S03]  /*5b50*/  ISETP.NE.AND P1, PT, R100, RZ, PT ;  /* 0x000000ff6400720c */ /* 0x000fe60003f25270 */
[----:B------:R-:W-:Y:S08]  /*5b60*/  IMAD R6, R93, c[0x0][0x21c], R6 ;  /* 0x000087005d067a24 */ /* 0x000ff000078e0206 */
[C---:B------:R-:W-:Y:S01]  /*5b70*/  @P0 IADD3 R12, P4, R8.reuse, 0x20, RZ ;  /* 0x00000020080c0810 */ /* 0x040fe20007f9e0ff */
[----:B------:R-:W-:Y:S04]  /*5b80*/  @P0 IMAD.MOV.U32 R11, RZ, RZ, R116 ;  /* 0x000000ffff0b0224 */ /* 0x000fe800078e0074 */
[----:B------:R-:W-:Y:S01]  /*5b90*/  @P0 IMAD.X R10, RZ, RZ, R9, P4 ;  /* 0x000000ffff0a0224 */ /* 0x000fe200020e0609 */
[----:B------:R-:W-:Y:S11]  /*5ba0*/  ISETP.GE.AND P4, PT, R3, 0x1, PT ;  /* 0x000000010300780c */ /* 0x000ff60003f86270 */
[----:B------:R-:W-:Y:S02]  /*5bb0*/  @!UPT UIADD3 URZ, URZ, URZ, URZ ;  /* 0x0000003f3f3ff290 */ /* 0x000fe4000fffe03f */
[----:B------:R-:W-:Y:S01]  /*5bc0*/  @P4 MOV R5, R116 ;  /* 0x0000007400054202 */ /* 0x000fe20000000f00 */
[----:B------:R-:W-:Y:S02]  /*5bd0*/  @P4 IMAD R3, R9, c[0x0][0x258], RZ ;  /* 0x0000960009034a24 */ /* 0x000fe400078e02ff */
[----:B---3--:R-:W-:Y:S04]  /*5be0*/  @P4 IMAD.MOV.U32 R4, RZ, RZ, R114 ;  /* 0x000000ffff044224 */ /* 0x008fe800078e0072 */
[C---:B------:R-:W-:Y:S04]  /*5bf0*/  @P4 IMAD.WIDE.U32 R4, R8.reuse, c[0x0][0x258], R4 ;  /* 0x0000960008044a25 */ /* 0x040fe800078e0004 */
[----:B------:R-:W-:Y:S04]  /*5c00*/  @P4 IMAD R8, R8, c[0x0][0x25c], R3 ;  /* 0x0000970008084a24 */ /* 0x000fe800078e0203 */
[----:B------:R-:W-:Y:S01]  /*5c10*/  @P4 IMAD.IADD R3, R5, 0x1, R8 ;  /* 0x0000000105034824 */ /* 0x000fe200078e0208 */
[C---:B------:R-:W-:Y:S04]  /*5c20*/  @P4 LEA R8, P5, R4.reuse, c[0x0][0x250], 0x1 ;  /* 0x0000940004084a11 */ /* 0x040fe800078a08ff */
[----:B------:R-:W-:Y:S01]  /*5c30*/  @P4 LEA.HI.X R9, R4, c[0x0][0x254], R3, 0x1, P5 ;  /* 0x0000950004094a11 */ /* 0x000fe200028f0c03 */
[----:B------:R-:W-:Y:S02]  /*5c40*/  IMAD R3, R104, c[0x0][0x208], RZ ;  /* 0x0000820068037a24 */ /* 0x000fe400078e02ff */
[C---:B------:R-:W-:Y:S02]  /*5c50*/  IMAD.WIDE.U32 R4, R94.reuse, c[0x0][0x208], RZ ;  /* 0x000082005e047a25 */ /* 0x040fe400078e00ff */
[----:B------:R-:W-:Y:S01]  /*5c60*/  @!PT LDS RZ, [RZ] ;  /* 0x00000000fffff984 */ /* 0x000fe20000000800 */
[----:B------:R-:W-:Y:S01]  /*5c70*/  @!PT LDS RZ, [RZ] ;  /* 0x00000000fffff984 */ /* 0x000fe20000000800 */
[----:B------:R-:W-:Y:S01]  /*5c80*/  @!PT LDS RZ, [RZ] ;  /* 0x00000000fffff984 */ /* 0x000fe20000000800 */
[----:B------:R1:W-:Y:S01]  /*5c90*/  @P4 LDGSTS.E.BYPASS.LTC128B.128 [R89+0x1880], [R8.64], !P1 ;  /* 0x0188000008594fae */ /* 0x0003e2000c901d4c */
[----:B------:R-:W-:Y:S01]  /*5ca0*/  ISETP.NE.AND P1, PT, R13, RZ, PT ;  /* 0x000000ff0d00720c */ /* 0x000fe20003f25270 */
[----:B------:R-:W-:Y:S04]  /*5cb0*/  IMAD R3, R94, c[0x0][0x20c], R3 ;  /* 0x000083005e037a24 */ /* 0x000fe800078e0203 */
[----:B------:R-:W-:Y:S04]  /*5cc0*/  IMAD.IADD R5, R5, 0x1, R3 ;  /* 0x0000000105057824 */ /* 0x000fe800078e0203 */
[----:B------:R-:W-:Y:S05]  /*5cd0*/  IMAD.WIDE.U32 R4, R93, c[0x0][0x218], R4 ;  /* 0x000086005d047a25 */ /* 0x000fea00078e0004 */
[----:B------:R-:W-:Y:S01]  /*5ce0*/  IADD3 R3, P5, R158, R4, RZ ;  /* 0x000000049e037210 */ /* 0x000fe20007fbe0ff */
[----:B------:R-:W-:Y:S01]  /*5cf0*/  @P0 IMAD R4, R10, c[0x0][0x258], RZ ;  /* 0x000096000a040a24 */ /* 0x000fe200078e02ff */
[----:B------:R-:W-:Y:S02]  /*5d00*/  @P0 MOV R10, R114 ;  /* 0x00000072000a0202 */ /* 0x000fe40000000f00 */
[----:B------:R-:W-:Y:S01]  /*5d10*/  IADD3.X R6, R151, R5, R6, P5, !PT ;  /* 0x0000000597067210 */ /* 0x000fe20002ffe406 */
[C---:B------:R-:W-:Y:S02]  /*5d20*/  @P0 IMAD R4, R12.reuse, c[0x0][0x25c], R4 ;  /* 0x000097000c040a24 */ /* 0x040fe400078e0204 */
[----:B------:R-:W-:Y:S05]  /*5d30*/  @P0 IMAD.WIDE.U32 R10, R12, c[0x0][0x258], R10 ;  /* 0x000096000c0a0a25 */ /* 0x000fea00078e000a */
[----:B------:R-:W-:Y:S02]  /*5d40*/  @P0 IADD3 R5, R11, R4, RZ ;  /* 0x000000040b050210 */ /* 0x000fe40007ffe0ff */
[C---:B------:R-:W-:Y:S04]  /*5d50*/  @P0 LEA R4, P5, R10.reuse, c[0x0][0x250], 0x1 ;  /* 0x000094000a040a11 */ /* 0x040fe800078a08ff */
[----:B------:R-:W-:Y:S02]  /*5d60*/  @P0 LEA.HI.X R5, R10, c[0x0][0x254], R5, 0x1, P5 ;  /* 0x000095000a050a11 */ /* 0x000fe400028f0c05 */
[C---:B------:R-:W-:Y:S04]  /*5d70*/  LEA R10, P5, R3.reuse, c[0x0][0x1f8], 0x1 ;  /* 0x00007e00030a7a11 */ /* 0x040fe800078a08ff */
[----:B------:R-:W-:Y:S02]  /*5d80*/  LEA.HI.X R6, R3, c[0x0][0x1fc], R6, 0x1, P5 ;  /* 0x00007f0003067a11 */ /* 0x000fe400028f0c06 */
[----:B------:R1:W2:Y:S01]  /*5d90*/  SHFL.IDX PT, R3, R10, RZ, 0x1e1f ;  /* 0x001e1fff0a037589 */ /* 0x0002a200000e0000 */
[----:B------:R-:W-:Y:S11]  /*5da0*/  ISETP.NE.AND P5, PT, R118, RZ, PT ;  /* 0x000000ff7600720c */ /* 0x000ff60003fa5270 */
[----:B------:R-:W-:Y:S02]  /*5db0*/  @!UPT UIADD3 URZ, URZ, URZ, URZ ;  /* 0x0000003f3f3ff290 */ /* 0x000fe4000fffe03f */
[----:B------:R1:W-:Y:S04]  /*5dc0*/  @P4 LDGSTS.E.BYPASS.LTC128B.128 [R89+0x2480], [R8.64+0x40], !P5 ;  /* 0x0248004008594fae */ /* 0x0003e8000e901d4c */
[----:B------:R1:W-:Y:S01]  /*5dd0*/  @P4 LDGSTS.E.BYPASS.LTC128B.128 [R89+0x3080], [R8.64+0x80], !P6 ;  /* 0x0308008008594fae */ /* 0x0003e2000f101d4c */
[----:B------:R-:W-:Y:S11]  /*5de0*/  ISETP.NE.AND P4, PT, R100, RZ, PT ;  /* 0x000000ff6400720c */ /* 0x000ff60003f85270 */
[----:B------:R-:W-:Y:S02]  /*5df0*/  @!UPT UIADD3 URZ, URZ, URZ, URZ ;  /* 0x0000003f3f3ff290 */ /* 0x000fe4000fffe03f */
        /* <DEDUP_REMOVED lines=10> */
[----:B------:R-:W-:Y:S11]  /*5ea0*/  ISETP.GE.AND P6, PT, R30, c[0x0][0x1d4], PT ;  /* 0x000075001e007a0c */ /* 0x000ff60003fc6270 */
[----:B------:R-:W2:Y:S01]  /*5eb0*/  @!P4 LDS.128 R16, [R90] ;  /* 0x000000005a10c984 */ /* 0x000ea20000000c00 */
[CC--:B-1----:R-:W-:Y:S04]  /*5ec0*/  @!P4 LEA R10, P0, R28.reuse, R3.reuse, 0x1 ;  /* 0x000000031c0ac211 */ /* 0x0c2fe800078008ff */
[-C--:B---3--:R-:W-:Y:S02]  /*5ed0*/  @!P4 LEA.HI.X R11, R28, R4.reuse, R29, 0x1, P0 ;  /* 0x000000041c0bc211 */ /* 0x088fe400000f0c1d */
[----:B------:R-:W-:Y:S11]  /*5ee0*/  ISETP.GE.AND P0, PT, R27, c[0x0][0x1d4], PT ;  /* 0x000075001b007a0c */ /* 0x000ff60003f06270 */
[----:B------:R-:W-:Y:S02]  /*5ef0*/  @!UPT UIADD3 URZ, URZ, URZ, URZ ;  /* 0x0000003f3f3ff290 */ /* 0x000fe4000fffe03f */
[CC--:B------:R-:W-:Y:S04]  /*5f00*/  @!P0 LEA R8, P5, R96.reuse, R3.reuse, 0x1 ;  /* 0x0000000360088211 */ /* 0x0c0fe800078a08ff */
[-C--:B------:R-:W-:Y:S02]  /*5f10*/  @!P0 LEA.HI.X R9, R96, R4.reuse, R109, 0x1, P5 ;  /* 0x0000000460098211 */ /* 0x080fe400028f0c6d */
[CC--:B------:R-:W-:Y:S04]  /*5f20*/  @!P6 LEA R14, P5, R95.reuse, R3.reuse, 0x1 ;  /* 0x000000035f0ee211 */ /* 0x0c0fe800078a08ff */
[-C--:B------:R-:W-:Y:S02]  /*5f30*/  @!P6 LEA.HI.X R15, R95, R4.reuse, R108, 0x1, P5 ;  /* 0x000000045f0fe211 */ /* 0x080fe400028f0c6c */
[----:B------:R-:W-:Y:S01]  /*5f40*/  ISETP.GE.AND P5, PT, R103, c[0x0][0x1d4], PT ;  /* 0x0000750067007a0c */ /* 0x000fe20003fa6270 */
[----:B--2---:R-:W-:Y:S04]  /*5f50*/  @!P4 ST.E.128 [R10.64], R16 ;  /* 0x000000100a00c985 */ /* 0x004fe8000c101d0c */
[----:B------:R-:W1:Y:S08]  /*5f60*/  @!P0 LDS.128 R16, [R91] ;  /* 0x000000005b108984 */ /* 0x000e700000000c00 */
[CC--:B------:R-:W-:Y:S04]  /*5f70*/  @!P5 LEA R12, P4, R99.reuse, R3.reuse, 0x1 ;  /* 0x00000003630cd211 */ /* 0x0c0fe800078808ff */
[-C--:B------:R-:W-:Y:S02]  /*5f80*/  @!P5 LEA.HI.X R13, R99, R4.reuse, R112, 0x1, P4 ;  /* 0x00000004630dd211 */ /* 0x080fe400020f0c70 */
[----:B------:R-:W-:Y:S01]  /*5f90*/  ISETP.GE.AND P4, PT, R102, c[0x0][0x1d4], PT ;  /* 0x0000750066007a0c */ /* 0x000fe20003f86270 */
[----:B-1----:R-:W-:Y:S11]  /*5fa0*/  @!P0 ST.E.128 [R8.64], R16 ;  /* 0x0000001008008985 */ /* 0x002ff6000c101d0c */
[----:B------:R-:W-:Y:S01]  /*5fb0*/  @!UPT UIADD3 URZ, URZ, URZ, URZ ;  /* 0x0000003f3f3ff290 */ /* 0x000fe2000fffe03f */
[CC--:B------:R-:W-:Y:S01]  /*5fc0*/  @!P4 LEA R10, P0, R98.reuse, R3.reuse, 0x1 ;  /* 0x00000003620ac211 */ /* 0x0c0fe200078008ff */
[----:B------:R-:W1:Y:S03]  /*5fd0*/  @!P6 LDS.128 R16, [R90+0xc00] ;  /* 0x000c00005a10e984 */ /* 0x000e660000000c00 */
[-C--:B------:R-:W-:Y:S02]  /*5fe0*/  @!P4 LEA.HI.X R11, R98, R4.reuse, R111, 0x1, P0 ;  /* 0x00000004620bc211 */ /* 0x080fe400000f0c6f */
[----:B------:R-:W-:Y:S01]  /*5ff0*/  ISETP.GE.AND P0, PT, R101, c[0x0][0x1d4], PT ;  /* 0x0000750065007a0c */ /* 0x000fe20003f06270 */
[----:B-1----:R-:W-:Y:S11]  /*6000*/  @!P6 ST.E.128 [R14.64], R16 ;  /* 0x000000100e00e985 */ /* 0x002ff6000c101d0c */
[----:B------:R-:W-:Y:S01]  /*6010*/  @!UPT UIADD3 URZ, URZ, URZ, URZ ;  /* 0x0000003f3f3ff290 */ /* 0x000fe2000fffe03f */
[C---:B------:R-:W-:Y:S01]  /*6020*/  @!P0 LEA R8, P6, R97.reuse, R3, 0x1 ;  /* 0x0000000361088211 */ /* 0x040fe200078c08ff */
[----:B------:R-:W1:Y:S03]  /*6030*/  @!P5 LDS.128 R16, [R91+0xc00] ;  /* 0x000c00005b10d984 */ /* 0x000e660000000c00 */
[----:B------:R-:W-:Y:S01]  /*6040*/  @!P0 LEA.HI.X R9, R97, R4, R110, 0x1, P6 ;  /* 0x0000000461098211 */ /* 0x000fe200030f0c6e */
[----:B-1----:R-:W-:Y:S04]  /*6050*/  @!P5 ST.E.128 [R12.64], R16 ;  /* 0x000000100c00d985 */ /* 0x002fe8000c101d0c */
[----:B------:R-:W1:Y:S04]  /*6060*/  @!P4 LDS.128 R12, [R90+0x1800] ;  /* 0x001800005a0cc984 */ /* 0x000e680000000c00 */
[----:B-1----:R-:W-:Y:S04]  /*6070*/  @!P4 ST.E.128 [R10.64], R12 ;  /* 0x0000000c0a00c985 */ /* 0x002fe8000c101d0c */
[----:B------:R-:W1:Y:S04]  /*6080*/  @!P0 LDS.128 R12, [R91+0x1800] ;  /* 0x001800005b0c8984 */ /* 0x000e680000000c00 */
[----:B-1----:R1:W-:Y:S02]  /*6090*/  @!P0 ST.E.128 [R8.64], R12 ;  /* 0x0000000c08008985 */ /* 0x0023e4000c101d0c */
.L_x_430:
[----:B--2---:R-:W-:Y:S05]  /*60a0*/  BSYNC B0 ;  /* 0x0000000000007941 */ /* 0x004fea0003800000 */
.L_x_429:
[----:B------:R-:W-:Y:S11]  /*60b0*/  ISETP.GT.AND P5, PT, R43, R150, PT ;  /* 0x000000962b00720c */ /* 0x000ff60003fa4270 */
[----:B------:R-:W-:Y:S02]  /*60c0*/  @!UPT UIADD3 URZ, URZ, URZ, URZ ;  /* 0x0000003f3f3ff290 */ /* 0x000fe4000fffe03f */
[----:B------:R-:W-:-:S05]  /*60d0*/  @!P5 BRA `(.L_x_431) ;  /* 0x000002300000d947 */ /* 0x000fca0003800000 */
[----:B------:R-:W-:Y:S01]  /*60e0*/  IADD3 R3, R43, -0x1, RZ ;  /* 0xffffffff2b037810 */ /* 0x000fe20007ffe0ff */
[----:B---3--:R-:W-:Y:S01]  /*60f0*/  IMAD.MOV.U32 R4, RZ, RZ, R126 ;  /* 0x000000ffff047224 */ /* 0x008fe200078e007e */
[----:B------:R-:W-:Y:S01]  /*6100*/  ISETP.GE.AND P4, PT, R113, 0x1, PT ;  /* 0x000000017100780c */ /* 0x000fe20003f86270 */
[----:B------:R-:W-:Y:S01]  /*6110*/  IMAD.MOV.U32 R5, RZ, RZ, R123 ;  /* 0x000000ffff057224 */ /* 0x000fe200078e007b */
[----:B-1----:R-:W-:Y:S01]  /*6120*/  SHF.R.S32.HI R8, RZ, 0x1f, R3 ;  /* 0x0000001fff087819 */ /* 0x002fe20000011403 */
[C---:B------:R-:W-:Y:S01]  /*6130*/  IMAD R6, R3.reuse, UR7, RZ ;  /* 0x0000000703067c24 */ /* 0x040fe2000f8e02ff */
[----:B------:R-:W-:Y:S01]  /*6140*/  P2R R11, PR, RZ, 0x4 ;  /* 0x00000004ff0b7803 */ /* 0x000fe20000000000 */
[----:B------:R-:W-:Y:S01]  /*6150*/  IMAD.WIDE.U32 R4, R3, UR10, R4 ;  /* 0x0000000a03047c25 */ /* 0x000fe2000f8e0004 */
[----:B------:R-:W-:Y:S02]  /*6160*/  ISETP.NE.AND P2, PT, R100, RZ, PT ;  /* 0x000000ff6400720c */ /* 0x000fe40003f45270 */
[----:B------:R-:W-:Y:S01]  /*6170*/  P2R R10, PR, RZ, 0x2 ;  /* 0x00000002ff0a7803 */ /* 0x000fe20000000000 */
[----:B------:R-:W-:Y:S01]  /*6180*/  IMAD R3, R8, UR10, R6 ;  /* 0x0000000a08037c24 */ /* 0x000fe2000f8e0206 */
[----:B------:R-:W-:Y:S03]  /*6190*/  ISETP.NE.AND P1, PT, R118, RZ, PT ;  /* 0x000000ff7600720c */ /* 0x000fe60003f25270 */
[----:B------:R-:W-:Y:S01]  /*61a0*/  IMAD.IADD R3, R5, 0x1, R3 ;  /* 0x0000000105037824 */ /* 0x000fe200078e0203 */
[C---:B------:R-:W-:Y:S04]  /*61b0*/  @P4 LEA R8, P0, R4.reuse, c[0x0][0x220], 0x1 ;  /* 0x0000880004084a11 */ /* 0x040fe800078008ff */
[C---:B------:R-:W-:Y:S02]  /*61c0*/  @P4 LEA.HI.X R9, R4.reuse, c[0x0][0x224], R3, 0x1, P0 ;  /* 0x0000890004094a11 */ /* 0x040fe400000f0c03 */
[----:B------:R-:W-:Y:S03]  /*61d0*/  ISETP.GE.AND P0, PT, R113, 0x21, PT ;  /* 0x000000217100780c */ /* 0x000fe60003f06270 */
[----:B------:R-:W-:Y:S01]  /*61e0*/  @!PT LDS RZ, [RZ] ;  /* 0x00000000fffff984 */ /* 0x000fe20000000800 */
[----:B------:R-:W-:Y:S01]  /*61f0*/  @!PT LDS RZ, [RZ] ;  /* 0x00000000fffff984 */ /* 0x000fe20000000800 */
[----:B------:R-:W-:Y:S01]  /*6200*/  @!PT LDS RZ, [RZ] ;  /* 0x00000000fffff984 */ /* 0x000fe20000000800 */
[----:B------:R1:W-:Y:S01]  /*6210*/  @P4 LDGSTS.E.BYPASS.LTC128B.128 [R89+0x3c80], [R8.64], !P2 ;  /* 0x03c8000008594fae */ /* 0x0003e2000d101d4c */
[----:B------:R-:W-:Y:S03]  /*6220*/  ISETP.NE.AND P2, PT, R11, RZ, PT ;  /* 0x000000ff0b00720c */ /* 0x000fe60003f45270 */
[----:B------:R1:W-:Y:S06]  /*6230*/  @P4 LDGSTS.E.BYPASS.LTC128B.128 [R89+0x4880], [R8.64+0x40], !P1 ;  /* 0x0488004008594fae */ /* 0x0003ec000c901d4c */
[----:B------:R-:W-:Y:S04]  /*6240*/  @P0 IADD3 R5, P6, R4, UR8, RZ ;  /* 0x0000000804050c10 */ /* 0x000fe8000ffde0ff */
[----:B------:R-:W-:Y:S02]  /*6250*/  @P0 IADD3.X R3, R3, UR9, RZ, P6, !PT ;  /* 0x0000000903030c10 */ /* 0x000fe4000b7fe4ff */
[C---:B------:R-:W-:Y:S04]  /*6260*/  @P0 LEA R4, P6, R5.reuse, c[0x0][0x220], 0x1 ;  /* 0x0000880005040a11 */ /* 0x040fe800078c08ff */
[----:B------:R-:W-:Y:S02]  /*6270*/  @P0 LEA.HI.X R5, R5, c[0x0][0x224], R3, 0x1, P6 ;  /* 0x0000890005050a11 */ /* 0x000fe400030f0c03 */
[----:B------:R-:W-:Y:S11]  /*6280*/  ISETP.NE.AND P6, PT, R117, RZ, PT ;  /* 0x000000ff7500720c */ /* 0x000ff60003fc5270 */
[----:B------:R-:W-:Y:S02]  /*6290*/  @!UPT UIADD3 URZ, URZ, URZ, URZ ;  /* 0x0000003f3f3ff290 */ /* 0x000fe4000fffe03f */
[----:B------:R1:W-:Y:S01]  /*62a0*/  @P4 LDGSTS.E.BYPASS.LTC128B.128 [R89+0x5480], [R8.64+0x80], !P6 ;  /* 0x0548008008594fae */ /* 0x0003e2000f101d4c */
[----:B------:R-:W-:Y:S11]  /*62b0*/  ISETP.NE.AND P4, PT, R100, RZ, PT ;  /* 0x000000ff6400720c */ /* 0x000ff60003f85270 */
[----:B------:R-:W-:Y:S02]  /*62c0*/  @!UPT UIADD3 URZ, URZ, URZ, URZ ;  /* 0x0000003f3f3ff290 */ /* 0x000fe4000fffe03f */
[----:B------:R1:W-:Y:S04]  /*62d0*/  @P0 LDGSTS.E.BYPASS.LTC128B.128 [R89+0x4480], [R4.64], !P4 ;  /* 0x0448000004590fae */ /* 0x0003e8000e101d4c */
[----:B------:R1:W-:Y:S01]  /*62e0*/  @P0 LDGSTS.E.BYPASS.LTC128B.128 [R89+0x5080], [R4.64+0x40], !P1 ;  /* 0x0508004004590fae */ /* 0x0003e2000c901d4c */
[----:B------:R-:W-:Y:S03]  /*62f0*/  ISETP.NE.AND P1, PT, R10, RZ, PT ;  /* 0x000000ff0a00720c */ /* 0x000fe60003f25270 */
[----:B------:R1:W-:Y:S04]  /*6300*/  @P0 LDGSTS.E.BYPASS.LTC128B.128 [R89+0x5c80], [R4.64+0x80], !P6 ;  /* 0x05c8008004590fae */ /* 0x0003e8000f101d4c */
.L_x_431:
[----:B------:R-:W0:Y:S01]  /*6310*/  LDGDEPBAR ;  /* 0x00000000000079af */ /* 0x000e220000000000 */
[----:B------:R-:W-:Y:S01]  /*6320*/  IADD3 R43, R43, -0x1, RZ ;  /* 0xffffffff2b2b7810 */ /* 0x000fe20007ffe0ff */
[----:B------:R-:W-:-:S05]  /*6330*/  @P5 BRA `(.L_x_432) ;  /* 0xffffb9d000005947 */ /* 0x000fca000383ffff */
[----:B------:R-:W-:Y:S06]  /*6340*/  BAR.SYNC.DEFER_BLOCKING 0x0 ;  /* 0x0000000000007b1d */ /* 0x000fec0000010000 */
.L_x_406:
[----:B------:R-:W-:Y:S01]  /*6350*/  IMAD.MOV.U32 R7, RZ, RZ, c[0x0][0x2c4] ;  /* 0x0000b100ff077624 */ /* 0x000fe200078e00ff */
[----:B------:R-:W-:Y:S01]  /*6360*/  IADD3 R0, R199, 0x7f, RZ ;  /* 0x0000007fc7007810 */ /* 0x000fe20007ffe0ff */
[----:B------:R-:W-:-:S03]  /*6370*/  IMAD.MOV.U32 R3, RZ, RZ, c[0x0][0x32c] ;  /* 0x0000cb00ff037624 */ /* 0x000fc600078e00ff */
[----:B------:R-:W-:Y:S02]  /*6380*/  ISETP.NE.AND P2, PT, R7, 0x1, PT ;  /* 0x000000010700780c */ /* 0x000fe40003f45270 */
[----:B------:R-:W-:-:S11]  /*6390*/  ISETP.GE.AND P1, PT, R3, 0x1, PT ;  /* 0x000000010300780c */ /* 0x000fd60003f26270 */
[----:B------:R-:W-:-:S05]  /*63a0*/  @P2 IMAD.HI.U32 R2, R0, c[0x0][0x2c8], RZ ;  /* 0x0000b20000022a27 */ /* 0x000fca00078e00ff */
[----:B------:R-:W-:-:S05]  /*63b0*/  @P2 SHF.R.U32.HI R0, RZ, c[0x0][0x2cc], R2 ;  /* 0x0000b300ff002a19 */ /* 0x000fca0000011602 */
[----:B------:R-:W-:-:S05]  /*63c0*/  IMAD.IADD R0, R154, 0x1, R0 ;  /* 0x000000019a007824 */ /* 0x000fca00078e0200 */
[----:B------:R-:W-:Y:S01]  /*63d0*/  IADD3 R3, R0, c[0x0][0x328], RZ ;  /* 0x0000ca0000037a10 */ /* 0x000fe20007ffe0ff */
[----:B------:R-:W-:Y:S05]  /*63e0*/  @!P1 BRA `(.L_x_433) ;  /* 0x000000f000009947 */ /* 0x000fea0003800000 */
[C---:B------:R-:W-:Y:S01]  /*63f0*/  ISETP.GT.AND P0, PT, R0.reuse, RZ, PT ;  /* 0x000000ff0000720c */ /* 0x040fe20003f04270 */
[----:B-1-3--:R-:W-:Y:S01]  /*6400*/  IMAD.MOV.U32 R4, RZ, RZ, c[0x0][0x32c] ;  /* 0x0000cb00ff047624 */ /* 0x00afe200078e00ff */
        /* <DEDUP_REMOVED lines=8> */
.L_x_434:
[----:B------:R-:W-:-:S13]  /*6490*/  ISETP.NE.AND P0, PT, R4, 0x1, PT ;  /* 0x000000010400780c */ /* 0x000fda0003f05270 */
[----:B------:R-:W-:-:S05]  /*64a0*/  @P0 IMAD.HI.U32 R0, R2, c[0x0][0x330], RZ ;  /* 0x0000cc0002000a27 */ /* 0x000fca00078e00ff */
[----:B------:R-:W-:-:S05]  /*64b0*/  @P0 SHF.R.U32.HI R2, RZ, c[0x0][0x334], R0 ;  /* 0x0000cd00ff020a19 */ /* 0x000fca0000011600 */
.L_x_435:
[----:B------:R-:W-:-:S05]  /*64c0*/  IMAD R2, R2, R4, c[0x0][0x32c] ;  /* 0x0000cb0002027624 */ /* 0x000fca00078e0204 */
[----:B------:R-:W-:-:S03]  /*64d0*/  IMNMX R3, R3, R2, PT ;  /* 0x0000000203037217 */ /* 0x000fc60003800200 */
.L_x_433:
[----:B-1-3--:R-:W2:Y:S01]  /*64e0*/  LDL R4, [R1] ;  /* 0x0000000001047983 */ /* 0x00aea20000100800 */
[----:B------:R-:W-:Y:S01]  /*64f0*/  IADD3 R3, R3, 0x2f, RZ ;  /* 0x0000002f03037810 */ /* 0x000fe20007ffe0ff */
[----:B------:R-:W-:-:S04]  /*6500*/  @P2 IMAD.HI.U32 R2, R199, c[0x0][0x2c8], RZ ;  /* 0x0000b200c7022a27 */ /* 0x000fc800078e00ff */
[----:B------:R-:W-:-:S04]  /*6510*/  IMAD.HI R3, R3, 0x2aaaaaab, RZ ;  /* 0x2aaaaaab03037827 */ /* 0x000fc800078e02ff */
[----:B------:R-:W-:Y:S01]  /*6520*/  IMAD.MOV.U32 R0, RZ, RZ, R199 ;  /* 0x000000ffff007224 */ /* 0x000fe200078e00c7 */
[----:B------:R-:W-:Y:S02]  /*6530*/  @P2 SHF.R.U32.HI R0, RZ, c[0x0][0x2cc], R2 ;  /* 0x0000b300ff002a19 */ /* 0x000fe40000011602 */
[----:B------:R-:W-:-:S04]  /*6540*/  SHF.R.U32.HI R2, RZ, 0x1f, R3 ;  /* 0x0000001fff027819 */ /* 0x000fc80000011603 */
[----:B------:R-:W-:-:S04]  /*6550*/  LEA.HI.SX32 R2, R3, R2, 0x1d ;  /* 0x0000000203027211 */ /* 0x000fc800078feaff */
[----:B------:R-:W-:Y:S01]  /*6560*/  IMNMX R252, R2, R156, PT ;  /* 0x0000009c02fc7217 */ /* 0x000fe20003800200 */
[----:B--2---:R-:W-:-:S05]  /*6570*/  IMAD.IADD R0, R4, 0x1, R0 ;  /* 0x0000000104007824 */ /* 0x004fca00078e0200 */
[----:B------:R-:W-:Y:S01]  /*6580*/  IADD3 R3, R0, -c[0x0][0x324], RZ ;  /* 0x8000c90000037a10 */ /* 0x000fe20007ffe0ff */
        /* <DEDUP_REMOVED lines=10> */
.L_x_437:
[----:B------:R-:W-:-:S04]  /*6630*/  MOV R2, c[0x0][0x32c] ;  /* 0x0000cb0000027a02 */ /* 0x000fc80000000f00 */
[----:B------:R-:W-:-:S13]  /*6640*/  ISETP.NE.AND P0, PT, R2, 0x1, PT ;  /* 0x000000010200780c */ /* 0x000fda0003f05270 */
[----:B------:R-:W-:-:S05]  /*6650*/  @P0 IMAD.HI.U32 R2, R0, c[0x0][0x330], RZ ;  /* 0x0000cc0000020a27 */ /* 0x000fca00078e00ff */
[----:B------:R-:W-:-:S05]  /*6660*/  @P0 SHF.R.U32.HI R0, RZ, c[0x0][0x334], R2 ;  /* 0x0000cd00ff000a19 */ /* 0x000fca0000011602 */
.L_x_438:
[----:B------:R-:W-:-:S05]  /*6670*/  IMAD R0, R0, c[0x0][0x32c], RZ ;  /* 0x0000cb0000007a24 */ /* 0x000fca00078e02ff */
[----:B------:R-:W-:-:S05]  /*6680*/  IMNMX R3, R3, R0, !PT ;  /* 0x0000000003037217 */ /* 0x000fca0007800200 */
.L_x_436:
        /* <DEDUP_REMOVED lines=16> */
[----:B----4-:R-:W-:Y:S01]  /*6790*/  IMAD.MOV.U32 R78, RZ, RZ, RZ ;  /* 0x000000ffff4e7224 */ /* 0x010fe200078e00ff */
        /* <DEDUP_REMOVED lines=59> */
[----:B-1----:R-:W2:Y:S01]  /*6b50*/  LDL R10, [R1+0x48] ;  /* 0x00004800010a7983 */ /* 0x002ea20000100800 */
[----:B------:R-:W-:-:S03]  /*6b60*/  ISETP.NE.U32.AND P0, PT, RZ, c[0x0][0x340], PT ;  /* 0x0000d000ff007a0c */ /* 0x000fc60003f05070 */
[----:B------:R-:W1:Y:S01]  /*6b70*/  S2R R109, SR_TID.X ;  /* 0x00000000006d7919 */ /* 0x000e620000002100 */
[----:B------:R-:W-:Y:S02]  /*6b80*/  ISETP.NE.AND.EX P2, PT, RZ, c[0x0][0x344], PT, P0 ;  /* 0x0000d100ff007a0c */ /* 0x000fe40003f45300 */
[----:B------:R-:W-:-:S05]  /*6b90*/  SHF.R.S32.HI R0, RZ, 0x1f, R160 ;  /* 0x0000001fff007819 */ /* 0x000fca00000114a0 */
[----:B------:R-:W-:-:S06]  /*6ba0*/  IMAD R0, R0, c[0x0][0x178], RZ ;  /* 0x00005e0000007a24 */ /* 0x000fcc00078e02ff */
[----:B------:R-:W-:Y:S02]  /*6bb0*/  @P2 IMAD.MOV.U32 R2, RZ, RZ, 0x4 ;  /* 0x00000004ff022424 */ /* 0x000fe400078e00ff */
[----:B------:R-:W-:Y:S01]  /*6bc0*/  IMAD R0, R160, c[0x0][0x17c], R0 ;  /* 0x00005f00a0007a24 */ /* 0x000fe200078e0200 */
[----:B-1----:R-:W-:-:S04]  /*6bd0*/  SHF.R.S32.HI R9, RZ, 0x1f, R109 ;  /* 0x0000001fff097819 */ /* 0x002fc8000001146d */
[----:B------:R-:W-:-:S04]  /*6be0*/  LEA.HI R4, R9, R109, RZ, 0x2 ;  /* 0x0000006d09047211 */ /* 0x000fc800078f10ff */
[----:B------:R-:W-:Y:S01]  /*6bf0*/  SHF.R.S32.HI R111, RZ, 0x2, R4 ;  /* 0x00000002ff6f7819 */ /* 0x000fe20000011404 */
[----:B------:R-:W1:Y:S01]  /*6c00*/  S2R R5, SR_CTAID.Y ;  /* 0x0000000000057919 */ /* 0x000e620000002600 */
[----:B--2---:R-:W-:-:S05]  /*6c10*/  @P2 IMAD.WIDE R2, R10, R2, c[0x0][0x340] ;  /* 0x0000d0000a022625 */ /* 0x004fca00078e0202 */
[----:B------:R2:W5:Y:S01]  /*6c20*/  @P2 LDG.E R14, [R2.64] ;  /* 0x0000000c020e2981 */ /* 0x000562000c1e1900 */
[----:B------:R-:W-:Y:S02]  /*6c30*/  ISETP.NE.AND P5, PT, R7, 0x1, PT ;  /* 0x000000010700780c */ /* 0x000fe40003fa5270 */
[----:B-1----:R-:W-:Y:S01]  /*6c40*/  SHF.R.S32.HI R48, RZ, 0x1f, R5 ;  /* 0x0000001fff307819 */ /* 0x002fe20000011405 */
[----:B------:R-:W1:Y:S01]  /*6c50*/  S2R R29, SR_CTAID.Y ;  /* 0x00000000001d7919 */ /* 0x000e620000002600 */
[----:B------:R-:W-:-:S03]  /*6c60*/  ISETP.NE.U32.AND P0, PT, RZ, c[0x0][0x348], PT ;  /* 0x0000d200ff007a0c */ /* 0x000fc60003f05070 */
[----:B------:R-:W-:Y:S01]  /*6c70*/  IMAD R6, R48, c[0x0][0x1b8], RZ ;  /* 0x00006e0030067a24 */ /* 0x000fe200078e02ff */
[----:B------:R-:W-:Y:S01]  /*6c80*/  ISETP.NE.AND.EX P0, PT, RZ, c[0x0][0x34c], PT, P0 ;  /* 0x0000d300ff007a0c */ /* 0x000fe20003f05300 */
[----:B--2---:R-:W-:-:S04]  /*6c90*/  IMAD.WIDE.U32 R2, R160, c[0x0][0x178], RZ ;  /* 0x00005e00a0027a25 */ /* 0x004fc800078e00ff */
[----:B------:R-:W-:Y:S01]  /*6ca0*/  IMAD.IADD R3, R3, 0x1, R0 ;  /* 0x0000000103037824 */ /* 0x000fe200078e0200 */
[----:B------:R-:W-:Y:S01]  /*6cb0*/  LOP3.LUT R0, R4, 0xfffffffc, RZ, 0xc0, !PT ;  /* 0xfffffffc04007812 */ /* 0x000fe200078ec0ff */
[C---:B-1----:R-:W-:Y:S02]  /*6cc0*/  IMAD R6, R29.reuse, c[0x0][0x1bc], R6 ;  /* 0x00006f001d067a24 */ /* 0x042fe400078e0206 */
[----:B------:R-:W-:-:S04]  /*6cd0*/  IMAD.WIDE.U32 R2, R29, c[0x0][0x1b8], R2 ;  /* 0x00006e001d027a25 */ /* 0x000fc800078e0002 */
[----:B------:R-:W-:Y:S01]  /*6ce0*/  IMAD.IADD R124, R109, 0x1, -R0 ;  /* 0x000000016d7c7824 */ /* 0x000fe200078e0a00 */
[----:B------:R-:W-:-:S03]  /*6cf0*/  SHF.R.S32.HI R0, RZ, 0x1f, R10 ;  /* 0x0000001fff007819 */ /* 0x000fc6000001140a */
[----:B------:R-:W-:Y:S01]  /*6d00*/  IMAD R15, R124, 0x20, R111 ;  /* 0x000000207c0f7824 */ /* 0x000fe200078e026f */
[----:B------:R-:W-:-:S03]  /*6d10*/  SEL R7, R0, RZ, !P0 ;  /* 0x000000ff00077207 */ /* 0x000fc60004000000 */
[----:B------:R-:W-:Y:S01]  /*6d20*/  IMAD.IADD R5, R199, 0x1, R15 ;  /* 0x00000001c7057824 */ /* 0x000fe200078e020f */
[----:B------:R1:W-:Y:S04]  /*6d30*/  STL [R1+0x24], R15 ;  /* 0x0000240f01007387 */ /* 0x0003e80000100800 */
[----:B------:R-:W2:Y:S01]  /*6d40*/  LDL R11, [R1+0x18] ;  /* 0x00001800010b7983 */ /* 0x000ea20000100800 */
[----:B------:R-:W-:Y:S01]  /*6d50*/  @P5 IMAD.HI.U32 R8, R5, c[0x0][0x2c8], RZ ;  /* 0x0000b20005085a27 */ /* 0x000fe200078e00ff */
[----:B------:R-:W-:Y:S01]  /*6d60*/  SEL R4, R10, RZ, !P0 ;  /* 0x000000ff0a047207 */ /* 0x000fe20004000000 */
[----:B------:R-:W-:Y:S01]  /*6d70*/  BSSY B0, `(.L_x_440) ;  /* 0x000004b000007945 */ /* 0x000fe20003800000 */
[-C--:B------:R-:W-:Y:S01]  /*6d80*/  LEA.HI R107, R9, R109.reuse, RZ, 0x3 ;  /* 0x0000006d096b7211 */ /* 0x080fe200078f18ff */
[----:B------:R-:W-:Y:S01]  /*6d90*/  IMAD.IADD R3, R3, 0x1, R6 ;  /* 0x0000000103037824 */ /* 0x000fe200078e0206 */
[----:B------:R-:W-:Y:S01]  /*6da0*/  LEA.HI R129, R9, R109, RZ, 0x5 ;  /* 0x0000006d09817211 */ /* 0x000fe200078f28ff */
[----:B------:R-:W-:Y:S01]  /*6db0*/  IMAD.MOV.U32 R0, RZ, RZ, R5 ;  /* 0x000000ffff007224 */ /* 0x000fe200078e0005 */
[----:B------:R-:W-:Y:S01]  /*6dc0*/  @P5 SHF.R.U32.HI R0, RZ, c[0x0][0x2cc], R8 ;  /* 0x0000b300ff005a19 */ /* 0x000fe20000011608 */
[----:B------:R-:W-:Y:S01]  /*6dd0*/  IMAD R6, R7, c[0x0][0x1c0], RZ ;  /* 0x0000700007067a24 */ /* 0x000fe200078e02ff */
[----:B------:R-:W-:Y:S01]  /*6de0*/  SHF.R.S32.HI R106, RZ, 0x3, R107 ;  /* 0x00000003ff6a7819 */ /* 0x000fe2000001146b */
[----:B------:R-:W-:Y:S01]  /*6df0*/  IMAD.WIDE.U32 R2, R4, c[0x0][0x1c0], R2 ;  /* 0x0000700004027a25 */ /* 0x000fe200078e0002 */
[----:B------:R-:W-:-:S03]  /*6e00*/  SHF.R.S32.HI R127, RZ, 0x5, R129 ;  /* 0x00000005ff7f7819 */ /* 0x000fc60000011481 */
[----:B------:R-:W-:Y:S01]  /*6e10*/  IMAD R7, R4, c[0x0][0x1c4], R6 ;  /* 0x0000710004077a24 */ /* 0x000fe200078e0206 */
[--C-:B------:R-:W-:Y:S01]  /*6e20*/  SHF.R.S32.HI R6, RZ, 0x1f, R0.reuse ;  /* 0x0000001fff067819 */ /* 0x100fe20000011400 */
[----:B------:R-:W-:Y:S02]  /*6e30*/  IMAD.MOV R4, RZ, RZ, -R0 ;  /* 0x000000ffff047224 */ /* 0x000fe400078e0a00 */
[----:B------:R-:W-:Y:S02]  /*6e40*/  IMAD.IADD R3, R3, 0x1, R7 ;  /* 0x0000000103037824 */ /* 0x000fe400078e0207 */
[----:B------:R-:W-:Y:S02]  /*6e50*/  IMAD R6, R6, c[0x0][0x1b0], RZ ;  /* 0x00006c0006067a24 */ /* 0x000fe400078e02ff */
[----:B------:R-:W-:Y:S02]  /*6e60*/  IMAD R4, R4, c[0x0][0x2c4], R5 ;  /* 0x0000b10004047a24 */ /* 0x000fe400078e0205 */
[C---:B------:R-:W-:Y:S01]  /*6e70*/  IMAD R5, R0.reuse, c[0x0][0x1b4], R6 ;  /* 0x00006d0000057a24 */ /* 0x040fe200078e0206 */
[----:B------:R-:W-:Y:S01]  /*6e80*/  LEA.HI R6, R9, R109, RZ, 0x4 ;  /* 0x0000006d09067211 */ /* 0x000fe200078f20ff */
[----:B------:R-:W-:Y:S01]  /*6e90*/  IMAD.WIDE.U32 R2, R0, c[0x0][0x1b0], R2 ;  /* 0x00006c0000027a25 */ /* 0x000fe200078e0002 */
[----:B------:R-:W-:-:S02]  /*6ea0*/  SHF.R.S32.HI R0, RZ, 0x1f, R4 ;  /* 0x0000001fff007819 */ /* 0x000fc40000011404 */
[----:B------:R-:W-:Y:S01]  /*6eb0*/  LOP3.LUT R6, R6, 0xfffffff0, RZ, 0xc0, !PT ;  /* 0xfffffff006067812 */ /* 0x000fe200078ec0ff */
[----:B------:R-:W-:Y:S02]  /*6ec0*/  IMAD.IADD R3, R3, 0x1, R5 ;  /* 0x0000000103037824 */ /* 0x000fe400078e0205 */
[----:B------:R-:W-:Y:S02]  /*6ed0*/  IMAD R5, R0, c[0x0][0x1a8], RZ ;  /* 0x00006a0000057a24 */ /* 0x000fe400078e02ff */
[----:B------:R-:W-:Y:S02]  /*6ee0*/  IMAD.SHL.U32 R0, R106, 0x40, RZ ;  /* 0x000000406a007824 */ /* 0x000fe400078e00ff */
[----:B------:R-:W-:Y:S02]  /*6ef0*/  IMAD.IADD R123, R109, 0x1, -R6 ;  /* 0x000000016d7b7824 */ /* 0x000fe400078e0a06 */
[----:B------:R-:W-:Y:S01]  /*6f00*/  IMAD.SHL.U32 R226, R124, 0x8, RZ ;  /* 0x000000087ce27824 */ /* 0x000fe200078e00ff */
[----:B------:R-:W-:Y:S01]  /*6f10*/  LOP3.LUT R0, R0, 0xc0, RZ, 0xc0, !PT ;  /* 0x000000c000007812 */ /* 0x000fe200078ec0ff */
[C---:B------:R-:W-:Y:S01]  /*6f20*/  IMAD R7, R4.reuse, c[0x0][0x1ac], R5 ;  /* 0x00006b0004077a24 */ /* 0x040fe200078e0205 */
[----:B------:R-:W-:Y:S01]  /*6f30*/  LEA.HI R102, R123, R123, RZ, 0x1 ;  /* 0x0000007b7b667211 */ /* 0x000fe200078f08ff */
[----:B------:R-:W-:Y:S01]  /*6f40*/  IMAD.WIDE.U32 R2, R4, c[0x0][0x1a8], R2 ;  /* 0x00006a0004027a25 */ /* 0x000fe200078e0002 */
[----:B------:R-:W-:-:S02]  /*6f50*/  SHF.R.U32.HI R5, RZ, 0x3, R0 ;  /* 0x00000003ff057819 */ /* 0x000fc40000011600 */
[----:B------:R-:W-:Y:S01]  /*6f60*/  LOP3.LUT R4, R0, 0x18, R226, 0xf8, !PT ;  /* 0x0000001800047812 */ /* 0x000fe200078ef8e2 */
[----:B------:R-:W-:Y:S01]  /*6f70*/  IMAD.IADD R0, R3, 0x1, R7 ;  /* 0x0000000103007824 */ /* 0x000fe200078e0207 */
[C---:B------:R-:W-:Y:S02]  /*6f80*/  LEA R13, P0, R2.reuse, c[0x0][0x160], 0x1 ;  /* 0x00005800020d7a11 */ /* 0x040fe400078008ff */
[--C-:B------:R-:W-:Y:S02]  /*6f90*/  SHF.R.S32.HI R6, RZ, 0x1, R102.reuse ;  /* 0x00000001ff067819 */ /* 0x100fe40000011466 */
[----:B------:R-:W-:Y:S02]  /*6fa0*/  SHF.R.S32.HI R3, RZ, 0x1f, R102 ;  /* 0x0000001fff037819 */ /* 0x000fe40000011466 */
[----:B------:R-:W-:Y:S02]  /*6fb0*/  LEA.HI.X R12, R2, c[0x0][0x164], R0, 0x1, P0 ;  /* 0x00005900020c7a11 */ /* 0x000fe400000f0c00 */
[----:B------:R-:W-:Y:S01]  /*6fc0*/  LOP3.LUT R7, R4, R5, RZ, 0x3c, !PT ;  /* 0x0000000504077212 */ /* 0x000fe200078e3cff */
[----:B------:R1:W3:Y:S01]  /*6fd0*/  SHFL.IDX PT, R2, R13, RZ, 0x1c1f ;  /* 0x001c1fff0d027589 */ /* 0x0002e200000e0000 */
[----:B------:R-:W-:-:S02]  /*6fe0*/  LEA.HI R0, R3, R6, RZ, 0x2 ;  /* 0x0000000603007211 */ /* 0x000fc400078f10ff */
[----:B------:R-:W-:Y:S01]  /*6ff0*/  LEA.HI R5, R111, R111, RZ, 0x1 ;  /* 0x0000006f6f057211 */ /* 0x000fe200078f08ff */
[----:B------:R1:W4:Y:S01]  /*7000*/  SHFL.IDX PT, R3, R12, RZ, 0x1c1f ;  /* 0x001c1fff0c037589 */ /* 0x00032200000e0000 */
[----:B------:R-:W-:Y:S02]  /*7010*/  LOP3.LUT R4, R0, 0xfffffffc, RZ, 0xc0, !PT ;  /* 0xfffffffc00047812 */ /* 0x000fe400078ec0ff */
[----:B------:R-:W-:Y:S02]  /*7020*/  LOP3.LUT R0, R5, 0x7fffffe, RZ, 0xc0, !PT ;  /* 0x07fffffe05007812 */ /* 0x000fe400078ec0ff */
[----:B------:R-:W-:Y:S01]  /*7030*/  IADD3 R108, R226, 0x40, RZ ;  /* 0x00000040e26c7810 */ /* 0x000fe20007ffe0ff */
[----:B------:R-:W-:Y:S01]  /*7040*/  IMAD.IADD R105, R6, 0x1, -R4 ;  /* 0x0000000106697824 */ /* 0x000fe200078e0a04 */
[C---:B------:R-:W-:Y:S01]  /*7050*/  IADD3 R110, R226.reuse, 0x20, RZ ;  /* 0x00000020e26e7810 */ /* 0x040fe20007ffe0ff */
[----:B------:R-:W-:Y:S01]  /*7060*/  IMAD.IADD R0, R111, 0x1, -R0 ;  /* 0x000000016f007824 */ /* 0x000fe200078e0a00 */
[----:B------:R-:W-:Y:S01]  /*7070*/  ISETP.GE.AND P1, PT, R226, c[0x0][0x198], PT ;  /* 0x00006600e2007a0c */ /* 0x000fe20003f26270 */
[----:B------:R-:W-:Y:S01]  /*7080*/  IMAD.MOV.U32 R4, RZ, RZ, 0x10 ;  /* 0x00000010ff047424 */ /* 0x000fe200078e00ff */
[----:B------:R-:W-:Y:S01]  /*7090*/  LOP3.LUT P0, RZ, R105, 0x2, RZ, 0xc0, !PT ;  /* 0x0000000269ff7812 */ /* 0x000fe2000780c0ff */
[----:B------:R-:W-:Y:S01]  /*70a0*/  IMAD R0, R127, 0x8, R0 ;  /* 0x000000087f007824 */ /* 0x000fe200078e0200 */
[----:B------:R-:W-:-:S02]  /*70b0*/  ISETP.GE.AND P3, PT, R108, c[0x0][0x198], PT ;  /* 0x000066006c007a0c */ /* 0x000fc40003f66270 */
[----:B------:R-:W-:Y:S01]  /*70c0*/  SEL R4, R4, 0xfffffff0, !P0 ;  /* 0xfffffff004047807 */ /* 0x000fe20004000000 */
[----:B------:R-:W-:Y:S02]  /*70d0*/  IMAD.U32 R218, R0, 0x20, R7 ;  /* 0x0000002000da7824 */ /* 0x000fe400078e0007 */
[----:B------:R-:W-:Y:S01]  /*70e0*/  @!P2 IMAD.MOV.U32 R14, RZ, RZ, R10 ;  /* 0x000000ffff0ea224 */ /* 0x000fe200078e000a */
[----:B------:R-:W-:Y:S01]  /*70f0*/  ISETP.GE.AND P2, PT, R110, c[0x0][0x198], PT ;  /* 0x000066006e007a0c */ /* 0x000fe20003f46270 */
[----:B--2---:R-:W-:Y:S02]  /*7100*/  IMAD R40, R11, c[0x0][0x2c4], RZ ;  /* 0x0000b1000b287a24 */ /* 0x004fe400078e02ff */
[----:B------:R-:W-:-:S05]  /*7110*/  IMAD.IADD R11, R199, 0x1, R111 ;  /* 0x00000001c70b7824 */ /* 0x000fca00078e026f */
[----:B------:R-:W-:-:S13]  /*7120*/  ISETP.GE.AND P4, PT, R11, R40, PT ;  /* 0x000000280b00720c */ /* 0x000fda0003f86270 */
[----:B------:R-:W-:Y:S05]  /*7130*/  @P4 BRA `(.L_x_441) ;  /* 0x000000e000004947 */ /* 0x000fea0003800000 */
[----:B-1-34-:R-:W-:Y:S01]  /*7140*/  SHF.R.S32.HI R5, RZ, 0x1f, R110 ;  /* 0x0000001fff057819 */ /* 0x01afe2000001146e */
[----:B------:R-:W-:Y:S01]  /*7150*/  IMAD.WIDE R8, R226, 0x2, R2 ;  /* 0x00000002e2087825 */ /* 0x000fe200078e0202 */
        /* <DEDUP_REMOVED lines=12> */
.L_x_441:
[----:B-1-34-:R-:W-:Y:S05]  /*7220*/  BSYNC B0 ;  /* 0x0000000000007941 */ /* 0x01afea0003800000 */
.L_x_440:
        /* <DEDUP_REMOVED lines=20> */
.L_x_443:
[----:B------:R-:W-:Y:S05]  /*7370*/  BSYNC B0 ;  /* 0x0000000000007941 */ /* 0x000fea0003800000 */
.L_x_442:
        /* <DEDUP_REMOVED lines=20> */
.L_x_445:
[----:B------:R-:W-:Y:S05]  /*74c0*/  BSYNC B0 ;  /* 0x0000000000007941 */ /* 0x000fea0003800000 */
.L_x_444:
[----:B--2---:R-:W2:Y:S04]  /*74d0*/  LDL R16, [R1+0x14] ;  /* 0x0000140001107983 */ /* 0x004ea80000100800 */
[----:B---3--:R-:W3:Y:S04]  /*74e0*/  LDL R9, [R1+0x3c] ;  /* 0x00003c0001097983 */ /* 0x008ee80000100800 */
[----:B------:R-:W-:Y:S04]  /*74f0*/  SHFL.IDX PT, R2, R13, 0x3, 0x1c1f ;  /* 0x007c1f000d027f89 */ /* 0x000fe800000e0000 */
[----:B----4-:R-:W4:Y:S01]  /*7500*/  SHFL.IDX PT, R3, R12, 0x3, 0x1c1f ;  /* 0x007c1f000c037f89 */ /* 0x010f2200000e0000 */
[----:B------:R-:W-:-:S04]  /*7510*/  IADD3 R0, R11, 0x60, RZ ;  /* 0x000000600b007810 */ /* 0x000fc80007ffe0ff */
[----:B------:R-:W-:Y:S01]  /*7520*/  ISETP.GE.AND P0, PT, R0, R40, PT ;  /* 0x000000280000720c */ /* 0x000fe20003f06270 */
[----:B------:R-:W-:-:S05]  /*7530*/  IMAD.MOV.U32 R5, RZ, RZ, c[0x0][0x2b8] ;  /* 0x0000ae00ff057624 */ /* 0x000fca00078e00ff */
[----:B------:R-:W-:-:S07]  /*7540*/  ISETP.NE.AND P4, PT, R5, 0x1, PT ;  /* 0x000000010500780c */ /* 0x000fce0003f85270 */
[----:B------:R-:W-:Y:S01]  /*7550*/  @!P0 IMAD.SHL.U32 R11, R218, 0x2, RZ ;  /* 0x00000002da0b8824 */ /* 0x000fe200078e00ff */
[----:B------:R-:W-:Y:S01]  /*7560*/  @!P0 SHF.R.S32.HI R5, RZ, 0x1f, R110 ;  /* 0x0000001fff058819 */ /* 0x000fe2000001146e */
[----:B----4-:R-:W-:Y:S01]  /*7570*/  @!P0 IMAD.WIDE R6, R226, 0x2, R2 ;  /* 0x00000002e2068825 */ /* 0x010fe200078e0202 */
[----:B-----5:R-:W-:-:S04]  /*7580*/  SHF.R.S32.HI R8, RZ, 0x1f, R14 ;  /* 0x0000001fff087819 */ /* 0x020fc8000001140e */
[----:B------:R-:W-:Y:S01]  /*7590*/  @!PT LDS RZ, [RZ] ;  /* 0x00000000fffff984 */ /* 0x000fe20000000800 */
[----:B------:R4:W-:Y:S01]  /*75a0*/  @!P0 LDGSTS.E.BYPASS.LTC128B.128 [R11+0x7880], [R6.64], !P1 ;  /* 0x07880000060b8fae */ /* 0x0009e2000c901d4c */
[----:B------:R-:W-:-:S04]  /*75b0*/  IMAD.MOV.U32 R120, RZ, RZ, 0x30 ;  /* 0x00000030ff787424 */ /* 0x000fc800078e00ff */
[----:B------:R-:W-:-:S04]  /*75c0*/  IMAD R126, R252, R120, -0x30 ;  /* 0xffffffd0fc7e7424 */ /* 0x000fc800078e0278 */
[----:B------:R-:W-:Y:S01]  /*75d0*/  IMAD.IADD R0, R15, 0x1, R126 ;  /* 0x000000010f007824 */ /* 0x000fe200078e027e */
[----:B----4-:R-:W-:Y:S01]  /*75e0*/  @!P0 LEA.HI R6, R5, R110, RZ, 0x3 ;  /* 0x0000006e05068211 */ /* 0x010fe200078f18ff */
[----:B------:R-:W-:-:S03]  /*75f0*/  IMAD R5, R8, c[0x0][0x2b0], RZ ;  /* 0x0000ac0008057a24 */ /* 0x000fc600078e02ff */
[----:B------:R-:W-:Y:S02]  /*7600*/  @!P0 LOP3.LUT R6, R6, 0xfffffff8, RZ, 0xc0, !PT ;  /* 0xfffffff806068812 */ /* 0x000fe400078ec0ff */
[----:B------:R-:W-:-:S03]  /*7610*/  @!P0 SHF.R.S32.HI R8, RZ, 0x1f, R108 ;  /* 0x0000001fff088819 */ /* 0x000fc6000001146c */
[----:B------:R-:W-:Y:S01]  /*7620*/  @!P0 IMAD.WIDE R6, R6, 0x2, R2 ;  /* 0x0000000206068825 */ /* 0x000fe200078e0202 */
[----:B------:R-:W-:-:S04]  /*7630*/  @!P0 LEA.HI R8, R8, R108, RZ, 0x3 ;  /* 0x0000006c08088211 */ /* 0x000fc800078f18ff */
[----:B------:R4:W-:Y:S01]  /*7640*/  @!P0 LDGSTS.E.BYPASS.LTC128B.128 [R11+0x9880], [R6.64], !P2 ;  /* 0x09880000060b8fae */ /* 0x0009e2000d101d4c */
[C---:B------:R-:W-:Y:S02]  /*7650*/  IMAD R10, R14.reuse, c[0x0][0x2b4], R5 ;  /* 0x0000ad000e0a7a24 */ /* 0x040fe400078e0205 */
[----:B------:R-:W-:Y:S01]  /*7660*/  IMAD.WIDE.U32 R18, R14, c[0x0][0x2b0], RZ ;  /* 0x0000ac000e127a25 */ /* 0x000fe200078e00ff */
[----:B----4-:R-:W-:-:S05]  /*7670*/  @!P0 LOP3.LUT R7, R8, 0xfffffff8, RZ, 0xc0, !PT ;  /* 0xfffffff808078812 */ /* 0x010fca00078ec0ff */
[----:B------:R-:W-:-:S05]  /*7680*/  @!P0 IMAD.WIDE R2, R7, 0x2, R2 ;  /* 0x0000000207028825 */ /* 0x000fca00078e0202 */
[----:B------:R4:W-:Y:S04]  /*7690*/  @!P0 LDGSTS.E.BYPASS.LTC128B.128 [R11+0xb880], [R2.64], !P3 ;  /* 0x0b880000020b8fae */ /* 0x0009e8000d901d4c */
[----:B------:R-:W0:Y:S01]  /*76a0*/  LDGDEPBAR ;  /* 0x00000000000079af */ /* 0x000e220000000000 */
[----:B-1----:R-:W-:Y:S02]  /*76b0*/  IMAD.IADD R12, R19, 0x1, R10 ;  /* 0x00000001130c7824 */ /* 0x002fe400078e020a */
[----:B------:R-:W-:Y:S01]  /*76c0*/  IMAD.MOV.U32 R224, RZ, RZ, RZ ;  /* 0x000000ffffe07224 */ /* 0x000fe200078e00ff */
[C---:B--2---:R-:W-:Y:S01]  /*76d0*/  ISETP.GE.AND P1, PT, R0.reuse, R16, PT ;  /* 0x000000100000720c */ /* 0x044fe20003f26270 */
[----:B---3--:R-:W-:-:S03]  /*76e0*/  IMAD.IADD R9, R0, 0x1, R9 ;  /* 0x0000000100097824 */ /* 0x008fc600078e0209 */
[----:B------:R-:W-:Y:S01]  /*76f0*/  ISETP.GT.OR P1, PT, R15, 0x2f, P1 ;  /* 0x0000002f0f00780c */ /* 0x000fe20000f24670 */
[----:B------:R-:W-:-:S04]  /*7700*/  @P4 IMAD.HI.U32 R5, R9, c[0x0][0x2bc], RZ ;  /* 0x0000af0009054a27 */ /* 0x000fc800078e00ff */
[----:B------:R-:W-:Y:S01]  /*7710*/  IMAD.MOV.U32 R0, RZ, RZ, R9 ;  /* 0x000000ffff007224 */ /* 0x000fe200078e0009 */
[----:B------:R-:W-:Y:S01]  /*7720*/  @P4 SHF.R.U32.HI R0, RZ, c[0x0][0x2c0], R5 ;  /* 0x0000b000ff004a19 */ /* 0x000fe20000011605 */
[----:B------:R-:W-:Y:S06]  /*7730*/  BAR.SYNC.DEFER_BLOCKING 0x0 ;  /* 0x0000000000007b1d */ /* 0x000fec0000010000 */
[----:B------:R-:W-:-:S04]  /*7740*/  @!P1 IADD3 R5, P2, R0, R18, RZ ;  /* 0x0000001200059210 */ /* 0x000fc80007f5e0ff */
[----:B------:R-:W-:Y:S02]  /*7750*/  @!P1 LEA.HI.X.SX32 R8, R0, R12, 0x1, P2 ;  /* 0x0000000c00089211 */ /* 0x000fe400010f0eff */
[----:B------:R-:W-:-:S04]  /*7760*/  @!P1 LEA R6, P2, R5, c[0x0][0x2a0], 0x2 ;  /* 0x0000a80005069a11 */ /* 0x000fc800078410ff */
[----:B------:R-:W-:-:S05]  /*7770*/  @!P1 LEA.HI.X R7, R5, c[0x0][0x2a4], R8, 0x2, P2 ;  /* 0x0000a90005079a11 */ /* 0x000fca00010f1408 */
[----:B------:R1:W2:Y:S01]  /*7780*/  @!P1 LDG.E R224, [R6.64] ;  /* 0x0000000c06e09981 */ /* 0x0002a2000c1e1900 */
[----:B------:R-:W-:-:S04]  /*7790*/  IMAD.MOV R0, RZ, RZ, -R0 ;  /* 0x000000ffff007224 */ /* 0x000fc800078e0a00 */
[----:B------:R-:W-:-:S05]  /*77a0*/  IMAD R225, R0, c[0x0][0x2b8], R9 ;  /* 0x0000ae0000e17a24 */ /* 0x000fca00078e0209 */
[----:B------:R-:W-:Y:S01]  /*77b0*/  SHF.R.S32.HI R103, RZ, 0x1f, R225 ;  /* 0x0000001fff677819 */ /* 0x000fe200000114e1 */
[----:B----4-:R-:W-:-:S04]  /*77c0*/  IMAD.WIDE.U32 R2, R225, c[0x0][0x1e0], RZ ;  /* 0x00007800e1027a25 */ /* 0x010fc800078e00ff */
[----:B------:R-:W-:-:S04]  /*77d0*/  IMAD R0, R103, c[0x0][0x1e0], RZ ;  /* 0x0000780067007a24 */ /* 0x000fc800078e02ff */
[----:B------:R-:W-:Y:S01]  /*77e0*/  IMAD R0, R225, c[0x0][0x1e4], R0 ;  /* 0x00007900e1007a24 */ /* 0x000fe200078e0200 */
[----:B------:R-:W-:Y:S03]  /*77f0*/  STL.64 [R1+0x30], R18 ;  /* 0x0000301201007387 */ /* 0x000fe60000100a00 */
[----:B------:R-:W-:Y:S02]  /*7800*/  IMAD.IADD R3, R3, 0x1, R0 ;  /* 0x0000000103037824 */ /* 0x000fe400078e0200 */
[----:B------:R-:W-:Y:S01]  /*7810*/  IMAD R0, R48, c[0x0][0x1e8], RZ ;  /* 0x00007a0030007a24 */ /* 0x000fe200078e02ff */
[----:B------:R3:W-:Y:S01]  /*7820*/  STL [R1+0x38], R12 ;  /* 0x0000380c01007387 */ /* 0x0007e20000100800 */
[----:B------:R-:W-:Y:S02]  /*7830*/  IMAD R120, R252, -0x30, R120 ;  /* 0xffffffd0fc787824 */ /* 0x000fe400078e0278 */
[----:B------:R-:W-:-:S02]  /*7840*/  IMAD R0, R29, c[0x0][0x1ec], R0 ;  /* 0x00007b001d007a24 */ /* 0x000fc400078e0200 */
[----:B------:R-:W-:-:S05]  /*7850*/  IMAD.IADD R125, R16, 0x1, R120 ;  /* 0x00000001107d7824 */ /* 0x000fca00078e0278 */
[----:B-1----:R-:W-:Y:S01]  /*7860*/  IMNMX R6, R125, 0x30, PT ;  /* 0x000000307d067817 */ /* 0x002fe20003800200 */
[----:B---3--:R-:W-:-:S04]  /*7870*/  IMAD.WIDE.U32 R12, R29, c[0x0][0x1e8], RZ ;  /* 0x00007a001d0c7a25 */ /* 0x008fc800078e00ff */
[----:B------:R-:W-:Y:S02]  /*7880*/  IMAD.IADD R10, R13, 0x1, R0 ;  /* 0x000000010d0a7824 */ /* 0x000fe400078e0200 */
[----:B------:R-:W-:Y:S01]  /*7890*/  IMAD.IADD R14, R6, 0x1, -R111 ;  /* 0x00000001060e7824 */ /* 0x000fe200078e0a6f */
[----:B------:R-:W-:Y:S02]  /*78a0*/  LOP3.LUT R155, R155, 0xfffff7ff, RZ, 0xc0, !PT ;  /* 0xfffff7ff9b9b7812 */ /* 0x000fe400078ec0ff */
[----:B------:R-:W-:Y:S02]  /*78b0*/  ISETP.GE.AND P2, PT, R226, c[0x0][0x1d4], PT ;  /* 0x00007500e2007a0c */ /* 0x000fe40003f46270 */
[----:B------:R-:W-:Y:S02]  /*78c0*/  @P4 LOP3.LUT R155, R155, 0x800, RZ, 0xfc, !PT ;  /* 0x000008009b9b4812 */ /* 0x000fe400078efcff */
[----:B------:R-:W-:Y:S02]  /*78d0*/  ISETP.GE.AND P6, PT, R110, c[0x0][0x1d4], PT ;  /* 0x000075006e007a0c */ /* 0x000fe40003fc6270 */
[----:B------:R-:W-:-:S02]  /*78e0*/  ISETP.GE.AND P4, PT, R108, c[0x0][0x1d4], PT ;  /* 0x000075006c007a0c */ /* 0x000fc40003f86270 */
[----:B------:R-:W-:-:S05]  /*78f0*/  LOP3.LUT R155, R155, 0xfffffdff, RZ, 0xc0, !PT ;  /* 0xfffffdff9b9b7812 */ /* 0x000fca00078ec0ff */
[----:B------:R-:W-:-:S04]  /*7900*/  @P2 LOP3.LUT R155, R155, 0x200, RZ, 0xfc, !PT ;  /* 0x000002009b9b2812 */ /* 0x000fc800078efcff */
[----:B------:R-:W-:-:S04]  /*7910*/  LOP3.LUT R155, R155, 0xfffffeff, RZ, 0xc0, !PT ;  /* 0xfffffeff9b9b7812 */ /* 0x000fc800078ec0ff */
[----:B------:R-:W-:-:S04]  /*7920*/  @P6 LOP3.LUT R155, R155, 0x100, RZ, 0xfc, !PT ;  /* 0x000001009b9b6812 */ /* 0x000fc800078efcff */
[----:B------:R-:W-:-:S04]  /*7930*/  LOP3.LUT R155, R155, 0xffffff7f, RZ, 0xc0, !PT ;  /* 0xffffff7f9b9b7812 */ /* 0x000fc800078ec0ff */
[----:B------:R-:W-:-:S04]  /*7940*/  @P4 LOP3.LUT R155, R155, 0x80, RZ, 0xfc, !PT ;  /* 0x000000809b9b4812 */ /* 0x000fc800078efcff */
[----:B------:R-:W-:Y:S01]  /*7950*/  LOP3.LUT R155, R155, 0xffffffbf, RZ, 0xc0, !PT ;  /* 0xffffffbf9b9b7812 */ /* 0x000fe200078ec0ff */
[----:B------:R-:W-:Y:S01]  /*7960*/  IMAD.WIDE.U32 R114, R29, c[0x0][0x210], RZ ;  /* 0x000084001d727a25 */ /* 0x000fe200078e00ff */
[----:B------:R-:W-:Y:S02]  /*7970*/  IADD3 R128, R252, -0x1, RZ ;  /* 0xfffffffffc807810 */ /* 0x000fe40007ffe0ff */
        /* <DEDUP_REMOVED lines=8> */
[----:B------:R-:W-:Y:S01]  /*7a00*/  ISETP.GE.AND P0, PT, R14, 0x1, PT ;  /* 0x000000010e00780c */ /* 0x000fe20003f06270 */
[----:B------:R-:W-:Y:S04]  /*7a10*/  SHFL.IDX PT, R2, R13, RZ, 0x1c1f ;  /* 0x001c1fff0d027589 */ /* 0x000fe800000e0000 */
[----:B------:R-:W1:Y:S08]  /*7a20*/  SHFL.IDX PT, R3, R12, RZ, 0x1c1f ;  /* 0x001c1fff0c037589 */ /* 0x000e7000000e0000 */
[----:B------:R-:W-:-:S02]  /*7a30*/  @P0 SHF.R.S32.HI R5, RZ, 0x1f, R110 ;  /* 0x0000001fff050819 */ /* 0x000fc4000001146e */
[----:B------:R-:W-:Y:S02]  /*7a40*/  @P0 SHF.R.S32.HI R0, RZ, 0x1f, R108 ;  /* 0x0000001fff000819 */ /* 0x000fe4000001146c */
[----:B------:R-:W-:Y:S02]  /*7a50*/  @P0 LEA.HI R5, R5, R110, RZ, 0x3 ;  /* 0x0000006e05050211 */ /* 0x000fe400078f18ff */
[----:B------:R-:W-:Y:S02]  /*7a60*/  @P0 LEA.HI R0, R0, R108, RZ, 0x3 ;  /* 0x0000006c00000211 */ /* 0x000fe400078f18ff */
[----:B------:R-:W-:Y:S02]  /*7a70*/  @P0 LOP3.LUT R8, R5, 0xfffffff8, RZ, 0xc0, !PT ;  /* 0xfffffff805080812 */ /* 0x000fe400078ec0ff */
[----:B------:R-:W-:Y:S01]  /*7a80*/  @P0 LOP3.LUT R0, R0, 0xfffffff8, RZ, 0xc0, !PT ;  /* 0xfffffff800000812 */ /* 0x000fe200078ec0ff */
[----:B------:R-:W-:Y:S02]  /*7a90*/  @P0 IMAD.SHL.U32 R5, R218, 0x2, RZ ;  /* 0x00000002da050824 */ /* 0x000fe400078e00ff */
[----:B-1----:R-:W-:-:S04]  /*7aa0*/  @P0 IMAD.WIDE R10, R226, 0x2, R2 ;  /* 0x00000002e20a0825 */ /* 0x002fc800078e0202 */
[--C-:B------:R-:W-:Y:S01]  /*7ab0*/  @P0 IMAD.WIDE R8, R8, 0x2, R2.reuse ;  /* 0x0000000208080825 */ /* 0x100fe200078e0202 */
[----:B------:R-:W-:Y:S01]  /*7ac0*/  @!PT LDS RZ, [RZ] ;  /* 0x00000000fffff984 */ /* 0x000fe20000000800 */
[----:B------:R1:W-:Y:S03]  /*7ad0*/  @P0 LDGSTS.E.BYPASS.LTC128B.128 [R5+0x3c80], [R10.64], !P2 ;  /* 0x03c800000a050fae */ /* 0x0003e6000d101d4c */
[----:B------:R-:W-:Y:S01]  /*7ae0*/  @P0 IMAD.WIDE R6, R0, 0x2, R2 ;  /* 0x0000000200060825 */ /* 0x000fe200078e0202 */
[----:B------:R1:W-:Y:S04]  /*7af0*/  @P0 LDGSTS.E.BYPASS.LTC128B.128 [R5+0x4880], [R8.64], !P6 ;  /* 0x0488000008050fae */ /* 0x0003e8000f101d4c */
[----:B------:R1:W-:Y:S01]  /*7b00*/  @P0 LDGSTS.E.BYPASS.LTC128B.128 [R5+0x5480], [R6.64], !P4 ;  /* 0x0548000006050fae */ /* 0x0003e2000e101d4c */
[----:B------:R-:W-:-:S03]  /*7b10*/  ISETP.GE.AND P0, PT, R14, 0x21, PT ;  /* 0x000000210e00780c */ /* 0x000fc60003f06270 */
[----:B------:R-:W-:Y:S04]  /*7b20*/  SHFL.IDX PT, R2, R13, 0x1, 0x1c1f ;  /* 0x003c1f000d027f89 */ /* 0x000fe800000e0000 */
[----:B------:R-:W2:Y:S06]  /*7b30*/  SHFL.IDX PT, R3, R12, 0x1, 0x1c1f ;  /* 0x003c1f000c037f89 */ /* 0x000eac00000e0000 */
[----:B------:R-:W-:-:S02]  /*7b40*/  @P0 SHF.R.S32.HI R0, RZ, 0x1f, R108 ;  /* 0x0000001fff000819 */ /* 0x000fc4000001146c */
[----:B-1----:R-:W-:-:S04]  /*7b50*/  @P0 SHF.R.S32.HI R5, RZ, 0x1f, R110 ;  /* 0x0000001fff050819 */ /* 0x002fc8000001146e */
[----:B------:R-:W-:Y:S02]  /*7b60*/  @P0 LEA.HI R6, R5, R110, RZ, 0x3 ;  /* 0x0000006e05060211 */ /* 0x000fe400078f18ff */
[----:B------:R-:W-:Y:S02]  /*7b70*/  @P0 LEA.HI R5, R0, R108, RZ, 0x3 ;  /* 0x0000006c00050211 */ /* 0x000fe400078f18ff */
[----:B------:R-:W-:Y:S02]  /*7b80*/  @P0 LOP3.LUT R6, R6, 0xfffffff8, RZ, 0xc0, !PT ;  /* 0xfffffff806060812 */ /* 0x000fe400078ec0ff */
[----:B------:R-:W-:Y:S01]  /*7b90*/  @P0 LOP3.LUT R5, R5, 0xfffffff8, RZ, 0xc0, !PT ;  /* 0xfffffff805050812 */ /* 0x000fe200078ec0ff */
[----:B------:R-:W-:Y:S02]  /*7ba0*/  @P0 IMAD.SHL.U32 R0, R218, 0x2, RZ ;  /* 0x00000002da000824 */ /* 0x000fe400078e00ff */
[----:B--2---:R-:W-:-:S04]  /*7bb0*/  @P0 IMAD.WIDE R8, R226, 0x2, R2 ;  /* 0x00000002e2080825 */ /* 0x004fc800078e0202 */
[--C-:B------:R-:W-:Y:S01]  /*7bc0*/  @P0 IMAD.WIDE R6, R6, 0x2, R2.reuse ;  /* 0x0000000206060825 */ /* 0x100fe200078e0202 */
[----:B------:R1:W-:Y:S03]  /*7bd0*/  @P0 LDGSTS.E.BYPASS.LTC128B.128 [R0+0x4480], [R8.64], !P2 ;  /* 0x0448000008000fae */ /* 0x0003e6000d101d4c */
[----:B------:R-:W-:Y:S01]  /*7be0*/  @P0 IMAD.WIDE R2, R5, 0x2, R2 ;  /* 0x0000000205020825 */ /* 0x000fe200078e0202 */
[----:B------:R1:W-:Y:S04]  /*7bf0*/  @P0 LDGSTS.E.BYPASS.LTC128B.128 [R0+0x5080], [R6.64], !P6 ;  /* 0x0508000006000fae */ /* 0x0003e8000f101d4c */
[----:B------:R1:W-:Y:S01]  /*7c00*/  @P0 LDGSTS.E.BYPASS.LTC128B.128 [R0+0x5c80], [R2.64], !P4 ;  /* 0x05c8000002000fae */ /* 0x0003e2000e101d4c */
[----:B------:R-:W-:-:S02]  /*7c10*/  ISETP.GT.AND P0, PT, R15, 0x2f, PT ;  /* 0x0000002f0f00780c */ /* 0x000fc40003f04270 */
[----:B------:R-:W-:Y:S01]  /*7c20*/  SHF.R.S32.HI R5, RZ, 0x1f, R109 ;  /* 0x0000001fff057819 */ /* 0x000fe2000001146d */
[----:B------:R-:W0:Y:S10]  /*7c30*/  LDGDEPBAR ;  /* 0x00000000000079af */ /* 0x000e340000000000 */
[----:B------:R-:W-:-:S02]  /*7c40*/  @P0 LOP3.LUT R155, R155, 0x40, RZ, 0xfc, !PT ;  /* 0x000000409b9b0812 */ /* 0x000fc400078efcff */
[----:B------:R-:W-:Y:S01]  /*7c50*/  ISETP.LT.AND P0, PT, RZ, c[0x0][0x27c], PT ;  /* 0x00009f00ff007a0c */ /* 0x000fe20003f01270 */
[----:B-1----:R-:W-:Y:S01]  /*7c60*/  IMAD R0, R48, c[0x0][0x210], RZ ;  /* 0x0000840030007a24 */ /* 0x002fe200078e02ff */
[----:B------:R-:W-:-:S03]  /*7c70*/  LEA.HI R2, R5, R109, RZ, 0x4 ;  /* 0x0000006d05027211 */ /* 0x000fc600078f20ff */
[----:B------:R-:W-:Y:S01]  /*7c80*/  IMAD R0, R29, c[0x0][0x214], R0 ;  /* 0x000085001d007a24 */ /* 0x000fe200078e0200 */
[----:B------:R-:W-:-:S03]  /*7c90*/  SHF.R.S32.HI R89, RZ, 0x4, R2 ;  /* 0x00000004ff597819 */ /* 0x000fc60000011402 */
[----:B------:R-:W-:-:S04]  /*7ca0*/  IMAD.IADD R112, R115, 0x1, R0 ;  /* 0x0000000173707824 */ /* 0x000fc800078e0200 */
[----:B------:R-:W-:Y:S05]  /*7cb0*/  @P0 BRA `(.L_x_446) ;  /* 0x0000002000000947 */ /* 0x000fea0003800000 */
[----:B------:R-:W-:-:S04]  /*7cc0*/  DEPBAR.LE SB0, 0x1 ;  /* 0x000080400000791a */ /* 0x000fc80000000000 */
[----:B------:R-:W-:Y:S05]  /*7cd0*/  BRA `(.L_x_447) ;  /* 0x000075a000007947 */ /* 0x000fea0003800000 */
.L_x_446:
[----:B------:R-:W-:Y:S01]  /*7ce0*/  ULDC.U8 UR4, c[0x0][0x298] ;  /* 0x0000a60000047ab9 */ /* 0x000fe20000000000 */
[----:B------:R-:W-:Y:S01]  /*7cf0*/  SHF.R.S32.HI R0, RZ, 0x1f, R157 ;  /* 0x0000001fff007819 */ /* 0x000fe2000001149d */
[----:B------:R-:W-:Y:S01]  /*7d00*/  IMAD.WIDE.U32 R10, R157, c[0x0][0x280], RZ ;  /* 0x0000a0009d0a7a25 */ /* 0x000fe200078e00ff */
[----:B------:R-:W-:Y:S01]  /*7d10*/  ISETP.NE.AND P0, PT, RZ, UR4, PT ;  /* 0x00000004ff007c0c */ /* 0x000fe2000bf05270 */
[----:B------:R-:W-:Y:S01]  /*7d20*/  BSSY B2, `(.L_x_447) ;  /* 0x0000755000027945 */ /* 0x000fe20003800000 */
[-C--:B------:R-:W-:Y:S01]  /*7d30*/  LEA.HI R3, R109, R109.reuse, RZ, 0x1 ;  /* 0x0000006d6d037211 */ /* 0x080fe200078f08ff */
[C---:B------:R-:W-:Y:S02]  /*7d40*/  IMAD R2, R0.reuse, c[0x0][0x280], RZ ;  /* 0x0000a00000027a24 */ /* 0x040fe400078e02ff */
[----:B------:R-:W-:Y:S01]  /*7d50*/  IMAD R0, R0, c[0x0][0x290], RZ ;  /* 0x0000a40000007a24 */ /* 0x000fe200078e02ff */
[----:B------:R-:W-:Y:S01]  /*7d60*/  SHF.R.S32.HI R56, RZ, 0x1, R3 ;  /* 0x00000001ff387819 */ /* 0x000fe20000011403 */
[----:B------:R-:W-:Y:S01]  /*7d70*/  IMAD R2, R157, c[0x0][0x284], R2 ;  /* 0x0000a1009d027a24 */ /* 0x000fe200078e0202 */
[----:B------:R-:W-:Y:S01]  /*7d80*/  LOP3.LUT R3, R3, 0xfffffffe, RZ, 0xc0, !PT ;  /* 0xfffffffe03037812 */ /* 0x000fe200078ec0ff */
[----:B------:R-:W-:Y:S01]  /*7d90*/  IMAD R0, R157, c[0x0][0x294], R0 ;  /* 0x0000a5009d007a24 */ /* 0x000fe200078e0200 */
[----:B------:R-:W-:Y:S01]  /*7da0*/  IADD3 R28, R199, R56, RZ ;  /* 0x00000038c71c7210 */ /* 0x000fe20007ffe0ff */
[----:B------:R-:W-:Y:S01]  /*7db0*/  IMAD.WIDE.U32 R8, R157, c[0x0][0x290], RZ ;  /* 0x0000a4009d087a25 */ /* 0x000fe200078e00ff */
[----:B------:R-:W-:-:S02]  /*7dc0*/  IADD3 R45, -R3, R109, RZ ;  /* 0x0000006d032d7210 */ /* 0x000fc40007ffe1ff */
[----:B------:R-:W-:Y:S01]  /*7dd0*/  IADD3 R7, R2, R11, RZ ;  /* 0x0000000b02077210 */ /* 0x000fe20007ffe0ff */
[----:B------:R-:W-:Y:S01]  /*7de0*/  IMAD.IADD R3, R0, 0x1, R9 ;  /* 0x0000000100037824 */ /* 0x000fe200078e0209 */
[C---:B------:R-:W-:Y:S01]  /*7df0*/  SHF.L.U32 R57, R45.reuse, 0x3, RZ ;  /* 0x000000032d397819 */ /* 0x040fe200000006ff */
[----:B------:R-:W-:Y:S01]  /*7e00*/  IMAD R0, R45, 0x40, R28 ;  /* 0x000000402d007824 */ /* 0x000fe200078e021c */
[----:B------:R-:W-:Y:S05]  /*7e10*/  @!P0 BRA `(.L_x_448) ;  /* 0x0000381000008947 */ /* 0x000fea0003800000 */
[----:B------:R-:W-:Y:S01]  /*7e20*/  @P5 IMAD.HI.U32 R2, R0, c[0x0][0x2c8], RZ ;  /* 0x0000b20000025a27 */ /* 0x000fe200078e00ff */
[----:B------:R-:W-:Y:S01]  /*7e30*/  MOV R6, R10 ;  /* 0x0000000a00067202 */ /* 0x000fe20000000f00 */
[----:B------:R-:W-:Y:S01]  /*7e40*/  BSSY B0, `(.L_x_449) ;  /* 0x0000062000007945 */ /* 0x000fe20003800000 */
[----:B------:R-:W-:Y:S01]  /*7e50*/  CS2R R68, SRZ ;  /* 0x0000000000447805 */ /* 0x000fe2000001ff00 */
[----:B------:R-:W-:Y:S01]  /*7e60*/  IMAD.SHL.U32 R18, R45, 0x4, RZ ;  /* 0x000000042d127824 */ /* 0x000fe200078e00ff */
[----:B------:R-:W-:Y:S01]  /*7e70*/  @P5 SHF.R.U32.HI R0, RZ, c[0x0][0x2cc], R2 ;  /* 0x0000b300ff005a19 */ /* 0x000fe20000011602 */
[----:B------:R-:W-:Y:S01]  /*7e80*/  CS2R R38, SRZ ;  /* 0x0000000000267805 */ /* 0x000fe2000001ff00 */
[----:B------:R-:W-:Y:S01]  /*7e90*/  CS2R R34, SRZ ;  /* 0x0000000000227805 */ /* 0x000fe2000001ff00 */
[----:B------:R-:W-:Y:S01]  /*7ea0*/  CS2R R30, SRZ ;  /* 0x00000000001e7805 */ /* 0x000fe2000001ff00 */
[----:B------:R-:W-:Y:S01]  /*7eb0*/  SHF.R.S32.HI R5, RZ, 0x1f, R0 ;  /* 0x0000001fff057819 */ /* 0x000fe20000011400 */
[----:B------:R-:W-:Y:S01]  /*7ec0*/  IMAD.WIDE.U32 R6, R0, c[0x0][0x280], R6 ;  /* 0x0000a00000067a25 */ /* 0x000fe200078e0006 */
[----:B------:R-:W-:Y:S01]  /*7ed0*/  CS2R R24, SRZ ;  /* 0x0000000000187805 */ /* 0x000fe2000001ff00 */
[----:B------:R-:W-:Y:S01]  /*7ee0*/  CS2R R20, SRZ ;  /* 0x0000000000147805 */ /* 0x000fe2000001ff00 */
[----:B------:R-:W-:Y:S01]  /*7ef0*/  CS2R R12, SRZ ;  /* 0x00000000000c7805 */ /* 0x000fe2000001ff00 */
[C---:B------:R-:W-:Y:S01]  /*7f00*/  IMAD R2, R5.reuse, c[0x0][0x280], RZ ;  /* 0x0000a00005027a24 */ /* 0x040fe200078e02ff */
[----:B------:R-:W-:Y:S01]  /*7f10*/  LEA R29, P0, R6, c[0x0][0x270], 0x1 ;  /* 0x00009c00061d7a11 */ /* 0x000fe200078008ff */
[----:B------:R-:W-:Y:S01]  /*7f20*/  IMAD R5, R5, c[0x0][0x290], RZ ;  /* 0x0000a40005057a24 */ /* 0x000fe200078e02ff */
[----:B------:R-:W-:Y:S01]  /*7f30*/  CS2R R42, SRZ ;  /* 0x00000000002a7805 */ /* 0x000fe2000001ff00 */
[----:B------:R-:W-:Y:S01]  /*7f40*/  IMAD R2, R0, c[0x0][0x284], R2 ;  /* 0x0000a10000027a24 */ /* 0x000fe200078e0202 */
[----:B------:R-:W-:Y:S01]  /*7f50*/  CS2R R36, SRZ ;  /* 0x0000000000247805 */ /* 0x000fe2000001ff00 */
[----:B------:R-:W-:Y:S01]  /*7f60*/  CS2R R32, SRZ ;  /* 0x0000000000207805 */ /* 0x000fe2000001ff00 */
[----:B------:R-:W-:Y:S01]  /*7f70*/  CS2R R26, SRZ ;  /* 0x00000000001a7805 */ /* 0x000fe2000001ff00 */
[----:B------:R-:W-:Y:S01]  /*7f80*/  CS2R R22, SRZ ;  /* 0x0000000000167805 */ /* 0x000fe2000001ff00 */
[----:B------:R-:W-:Y:S01]  /*7f90*/  IADD3 R2, R7, R2, RZ ;  /* 0x0000000207027210 */ /* 0x000fe20007ffe0ff */
[----:B------:R-:W-:-:S03]  /*7fa0*/  CS2R R14, SRZ ;  /* 0x00000000000e7805 */ /* 0x000fc6000001ff00 */
[----:B------:R-:W-:Y:S01]  /*7fb0*/  LEA.HI.X R19, R6, c[0x0][0x274], R2, 0x1, P0 ;  /* 0x00009d0006137a11 */ /* 0x000fe200000f0c02 */
[----:B------:R-:W-:Y:S02]  /*7fc0*/  IMAD.MOV.U32 R2, RZ, RZ, R8 ;  /* 0x000000ffff027224 */ /* 0x000fe400078e0008 */
[----:B------:R1:W2:Y:S02]  /*7fd0*/  SHFL.IDX PT, R8, R29, RZ, 0x1e1f ;  /* 0x001e1fff1d087589 */ /* 0x0002a400000e0000 */
[C---:B------:R-:W-:Y:S02]  /*7fe0*/  IMAD.WIDE.U32 R2, R0.reuse, c[0x0][0x290], R2 ;  /* 0x0000a40000027a25 */ /* 0x040fe400078e0002 */
[----:B------:R1:W3:Y:S02]  /*7ff0*/  SHFL.IDX PT, R9, R19, RZ, 0x1e1f ;  /* 0x001e1fff13097589 */ /* 0x0002e400000e0000 */
[----:B------:R-:W-:Y:S01]  /*8000*/  IMAD R0, R0, c[0x0][0x294], R5 ;  /* 0x0000a50000007a24 */ /* 0x000fe200078e0205 */
[----:B------:R-:W-:-:S04]  /*8010*/  LEA R17, P0, R2, c[0x0][0x288], 0x1 ;  /* 0x0000a20002117a11 */ /* 0x000fc800078008ff */
[----:B------:R-:W-:Y:S01]  /*8020*/  IADD3 R0, R3, R0, RZ ;  /* 0x0000000003007210 */ /* 0x000fe20007ffe0ff */
[----:B------:R1:W4:Y:S03]  /*8030*/  SHFL.IDX PT, R10, R17, RZ, 0x1e1f ;  /* 0x001e1fff110a7589 */ /* 0x00032600000e0000 */
[----:B------:R-:W-:Y:S02]  /*8040*/  LEA.HI.X R16, R2, c[0x0][0x28c], R0, 0x1, P0 ;  /* 0x0000a30002107a11 */ /* 0x000fe400000f0c00 */
[----:B------:R-:W-:-:S03]  /*8050*/  ISETP.GE.AND P0, PT, R28, R40, PT ;  /* 0x000000281c00720c */ /* 0x000fc60003f06270 */
[----:B------:R1:W1:Y:S10]  /*8060*/  SHFL.IDX PT, R11, R16, RZ, 0x1e1f ;  /* 0x001e1fff100b7589 */ /* 0x00027400000e0000 */
[----:B------:R-:W-:Y:S05]  /*8070*/  @P0 BRA `(.L_x_450) ;  /* 0x000003e000000947 */ /* 0x000fea0003800000 */
[----:B--23--:R-:W-:Y:S01]  /*8080*/  ISETP.GE.AND P0, PT, R18, c[0x0][0x27c], PT ;  /* 0x00009f0012007a0c */ /* 0x00cfe20003f06270 */
[----:B------:R-:W-:Y:S01]  /*8090*/  CS2R R14, SRZ ;  /* 0x00000000000e7805 */ /* 0x000fe2000001ff00 */
[----:B------:R-:W-:-:S11]  /*80a0*/  CS2R R12, SRZ ;  /* 0x00000000000c7805 */ /* 0x000fd6000001ff00 */
[----:B-1--4-:R-:W-:-:S04]  /*80b0*/  @!P0 IMAD.WIDE R2, R18, 0x2, R10 ;  /* 0x0000000212028825 */ /* 0x012fc800078e020a */
[C---:B------:R-:W-:Y:S01]  /*80c0*/  @!P0 IMAD.WIDE R6, R18.reuse, 0x2, R8 ;  /* 0x0000000212068825 */ /* 0x040fe200078e0208 */
[----:B------:R1:W5:Y:S04]  /*80d0*/  @!P0 LD.E.64 R14, [R2.64] ;  /* 0x0000000c020e8980 */ /* 0x000368000c101b00 */
[----:B------:R2:W5:Y:S01]  /*80e0*/  @!P0 LD.E.64 R12, [R6.64] ;  /* 0x0000000c060c8980 */ /* 0x000562000c101b00 */
[----:B-1----:R-:W-:-:S04]  /*80f0*/  IADD3 R2, R18, 0x8, RZ ;  /* 0x0000000812027810 */ /* 0x002fc80007ffe0ff */
[----:B------:R-:W-:Y:S01]  /*8100*/  ISETP.GE.AND P0, PT, R2, c[0x0][0x27c], PT ;  /* 0x00009f0002007a0c */ /* 0x000fe20003f06270 */
[----:B------:R-:W-:-:S12]  /*8110*/  CS2R R22, SRZ ;  /* 0x0000000000167805 */ /* 0x000fd8000001ff00 */
[----:B------:R-:W-:-:S04]  /*8120*/  @!P0 SHF.R.S32.HI R0, RZ, 0x1f, R2 ;  /* 0x0000001fff008819 */ /* 0x000fc80000011402 */
[----:B------:R-:W-:-:S04]  /*8130*/  @!P0 LEA.HI R0, R0, R2, RZ, 0x2 ;  /* 0x0000000200008211 */ /* 0x000fc800078f10ff */
[----:B------:R-:W-:Y:S01]  /*8140*/  @!P0 LOP3.LUT R0, R0, 0xfffffffc, RZ, 0xc0, !PT ;  /* 0xfffffffc00008812 */ /* 0x000fe200078ec0ff */
[----:B------:R-:W-:-:S04]  /*8150*/  CS2R R20, SRZ ;  /* 0x0000000000147805 */ /* 0x000fc8000001ff00 */
[----:B------:R-:W-:-:S04]  /*8160*/  @!P0 IMAD.WIDE R2, R0, 0x2, R10 ;  /* 0x0000000200028825 */ /* 0x000fc800078e020a */
[----:B--2---:R-:W-:Y:S01]  /*8170*/  @!P0 IMAD.WIDE R6, R0, 0x2, R8 ;  /* 0x0000000200068825 */ /* 0x004fe200078e0208 */
        /* <DEDUP_REMOVED lines=42> */
[----:B--2---:R-:W-:-:S04]  /*8420*/  @!P0 IMAD.WIDE R6, R0, 0x2, R8 ;  /* 0x0000000200068825 */ /* 0x004fc800078e0208 */
[----:B------:R-:W-:Y:S01]  /*8430*/  @!P0 IMAD.WIDE R2, R0, 0x2, R10 ;  /* 0x0000000200028825 */ /* 0x000fe200078e020a */
[----:B------:R1:W5:Y:S04]  /*8440*/  @!P0 LD.E.64 R38, [R6.64] ;  /* 0x0000000c06268980 */ /* 0x000368000c101b00 */
[----:B------:R1:W5:Y:S02]  /*8450*/  @!P0 LD.E.64 R42, [R2.64] ;  /* 0x0000000c022a8980 */ /* 0x000364000c101b00 */
.L_x_450:
[----:B--23--:R-:W-:Y:S05]  /*8460*/  BSYNC B0 ;  /* 0x0000000000007941 */ /* 0x00cfea0003800000 */
.L_x_449:
[----:B-1---5:R-:W-:Y:S01]  /*8470*/  IMAD.MOV.U32 R2, RZ, RZ, R38 ;  /* 0x000000ffff027224 */ /* 0x022fe200078e0026 */
[----:B------:R1:W2:Y:S01]  /*8480*/  SHFL.IDX PT, R11, R16, 0x1, 0x1e1f ;  /* 0x003e1f00100b7f89 */ /* 0x0002a200000e0000 */
[----:B------:R-:W-:Y:S01]  /*8490*/  IMAD.MOV.U32 R0, RZ, RZ, R39 ;  /* 0x000000ffff007224 */ /* 0x000fe200078e0027 */
[----:B------:R-:W-:Y:S01]  /*84a0*/  BSSY B0, `(.L_x_451) ;  /* 0x0000072000007945 */ /* 0x000fe20003800000 */
[----:B------:R-:W-:Y:S01]  /*84b0*/  IMAD.MOV.U32 R5, RZ, RZ, R34 ;  /* 0x000000ffff057224 */ /* 0x000fe200078e0022 */
[----:B------:R3:W4:Y:S01]  /*84c0*/  SHFL.IDX PT, R9, R19, 0x1, 0x1e1f ;  /* 0x003e1f0013097f89 */ /* 0x00072200000e0000 */
[----:B------:R-:W-:Y:S01]  /*84d0*/  IMAD.MOV.U32 R3, RZ, RZ, R35 ;  /* 0x000000ffff037224 */ /* 0x000fe200078e0023 */
[----:B------:R-:W-:Y:S01]  /*84e0*/  PRMT R82, R0, 0x5410, R2 ;  /* 0x0000541000527816 */ /* 0x000fe20000000002 */
[----:B------:R-:W-:Y:S01]  /*84f0*/  IMAD.MOV.U32 R0, RZ, RZ, R31 ;  /* 0x000000ffff007224 */ /* 0x000fe200078e001f */
[----:B------:R-:W-:Y:S01]  /*8500*/  MOV R2, R30 ;  /* 0x0000001e00027202 */ /* 0x000fe20000000f00 */
[----:B------:R3:W1:Y:S01]  /*8510*/  SHFL.IDX PT, R8, R29, 0x1, 0x1e1f ;  /* 0x003e1f001d087f89 */ /* 0x00066200000e0000 */
[----:B------:R-:W-:Y:S01]  /*8520*/  PRMT R78, R3, 0x5410, R5 ;  /* 0x00005410034e7816 */ /* 0x000fe20000000005 */
[----:B------:R-:W-:Y:S01]  /*8530*/  IMAD.MOV.U32 R5, RZ, RZ, R24 ;  /* 0x000000ffff057224 */ /* 0x000fe200078e0018 */
[----:B------:R-:W-:Y:S01]  /*8540*/  PRMT R75, R0, 0x5410, R2 ;  /* 0x00005410004b7816 */ /* 0x000fe20000000002 */
[----:B------:R-:W-:Y:S01]  /*8550*/  IMAD.MOV.U32 R0, RZ, RZ, R21 ;  /* 0x000000ffff007224 */ /* 0x000fe200078e0015 */
[----:B------:R-:W-:Y:S01]  /*8560*/  MOV R2, R20 ;  /* 0x0000001400027202 */ /* 0x000fe20000000f00 */
[----:B------:R-:W-:Y:S01]  /*8570*/  IMAD.MOV.U32 R3, RZ, RZ, R25 ;  /* 0x000000ffff037224 */ /* 0x000fe200078e0019 */
[----:B----4-:R3:W4:Y:S01]  /*8580*/  SHFL.IDX PT, R10, R17, 0x1, 0x1e1f ;  /* 0x003e1f00110a7f89 */ /* 0x01072200000e0000 */
[----:B------:R-:W-:Y:S01]  /*8590*/  CS2R R62, SRZ ;  /* 0x00000000003e7805 */ /* 0x000fe2000001ff00 */
[----:B------:R-:W-:Y:S01]  /*85a0*/  PRMT R71, R0, 0x5410, R2 ;  /* 0x0000541000477816 */ /* 0x000fe20000000002 */
[----:B------:R-:W-:Y:S01]  /*85b0*/  IMAD.MOV.U32 R0, RZ, RZ, R43 ;  /* 0x000000ffff007224 */ /* 0x000fe200078e002b */
[----:B------:R-:W-:Y:S01]  /*85c0*/  MOV R2, R42 ;  /* 0x0000002a00027202 */ /* 0x000fe20000000f00 */
[----:B------:R-:W-:Y:S01]  /*85d0*/  CS2R R58, SRZ ;  /* 0x00000000003a7805 */ /* 0x000fe2000001ff00 */
[----:B------:R-:W-:Y:S01]  /*85e0*/  PRMT R73, R3, 0x5410, R5 ;  /* 0x0000541003497816 */ /* 0x000fe20000000005 */
[----:B------:R-:W-:Y:S01]  /*85f0*/  IMAD.MOV.U32 R5, RZ, RZ, R12 ;  /* 0x000000ffff057224 */ /* 0x000fe200078e000c */
[----:B------:R-:W-:Y:S01]  /*8600*/  PRMT R80, R0, 0x5410, R2 ;  /* 0x0000541000507816 */ /* 0x000fe20000000002 */
[----:B------:R-:W-:Y:S01]  /*8610*/  IMAD.MOV.U32 R0, RZ, RZ, R33 ;  /* 0x000000ffff007224 */ /* 0x000fe200078e0021 */
[----:B------:R-:W-:Y:S01]  /*8620*/  MOV R2, R32 ;  /* 0x0000002000027202 */ /* 0x000fe20000000f00 */
[----:B------:R-:W-:Y:S01]  /*8630*/  IMAD.MOV.U32 R3, RZ, RZ, R13 ;  /* 0x000000ffff037224 */ /* 0x000fe200078e000d */
[----:B------:R-:W-:Y:S01]  /*8640*/  CS2R R52, SRZ ;  /* 0x0000000000347805 */ /* 0x000fe2000001ff00 */
        /* <DEDUP_REMOVED lines=13> */
[----:B-1----:R-:W-:Y:S01]  /*8720*/  PRMT R16, R0, 0x5410, R2 ;  /* 0x0000541000107816 */ /* 0x002fe20000000002 */
[----:B------:R-:W-:Y:S01]  /*8730*/  CS2R R60, SRZ ;  /* 0x00000000003c7805 */ /* 0x000fe2000001ff00 */
[----:B------:R-:W-:Y:S01]  /*8740*/  IADD3 R0, R28, 0x40, RZ ;  /* 0x000000401c007810 */ /* 0x000fe20007ffe0ff */
[----:B------:R-:W-:Y:S01]  /*8750*/  CS2R R54, SRZ ;  /* 0x0000000000367805 */ /* 0x000fe2000001ff00 */
[----:B------:R-:W-:Y:S01]  /*8760*/  PRMT R76, R3, 0x5410, R5 ;  /* 0x00005410034c7816 */ /* 0x000fe20000000005 */
[----:B------:R-:W-:Y:S01]  /*8770*/  IMAD.MOV.U32 R5, RZ, RZ, R22 ;  /* 0x000000ffff057224 */ /* 0x000fe200078e0016 */
[----:B------:R-:W-:Y:S01]  /*8780*/  ISETP.GE.AND P0, PT, R0, R40, PT ;  /* 0x000000280000720c */ /* 0x000fe20003f06270 */
[----:B------:R-:W-:Y:S01]  /*8790*/  IMAD.MOV.U32 R3, RZ, RZ, R23 ;  /* 0x000000ffff037224 */ /* 0x000fe200078e0017 */
[----:B------:R-:W-:Y:S01]  /*87a0*/  CS2R R50, SRZ ;  /* 0x0000000000327805 */ /* 0x000fe2000001ff00 */
[----:B------:R-:W-:-:S03]  /*87b0*/  CS2R R46, SRZ ;  /* 0x00000000002e7805 */ /* 0x000fc6000001ff00 */
[----:B------:R-:W-:-:S07]  /*87c0*/  PRMT R70, R3, 0x5410, R5 ;  /* 0x0000541003467816 */ /* 0x000fce0000000005 */
[----:B------:R-:W-:Y:S05]  /*87d0*/  @P0 BRA `(.L_x_452) ;  /* 0x000003e000000947 */ /* 0x000fea0003800000 */
[----:B--234-:R-:W-:Y:S01]  /*87e0*/  ISETP.GE.AND P0, PT, R18, c[0x0][0x27c], PT ;  /* 0x00009f0012007a0c */ /* 0x01cfe20003f06270 */
[----:B------:R-:W-:Y:S01]  /*87f0*/  CS2R R46, SRZ ;  /* 0x00000000002e7805 */ /* 0x000fe2000001ff00 */
[----:B------:R-:W-:-:S11]  /*8800*/  CS2R R44, SRZ ;  /* 0x00000000002c7805 */ /* 0x000fd6000001ff00 */
[----:B------:R-:W-:-:S04]  /*8810*/  @!P0 IMAD.WIDE R2, R18, 0x2, R10 ;  /* 0x0000000212028825 */ /* 0x000fc800078e020a */
        /* <DEDUP_REMOVED lines=58> */
.L_x_452:
[----:B--234-:R-:W-:Y:S05]  /*8bc0*/  BSYNC B0 ;  /* 0x0000000000007941 */ /* 0x01cfea0003800000 */
.L_x_451:
[----:B------:R-:W-:Y:S01]  /*8bd0*/  SHF.R.S32.HI R0, RZ, 0x1f, R111 ;  /* 0x0000001fff007819 */ /* 0x000fe2000001146f */
[----:B------:R-:W-:-:S04]  /*8be0*/  DEPBAR.LE SB0, 0x1 ;  /* 0x000080400000791a */ /* 0x000fc80000000000 */
[----:B------:R-:W-:Y:S01]  /*8bf0*/  LEA.HI R0, R0, R111, RZ, 0x2 ;  /* 0x0000006f00007211 */ /* 0x000fe200078f10ff */
[----:B------:R-:W-:Y:S01]  /*8c00*/  BSSY B1, `(.L_x_453) ;  /* 0x000016f000017945 */ /* 0x000fe20003800000 */
[----:B-1----:R-:W-:Y:S02]  /*8c10*/  LEA.HI R2, R56, R56, RZ, 0x1 ;  /* 0x0000003838027211 */ /* 0x002fe400078f08ff */
[----:B------:R-:W-:Y:S02]  /*8c20*/  LOP3.LUT R0, R0, 0xfffffffc, RZ, 0xc0, !PT ;  /* 0xfffffffc00007812 */ /* 0x000fe400078ec0ff */
[----:B------:R-:W-:-:S03]  /*8c30*/  LOP3.LUT R2, R2, 0x7fffffe, RZ, 0xc0, !PT ;  /* 0x07fffffe02027812 */ /* 0x000fc600078ec0ff */
[----:B------:R-:W-:Y:S02]  /*8c40*/  IMAD.IADD R3, R111, 0x1, -R0 ;  /* 0x000000016f037824 */ /* 0x000fe400078e0a00 */
[----:B------:R-:W-:Y:S02]  /*8c50*/  IMAD.IADD R2, R56, 0x1, -R2 ;  /* 0x0000000138027824 */ /* 0x000fe400078e0a02 */
[----:B------:R-:W-:Y:S01]  /*8c60*/  IMAD.SHL.U32 R0, R3, 0x40, RZ ;  /* 0x0000004003007824 */ /* 0x000fe200078e00ff */
[----:B------:R-:W-:Y:S01]  /*8c70*/  BAR.SYNC.DEFER_BLOCKING 0x0 ;  /* 0x0000000000007b1d */ /* 0x000fe20000010000 */
[----:B------:R-:W-:Y:S01]  /*8c80*/  IMAD R2, R89, 0x8, R2 ;  /* 0x0000000859027824 */ /* 0x000fe200078e0202 */
[----:B------:R-:W-:Y:S01]  /*8c90*/  LOP3.LUT P0, RZ, R3, 0x2, RZ, 0xc0, !PT ;  /* 0x0000000203ff7812 */ /* 0x000fe2000780c0ff */
[----:B-----5:R-:W-:Y:S01]  /*8ca0*/  IMAD.MOV.U32 R3, RZ, RZ, R62 ;  /* 0x000000ffff037224 */ /* 0x020fe200078e003e */
[----:B------:R-:W-:-:S04]  /*8cb0*/  LOP3.LUT R0, R0, 0xc0, RZ, 0xc0, !PT ;  /* 0x000000c000007812 */ /* 0x000fc800078ec0ff */
[----:B------:R-:W-:Y:S02]  /*8cc0*/  LOP3.LUT R5, R0, 0x8, R57, 0xf8, !PT ;  /* 0x0000000800057812 */ /* 0x000fe400078ef839 */
[----:B------:R-:W-:-:S04]  /*8cd0*/  SHF.R.U32.HI R0, RZ, 0x3, R0 ;  /* 0x00000003ff007819 */ /* 0x000fc80000011600 */
[----:B------:R-:W-:Y:S01]  /*8ce0*/  LOP3.LUT R0, R5, R0, RZ, 0x3c, !PT ;  /* 0x0000000005007212 */ /* 0x000fe200078e3cff */
[----:B------:R-:W-:-:S04]  /*8cf0*/  IMAD.MOV.U32 R5, RZ, RZ, R69 ;  /* 0x000000ffff057224 */ /* 0x000fc800078e0045 */
[----:B------:R-:W-:Y:S02]  /*8d00*/  IMAD.U32 R6, R2, 0x20, R0 ;  /* 0x0000002002067824 */ /* 0x000fe400078e0000 */
[----:B------:R-:W-:Y:S02]  /*8d10*/  IMAD.MOV.U32 R0, RZ, RZ, R68 ;  /* 0x000000ffff007224 */ /* 0x000fe400078e0044 */
[----:B------:R-:W-:Y:S01]  /*8d20*/  IMAD.MOV.U32 R2, RZ, RZ, R63 ;  /* 0x000000ffff027224 */ /* 0x000fe200078e003f */
[----:B------:R-:W-:Y:S02]  /*8d30*/  IADD3 R7, R6, 0x10, RZ ;  /* 0x0000001006077810 */ /* 0x000fe40007ffe0ff */
[----:B------:R-:W-:Y:S01]  /*8d40*/  PRMT R91, R5, 0x5410, R0 ;  /* 0x00005410055b7816 */ /* 0x000fe20000000000 */
[----:B------:R-:W-:Y:S01]  /*8d50*/  IMAD.MOV.U32 R0, RZ, RZ, R58 ;  /* 0x000000ffff007224 */ /* 0x000fe200078e003a */
[----:B------:R-:W-:Y:S01]  /*8d60*/  PRMT R88, R2, 0x5410, R3 ;  /* 0x0000541002587816 */ /* 0x000fe20000000003 */
[----:B------:R-:W-:Y:S01]  /*8d70*/  IMAD.MOV.U32 R5, RZ, RZ, R59 ;  /* 0x000000ffff057224 */ /* 0x000fe200078e003b */
[----:B------:R-:W-:Y:S01]  /*8d80*/  @P0 IADD3 R7, R6, -0x10, RZ ;  /* 0xfffffff006070810 */ /* 0x000fe20007ffe0ff */
[----:B------:R-:W-:Y:S01]  /*8d90*/  IMAD.MOV.U32 R3, RZ, RZ, R52 ;  /* 0x000000ffff037224 */ /* 0x000fe200078e0034 */
[----:B------:R-:W-:Y:S01]  /*8da0*/  PRMT R86, R86, 0x5410, R0 ;  /* 0x0000541056567816 */ /* 0x000fe20000000000 */
[----:B------:R-:W-:Y:S01]  /*8db0*/  IMAD.MOV.U32 R0, RZ, RZ, R48 ;  /* 0x000000ffff007224 */ /* 0x000fe200078e0030 */
[----:B------:R-:W-:Y:S01]  /*8dc0*/  LEA R28, R6, 0x6080, 0x1 ;  /* 0x00006080061c7811 */ /* 0x000fe200078e08ff */
[----:B------:R-:W-:Y:S01]  /*8dd0*/  IMAD.MOV.U32 R2, RZ, RZ, R53 ;  /* 0x000000ffff027224 */ /* 0x000fe200078e0035 */
[----:B------:R-:W-:Y:S01]  /*8de0*/  PRMT R86, R5, 0x7610, R86 ;  /* 0x0000761005567816 */ /* 0x000fe20000000056 */
        /* <DEDUP_REMOVED lines=18> */
[----:B------:R-:W-:Y:S01]  /*8f10*/  IMAD.IADD R5, R40, 0x1, -R199 ;  /* 0x0000000128057824 */ /* 0x000fe200078e0ac7 */
[----:B------:R-:W-:Y:S01]  /*8f20*/  PRMT R79, R79, 0x5410, R0 ;  /* 0x000054104f4f7816 */ /* 0x000fe20000000000 */
[----:B------:R-:W-:-:S02]  /*8f30*/  IMAD.MOV.U32 R2, RZ, RZ, R65 ;  /* 0x000000ffff027224 */ /* 0x000fc400078e0041 */
[----:B------:R-:W-:Y:S01]  /*8f40*/  IMAD.MOV.U32 R0, RZ, RZ, R47 ;  /* 0x000000ffff007224 */ /* 0x000fe200078e002f */
[----:B------:R-:W-:Y:S02]  /*8f50*/  IMNMX R40, R5, 0x80, PT ;  /* 0x0000008005287817 */ /* 0x000fe40003800200 */
[----:B------:R-:W-:Y:S01]  /*8f60*/  PRMT R87, R2, 0x5410, R3 ;  /* 0x0000541002577816 */ /* 0x000fe20000000003 */
[----:B------:R-:W-:Y:S01]  /*8f70*/  IMAD.MOV.U32 R3, RZ, RZ, R54 ;  /* 0x000000ffff037224 */ /* 0x000fe200078e0036 */
[----:B------:R-:W-:Y:S01]  /*8f80*/  ISETP.GE.AND P0, PT, R56, R40, PT ;  /* 0x000000283800720c */ /* 0x000fe20003f06270 */
[----:B------:R-:W-:-:S05]  /*8f90*/  IMAD.MOV.U32 R2, RZ, RZ, R55 ;  /* 0x000000ffff027224 */ /* 0x000fca00078e0037 */
[----:B------:R-:W-:Y:S01]  /*8fa0*/  PRMT R83, R2, 0x5410, R3 ;  /* 0x0000541002537816 */ /* 0x000fe20000000003 */
[----:B------:R-:W-:Y:S02]  /*8fb0*/  IMAD.MOV.U32 R3, RZ, RZ, R51 ;  /* 0x000000ffff037224 */ /* 0x000fe400078e0033 */
[----:B------:R-:W-:-:S03]  /*8fc0*/  IMAD.MOV.U32 R2, RZ, RZ, R46 ;  /* 0x000000ffff027224 */ /* 0x000fc600078e002e */
[----:B------:R-:W-:Y:S02]  /*8fd0*/  PRMT R79, R3, 0x7610, R79 ;  /* 0x00007610034f7816 */ /* 0x000fe4000000004f */
[----:B------:R-:W-:Y:S01]  /*8fe0*/  PRMT R57, R0, 0x5410, R2 ;  /* 0x0000541000397816 */ /* 0x000fe20000000002 */
[----:B------:R-:W-:Y:S05]  /*8ff0*/  @P0 BRA `(.L_x_454) ;  /* 0x000012f000000947 */ /* 0x000fea0003800000 */
[----:B------:R-:W-:Y:S01]  /*9000*/  ISETP.GE.AND P0, PT, R18, c[0x0][0x27c], PT ;  /* 0x00009f0012007a0c */ /* 0x000fe20003f06270 */
[----:B------:R-:W-:-:S12]  /*9010*/  BSSY B0, `(.L_x_455) ;  /* 0x0000030000007945 */ /* 0x000fd80003800000 */
[----:B------:R-:W-:Y:S05]  /*9020*/  @P0 BRA `(.L_x_456) ;  /* 0x000002e000000947 */ /* 0x000fea0003800000 */
[----:B------:R-:W1:Y:S01]  /*9030*/  LDS.128 R8, [R28] ;  /* 0x000000001c087984 */ /* 0x000e620000000c00 */
[----:B------:R-:W-:Y:S02]  /*9040*/  SHF.R.U64 R0, R12, 0x10, R13 ;  /* 0x000000100c007819 */ /* 0x000fe4000000120d */
[----:B------:R-:W-:Y:S02]  /*9050*/  SHF.R.U32.HI R5, RZ, 0x10, R15 ;  /* 0x00000010ff057819 */ /* 0x000fe4000001160f */
[----:B------:R-:W-:Y:S02]  /*9060*/  SHF.R.U32.HI R2, RZ, 0x10, R13 ;  /* 0x00000010ff027819 */ /* 0x000fe4000001160d */
[----:B------:R-:W-:Y:S02]  /*9070*/  SHF.R.U64 R3, R14, 0x10, R15 ;  /* 0x000000100e037819 */ /* 0x000fe4000000120f */
[----:B------:R-:W-:Y:S02]  /*9080*/  PRMT R13, R41, 0x5432, R0 ;  /* 0x00005432290d7816 */ /* 0x000fe40000000000 */
[----:B------:R-:W-:-:S02]  /*9090*/  PRMT R0, R16, 0x5410, R5 ;  /* 0x0000541010007816 */ /* 0x000fc40000000005 */
[----:B------:R-:W-:Y:S02]  /*90a0*/  PRMT R2, R41, 0x5410, R2 ;  /* 0x0000541029027816 */ /* 0x000fe40000000002 */
[----:B------:R-:W-:Y:S01]  /*90b0*/  PRMT R12, R16, 0x5432, R3 ;  /* 0x00005432100c7816 */ /* 0x000fe20000000003 */
[C---:B------:R-:W-:Y:S01]  /*90c0*/  IMAD.U32 R16, R0.reuse, 0x10000, RZ ;  /* 0x0001000000107824 */ /* 0x040fe200078e00ff */
[----:B------:R-:W-:Y:S01]  /*90d0*/  LOP3.LUT R19, R0, 0xffff0000, RZ, 0xc0, !PT ;  /* 0xffff000000137812 */ /* 0x000fe200078ec0ff */
[----:B------:R-:W-:Y:S01]  /*90e0*/  IMAD.U32 R17, R2, 0x10000, RZ ;  /* 0x0001000002117824 */ /* 0x000fe200078e00ff */
[C---:B-1----:R-:W-:Y:S01]  /*90f0*/  LOP3.LUT R3, R10.reuse, 0xffff0000, RZ, 0xc0, !PT ;  /* 0xffff00000a037812 */ /* 0x042fe200078ec0ff */
[----:B------:R-:W-:Y:S01]  /*9100*/  IMAD.U32 R5, R10, 0x10000, RZ ;  /* 0x000100000a057824 */ /* 0x000fe200078e00ff */
[C---:B------:R-:W-:Y:S01]  /*9110*/  LOP3.LUT R10, R11.reuse, 0xffff0000, RZ, 0xc0, !PT ;  /* 0xffff00000b0a7812 */ /* 0x040fe200078ec0ff */
[----:B------:R-:W-:Y:S01]  /*9120*/  IMAD.U32 R7, R11, 0x10000, RZ ;  /* 0x000100000b077824 */ /* 0x000fe200078e00ff */
[----:B------:R-:W-:Y:S01]  /*9130*/  LOP3.LUT R11, R2, 0xffff0000, RZ, 0xc0, !PT ;  /* 0xffff0000020b7812 */ /* 0x000fe200078ec0ff */
[CC--:B------:R-:W-:Y:S01]  /*9140*/  FMUL.FTZ R0, R3.reuse, R16.reuse ;  /* 0x0000001003007220 */ /* 0x0c0fe20000410000 */
[C---:B------:R-:W-:Y:S01]  /*9150*/  SHF.L.U32 R14, R8.reuse, 0x10, RZ ;  /* 0x00000010080e7819 */ /* 0x040fe200000006ff */
[-C--:B------:R-:W-:Y:S01]  /*9160*/  FMUL.FTZ R3, R3, R17.reuse ;  /* 0x0000001103037220 */ /* 0x080fe20000410000 */
[----:B------:R-:W-:Y:S01]  /*9170*/  LOP3.LUT R6, R8, 0xffff0000, RZ, 0xc0, !PT ;  /* 0xffff000008067812 */ /* 0x000fe200078ec0ff */
[----:B------:R-:W-:Y:S01]  /*9180*/  FFMA.FTZ R17, R5, R17, -R0 ;  /* 0x0000001105117223 */ /* 0x000fe20000010800 */
[C---:B------:R-:W-:Y:S01]  /*9190*/  SHF.L.U32 R15, R9.reuse, 0x10, RZ ;  /* 0x00000010090f7819 */ /* 0x040fe200000006ff */
[C---:B------:R-:W-:Y:S01]  /*91a0*/  FMUL.FTZ R2, R10.reuse, R19 ;  /* 0x000000130a027220 */ /* 0x040fe20000410000 */
[----:B------:R-:W-:Y:S01]  /*91b0*/  LOP3.LUT R8, R9, 0xffff0000, RZ, 0xc0, !PT ;  /* 0xffff000009087812 */ /* 0x000fe200078ec0ff */
[-C--:B------:R-:W-:Y:S01]  /*91c0*/  FMUL.FTZ R0, R10, R11.reuse ;  /* 0x0000000b0a007220 */ /* 0x080fe20000410000 */
[----:B------:R-:W-:Y:S01]  /*91d0*/  SHF.L.U32 R9, R13, 0x10, RZ ;  /* 0x000000100d097819 */ /* 0x000fe200000006ff */
[C---:B------:R-:W-:Y:S01]  /*91e0*/  IMAD.U32 R10, R12.reuse, 0x10000, RZ ;  /* 0x000100000c0a7824 */ /* 0x040fe200078e00ff */
[----:B------:R-:W-:Y:S01]  /*91f0*/  LOP3.LUT R12, R12, 0xffff0000, RZ, 0xc0, !PT ;  /* 0xffff00000c0c7812 */ /* 0x000fe200078ec0ff */
[----:B------:R-:W-:Y:S01]  /*9200*/  FFMA.FTZ R16, R5, R16, R3 ;  /* 0x0000001005107223 */ /* 0x000fe20000010003 */
[----:B------:R-:W-:Y:S01]  /*9210*/  LOP3.LUT R13, R13, 0xffff0000, RZ, 0xc0, !PT ;  /* 0xffff00000d0d7812 */ /* 0x000fe200078ec0ff */
[----:B------:R-:W-:-:S02]  /*9220*/  FFMA.FTZ R5, R7, R11, -R2 ;  /* 0x0000000b07057223 */ /* 0x000fc40000010802 */
[----:B------:R-:W-:Y:S02]  /*9230*/  FFMA.FTZ R11, R7, R19, R0 ;  /* 0x00000013070b7223 */ /* 0x000fe40000010000 */
[----:B------:R-:W-:Y:S02]  /*9240*/  FMUL.FTZ R3, R6, R10 ;  /* 0x0000000a06037220 */ /* 0x000fe40000410000 */
[----:B------:R-:W-:Y:S01]  /*9250*/  FMUL.FTZ R0, R8, R12 ;  /* 0x0000000c08007220 */ /* 0x000fe20000410000 */
[----:B------:R-:W-:Y:S01]  /*9260*/  F2FP.BF16.PACK_AB R11, R11, R5 ;  /* 0x000000050b0b723e */ /* 0x000fe200000010ff */
[----:B------:R-:W-:Y:S02]  /*9270*/  FMUL.FTZ R2, R6, R9 ;  /* 0x0000000906027220 */ /* 0x000fe40000410000 */
[----:B------:R-:W-:Y:S02]  /*9280*/  FMUL.FTZ R8, R8, R13 ;  /* 0x0000000d08087220 */ /* 0x000fe40000410000 */
[----:B------:R-:W-:-:S02]  /*9290*/  FFMA.FTZ R3, R14, R9, -R3 ;  /* 0x000000090e037223 */ /* 0x000fc40000010803 */
[----:B------:R-:W-:Y:S01]  /*92a0*/  FFMA.FTZ R2, R14, R10, R2 ;  /* 0x0000000a0e027223 */ /* 0x000fe20000010002 */
[----:B------:R-:W-:Y:S01]  /*92b0*/  F2FP.BF16.PACK_AB R10, R16, R17 ;  /* 0x00000011100a723e */ /* 0x000fe200000010ff */
[C---:B------:R-:W-:Y:S02]  /*92c0*/  FFMA.FTZ R0, R15.reuse, R13, -R0 ;  /* 0x0000000d0f007223 */ /* 0x040fe40000010800 */
[----:B------:R-:W-:Y:S01]  /*92d0*/  FFMA.FTZ R9, R15, R12, R8 ;  /* 0x0000000c0f097223 */ /* 0x000fe20000010008 */
[----:B------:R-:W-:-:S04]  /*92e0*/  F2FP.BF16.PACK_AB R8, R2, R3 ;  /* 0x000000030208723e */ /* 0x000fc800000010ff */
[----:B------:R-:W-:-:S05]  /*92f0*/  F2FP.BF16.PACK_AB R9, R9, R0 ;  /* 0x000000000909723e */ /* 0x000fca00000010ff */
[----:B------:R1:W-:Y:S02]  /*9300*/  STS.128 [R28], R8 ;  /* 0x000000081c007388 */ /* 0x0003e40000000c00 */
.L_x_456:
[----:B------:R-:W-:Y:S05]  /*9310*/  BSYNC B0 ;  /* 0x0000000000007941 */ /* 0x000fea0003800000 */
.L_x_455:
[----:B------:R-:W-:Y:S01]  /*9320*/  IADD3 R0, R18, 0x8, RZ ;  /* 0x0000000812007810 */ /* 0x000fe20007ffe0ff */
[----:B------:R-:W-:Y:S03]  /*9330*/  BSSY B0, `(.L_x_457) ;  /* 0x0000031000007945 */ /* 0x000fe60003800000 */
[----:B------:R-:W-:-:S13]  /*9340*/  ISETP.GE.AND P0, PT, R0, c[0x0][0x27c], PT ;  /* 0x00009f0000007a0c */ /* 0x000fda0003f06270 */
[----:B------:R-:W-:Y:S05]  /*9350*/  @P0 BRA `(.L_x_458) ;  /* 0x000002e000000947 */ /* 0x000fea0003800000 */
[----:B-1----:R-:W1:Y:S01]  /*9360*/  LDS.128 R8, [R29] ;  /* 0x000000001d087984 */ /* 0x002e620000000c00 */
        /* <DEDUP_REMOVED lines=45> */
.L_x_458:
[----:B------:R-:W-:Y:S05]  /*9640*/  BSYNC B0 ;  /* 0x0000000000007941 */ /* 0x000fea0003800000 */
.L_x_457:
[----:B------:R-:W-:Y:S01]  /*9650*/  IADD3 R0, R18, 0x10, RZ ;  /* 0x0000001012007810 */ /* 0x000fe20007ffe0ff */
[----:B------:R-:W-:Y:S03]  /*9660*/  BSSY B0, `(.L_x_459) ;  /* 0x0000031000007945 */ /* 0x000fe60003800000 */
[----:B------:R-:W-:-:S13]  /*9670*/  ISETP.GE.AND P0, PT, R0, c[0x0][0x27c], PT ;  /* 0x00009f0000007a0c */ /* 0x000fda0003f06270 */
[----:B------:R-:W-:Y:S05]  /*9680*/  @P0 BRA `(.L_x_460) ;  /* 0x000002e000000947 */ /* 0x000fea0003800000 */
[----:B-1----:R-:W1:Y:S01]  /*9690*/  LDS.128 R8, [R28+0x2000] ;  /* 0x002000001c087984 */ /* 0x002e620000000c00 */
        /* <DEDUP_REMOVED lines=44> */
[----:B------:R1:W-:Y:S02]  /*9960*/  STS.128 [R28+0x2000], R8 ;  /* 0x002000081c007388 */ /* 0x0003e40000000c00 */
.L_x_460:
[----:B------:R-:W-:Y:S05]  /*9970*/  BSYNC B0 ;  /* 0x0000000000007941 */ /* 0x000fea0003800000 */
.L_x_459:
        /* <DEDUP_REMOVED lines=50> */
.L_x_462:
[----:B------:R-:W-:Y:S05]  /*9ca0*/  BSYNC B0 ;  /* 0x0000000000007941 */ /* 0x000fea0003800000 */
.L_x_461:
        /* <DEDUP_REMOVED lines=50> */
.L_x_464:
[----:B------:R-:W-:Y:S05]  /*9fd0*/  BSYNC B0 ;  /* 0x0000000000007941 */ /* 0x000fea0003800000 */
.L_x_463:
[----:B------:R-:W-:-:S04]  /*9fe0*/  IADD3 R0, R18, 0x28, RZ ;  /* 0x0000002812007810 */ /* 0x000fc80007ffe0ff */
        /* <DEDUP_REMOVED lines=48> */
.L_x_454:
[----:B------:R-:W-:Y:S05]  /*a2f0*/  BSYNC B1 ;  /* 0x0000000000017941 */ /* 0x000fea0003800000 */
.L_x_453:
[----:B------:R-:W-:-:S04]  /*a300*/  IADD3 R0, R56, 0x40, RZ ;  /* 0x0000004038007810 */ /* 0x000fc80007ffe0ff */
[----:B------:R-:W-:-:S13]  /*a310*/  ISETP.GE.AND P0, PT, R0, R40, PT ;  /* 0x000000280000720c */ /* 0x000fda0003f06270 */
[----:B------:R-:W-:Y:S05]  /*a320*/  @P0 BRA `(.L_x_465) ;  /* 0x00004f4000000947 */ /* 0x000fea0003800000 */
[----:B------:R-:W-:Y:S01]  /*a330*/  ISETP.GE.AND P0, PT, R18, c[0x0][0x27c], PT ;  /* 0x00009f0012007a0c */ /* 0x000fe20003f06270 */
[----:B------:R-:W-:-:S12]  /*a340*/  BSSY B0, `(.L_x_466) ;  /* 0x0000030000007945 */ /* 0x000fd80003800000 */
        /* <DEDUP_REMOVED lines=47> */
.L_x_467:
[----:B------:R-:W-:Y:S05]  /*a640*/  BSYNC B0 ;  /* 0x0000000000007941 */ /* 0x000fea0003800000 */
.L_x_466:
        /* <DEDUP_REMOVED lines=50> */
.L_x_469:
[----:B------:R-:W-:Y:S05]  /*a970*/  BSYNC B0 ;  /* 0x0000000000007941 */ /* 0x000fea0003800000 */
.L_x_468:
        /* <DEDUP_REMOVED lines=50> */
.L_x_471:
[----:B------:R-:W-:Y:S05]  /*aca0*/  BSYNC B0 ;  /* 0x0000000000007941 */ /* 0x000fea0003800000 */
.L_x_470:
        /* <DEDUP_REMOVED lines=50> */
.L_x_473:
[----:B------:R-:W-:Y:S05]  /*afd0*/  BSYNC B0 ;  /* 0x0000000000007941 */ /* 0x000fea0003800000 */
.L_x_472:
        /* <DEDUP_REMOVED lines=50> */
.L_x_475:
[----:B------:R-:W-:Y:S05]  /*b300*/  BSYNC B0 ;  /* 0x0000000000007941 */ /* 0x000fea0003800000 */
.L_x_474:
        /* <DEDUP_REMOVED lines=48> */
[----:B------:R1:W-:Y:S01]  /*b610*/  STS.128 [R29+0x5000], R8 ;  /* 0x005000081d007388 */ /* 0x0003e20000000c00 */
[----:B------:R-:W-:Y:S05]  /*b620*/  BRA `(.L_x_465) ;  /* 0x00003c4000007947 */ /* 0x000fea0003800000 */
.L_x_448:
[----:B------:R-:W-:Y:S01]  /*b630*/  @P5 IMAD.HI.U32 R2, R0, c[0x0][0x2c8], RZ ;  /* 0x0000b20000025a27 */ /* 0x000fe200078e00ff */
[----:B------:R-:W-:Y:S01]  /*b640*/  BSSY B0, `(.L_x_476) ;  /* 0x0000047000007945 */ /* 0x000fe20003800000 */
[----:B------:R-:W-:Y:S01]  /*b650*/  CS2R R82, SRZ ;  /* 0x0000000000527805 */ /* 0x000fe2000001ff00 */
[----:B------:R-:W-:Y:S01]  /*b660*/  CS2R R50, SRZ ;  /* 0x0000000000327805 */ /* 0x000fe2000001ff00 */
[----:B------:R-:W-:Y:S01]  /*b670*/  IMAD.MOV.U32 R6, RZ, RZ, R10 ;  /* 0x000000ffff067224 */ /* 0x000fe200078e000a */
        /* <DEDUP_REMOVED lines=17> */
[----:B------:R-:W-:Y:S01]  /*b790*/  IMAD.IADD R2, R7, 0x1, R2 ;  /* 0x0000000107027824 */ /* 0x000fe200078e0202 */
[----:B------:R-:W-:-:S04]  /*b7a0*/  CS2R R20, SRZ ;  /* 0x0000000000147805 */ /* 0x000fc8000001ff00 */
[----:B------:R-:W-:Y:S02]  /*b7b0*/  LEA.HI.X R14, R6, c[0x0][0x274], R2, 0x1, P0 ;  /* 0x00009d00060e7a11 */ /* 0x000fe400000f0c02 */
[----:B------:R-:W-:Y:S01]  /*b7c0*/  MOV R2, R8 ;  /* 0x0000000800027202 */ /* 0x000fe20000000f00 */
[----:B------:R1:W2:Y:S04]  /*b7d0*/  SHFL.IDX PT, R6, R15, RZ, 0x1e1f ;  /* 0x001e1fff0f067589 */ /* 0x0002a800000e0000 */
[C---:B------:R-:W-:Y:S01]  /*b7e0*/  IMAD.WIDE.U32 R2, R0.reuse, c[0x0][0x290], R2 ;  /* 0x0000a40000027a25 */ /* 0x040fe200078e0002 */
[----:B------:R1:W3:Y:S03]  /*b7f0*/  SHFL.IDX PT, R7, R14, RZ, 0x1e1f ;  /* 0x001e1fff0e077589 */ /* 0x0002e600000e0000 */
[----:B------:R-:W-:Y:S01]  /*b800*/  IMAD R0, R0, c[0x0][0x294], R5 ;  /* 0x0000a50000007a24 */ /* 0x000fe200078e0205 */
[----:B------:R-:W-:-:S04]  /*b810*/  LEA R13, P0, R2, c[0x0][0x288], 0x1 ;  /* 0x0000a200020d7a11 */ /* 0x000fc800078008ff */
[----:B------:R-:W-:-:S04]  /*b820*/  IADD3 R0, R3, R0, RZ ;  /* 0x0000000003007210 */ /* 0x000fc80007ffe0ff */
[----:B------:R-:W-:Y:S02]  /*b830*/  LEA.HI.X R12, R2, c[0x0][0x28c], R0, 0x1, P0 ;  /* 0x0000a300020c7a11 */ /* 0x000fe400000f0c00 */
[----:B------:R-:W-:Y:S01]  /*b840*/  ISETP.GE.AND P0, PT, R28, R40, PT ;  /* 0x000000281c00720c */ /* 0x000fe20003f06270 */
[----:B------:R1:W4:Y:S04]  /*b850*/  SHFL.IDX PT, R2, R13, RZ, 0x1e1f ;  /* 0x001e1fff0d027589 */ /* 0x00032800000e0000 */
[----:B------:R1:W1:Y:S08]  /*b860*/  SHFL.IDX PT, R3, R12, RZ, 0x1e1f ;  /* 0x001e1fff0c037589 */ /* 0x00027000000e0000 */
[----:B------:R-:W-:Y:S05]  /*b870*/  @P0 BRA `(.L_x_477) ;  /* 0x0000023000000947 */ /* 0x000fea0003800000 */
[C---:B--23--:R-:W-:Y:S01]  /*b880*/  ISETP.GE.AND P0, PT, R57.reuse, c[0x0][0x27c], PT ;  /* 0x00009f0039007a0c */ /* 0x04cfe20003f06270 */
[----:B------:R-:W-:Y:S01]  /*b890*/  CS2R R18, SRZ ;  /* 0x0000000000127805 */ /* 0x000fe2000001ff00 */
[----:B------:R-:W-:Y:S01]  /*b8a0*/  CS2R R16, SRZ ;  /* 0x0000000000107805 */ /* 0x000fe2000001ff00 */
[----:B------:R-:W-:Y:S01]  /*b8b0*/  CS2R R22, SRZ ;  /* 0x0000000000167805 */ /* 0x000fe2000001ff00 */
[----:B------:R-:W-:Y:S01]  /*b8c0*/  CS2R R20, SRZ ;  /* 0x0000000000147805 */ /* 0x000fe2000001ff00 */
[----:B------:R-:W-:-:S08]  /*b8d0*/  IADD3 R5, R57, 0x10, RZ ;  /* 0x0000001039057810 */ /* 0x000fd00007ffe0ff */
[----:B------:R-:W-:-:S04]  /*b8e0*/  @!P0 IMAD.WIDE R10, R57, 0x2, R6 ;  /* 0x00000002390a8825 */ /* 0x000fc800078e0206 */
[----:B-1--4-:R-:W-:Y:S01]  /*b8f0*/  @!P0 IMAD.WIDE R8, R57, 0x2, R2 ;  /* 0x0000000239088825 */ /* 0x012fe200078e0202 */
[----:B------:R1:W5:Y:S04]  /*b900*/  @!P0 LD.E.128 R16, [R10.64] ;  /* 0x0000000c0a108980 */ /* 0x000368000c101d00 */
[----:B------:R2:W5:Y:S01]  /*b910*/  @!P0 LD.E.128 R20, [R8.64] ;  /* 0x0000000c08148980 */ /* 0x000562000c101d00 */
[----:B------:R-:W-:Y:S01]  /*b920*/  ISETP.GE.AND P0, PT, R5, c[0x0][0x27c], PT ;  /* 0x00009f0005007a0c */ /* 0x000fe20003f06270 */
[----:B------:R-:W-:Y:S01]  /*b930*/  CS2R R34, SRZ ;  /* 0x0000000000227805 */ /* 0x000fe2000001ff00 */
[----:B------:R-:W-:Y:S01]  /*b940*/  CS2R R32, SRZ ;  /* 0x0000000000207805 */ /* 0x000fe2000001ff00 */
[----:B------:R-:W-:Y:S01]  /*b950*/  CS2R R38, SRZ ;  /* 0x0000000000267805 */ /* 0x000fe2000001ff00 */
[----:B------:R-:W-:-:S09]  /*b960*/  CS2R R36, SRZ ;  /* 0x0000000000247805 */ /* 0x000fd2000001ff00 */
[----:B------:R-:W-:-:S04]  /*b970*/  @!P0 SHF.R.S32.HI R0, RZ, 0x1f, R5 ;  /* 0x0000001fff008819 */ /* 0x000fc80000011405 */
[----:B------:R-:W-:-:S04]  /*b980*/  @!P0 LEA.HI R0, R0, R5, RZ, 0x3 ;  /* 0x0000000500008211 */ /* 0x000fc800078f18ff */
[----:B------:R-:W-:Y:S02]  /*b990*/  @!P0 LOP3.LUT R0, R0, 0xfffffff8, RZ, 0xc0, !PT ;  /* 0xfffffff800008812 */ /* 0x000fe400078ec0ff */
[----:B------:R-:W-:-:S03]  /*b9a0*/  IADD3 R5, R57, 0x20, RZ ;  /* 0x0000002039057810 */ /* 0x000fc60007ffe0ff */
[----:B-1----:R-:W-:-:S04]  /*b9b0*/  @!P0 IMAD.WIDE R10, R0, 0x2, R6 ;  /* 0x00000002000a8825 */ /* 0x002fc800078e0206 */
[----:B--2---:R-:W-:Y:S01]  /*b9c0*/  @!P0 IMAD.WIDE R8, R0, 0x2, R2 ;  /* 0x0000000200088825 */ /* 0x004fe200078e0202 */
        /* <DEDUP_REMOVED lines=9> */
[----:B------:R-:W-:-:S05]  /*ba60*/  @!P0 LOP3.LUT R0, R0, 0xfffffff8, RZ, 0xc0, !PT ;  /* 0xfffffff800008812 */ /* 0x000fca00078ec0ff */
[----:B------:R-:W-:-:S04]  /*ba70*/  @!P0 IMAD.WIDE R6, R0, 0x2, R6 ;  /* 0x0000000200068825 */ /* 0x000fc800078e0206 */
[----:B------:R-:W-:Y:S01]  /*ba80*/  @!P0 IMAD.WIDE R2, R0, 0x2, R2 ;  /* 0x0000000200028825 */ /* 0x000fe200078e0202 */
[----:B------:R1:W5:Y:S04]  /*ba90*/  @!P0 LD.E.128 R48, [R6.64] ;  /* 0x0000000c06308980 */ /* 0x000368000c101d00 */
[----:B------:R1:W5:Y:S02]  /*baa0*/  @!P0 LD.E.128 R52, [R2.64] ;  /* 0x0000000c02348980 */ /* 0x000364000c101d00 */
.L_x_477:
[----:B--23--:R-:W-:Y:S05]  /*bab0*/  BSYNC B0 ;  /* 0x0000000000007941 */ /* 0x00cfea0003800000 */
.L_x_476:
[----:B-1--45:R-:W-:Y:S01]  /*bac0*/  IMAD.MOV.U32 R2, RZ, RZ, R50 ;  /* 0x000000ffff027224 */ /* 0x032fe200078e0032 */
[----:B------:R1:W2:Y:S01]  /*bad0*/  SHFL.IDX PT, R9, R14, 0x1, 0x1e1f ;  /* 0x003e1f000e097f89 */ /* 0x0002a200000e0000 */
[----:B------:R-:W-:Y:S01]  /*bae0*/  IMAD.MOV.U32 R0, RZ, RZ, R51 ;  /* 0x000000ffff007224 */ /* 0x000fe200078e0033 */
[----:B------:R-:W-:Y:S01]  /*baf0*/  BSSY B0, `(.L_x_478) ;  /* 0x0000057000007945 */ /* 0x000fe20003800000 */
[----:B------:R-:W-:Y:S01]  /*bb00*/  IMAD.MOV.U32 R5, RZ, RZ, R48 ;  /* 0x000000ffff057224 */ /* 0x000fe200078e0030 */
[----:B------:R1:W3:Y:S01]  /*bb10*/  SHFL.IDX PT, R8, R15, 0x1, 0x1e1f ;  /* 0x003e1f000f087f89 */ /* 0x0002e200000e0000 */
[----:B------:R-:W-:Y:S01]  /*bb20*/  IMAD.MOV.U32 R3, RZ, RZ, R49 ;  /* 0x000000ffff037224 */ /* 0x000fe200078e0031 */
[----:B------:R-:W-:Y:S01]  /*bb30*/  PRMT R88, R0, 0x5410, R2 ;  /* 0x0000541000587816 */ /* 0x000fe20000000002 */
[----:B------:R-:W-:Y:S01]  /*bb40*/  IMAD.MOV.U32 R0, RZ, RZ, R35 ;  /* 0x000000ffff007224 */ /* 0x000fe200078e0023 */
[----:B------:R-:W-:Y:S01]  /*bb50*/  MOV R2, R34 ;  /* 0x0000002200027202 */ /* 0x000fe20000000f00 */
[----:B------:R1:W4:Y:S01]  /*bb60*/  SHFL.IDX PT, R11, R12, 0x1, 0x1e1f ;  /* 0x003e1f000c0b7f89 */ /* 0x00032200000e0000 */
[----:B------:R-:W-:Y:S01]  /*bb70*/  PRMT R87, R3, 0x5410, R5 ;  /* 0x0000541003577816 */ /* 0x000fe20000000005 */
[----:B------:R-:W-:Y:S01]  /*bb80*/  IMAD.MOV.U32 R5, RZ, RZ, R32 ;  /* 0x000000ffff057224 */ /* 0x000fe200078e0020 */
[----:B------:R-:W-:Y:S01]  /*bb90*/  PRMT R84, R0, 0x5410, R2 ;  /* 0x0000541000547816 */ /* 0x000fe20000000002 */
[----:B------:R-:W-:Y:S01]  /*bba0*/  IMAD.MOV.U32 R0, RZ, RZ, R19 ;  /* 0x000000ffff007224 */ /* 0x000fe200078e0013 */
[----:B------:R-:W-:Y:S01]  /*bbb0*/  MOV R2, R18 ;  /* 0x0000001200027202 */ /* 0x000fe20000000f00 */
[----:B------:R-:W-:Y:S01]  /*bbc0*/  IMAD.MOV.U32 R3, RZ, RZ, R33 ;  /* 0x000000ffff037224 */ /* 0x000fe200078e0021 */
[----:B------:R1:W1:Y:S01]  /*bbd0*/  SHFL.IDX PT, R10, R13, 0x1, 0x1e1f ;  /* 0x003e1f000d0a7f89 */ /* 0x00026200000e0000 */
        /* <DEDUP_REMOVED lines=37> */
[----:B-1234-:R-:W-:Y:S01]  /*be30*/  ISETP.GE.AND P0, PT, R57, c[0x0][0x27c], PT ;  /* 0x00009f0039007a0c */ /* 0x01efe20003f06270 */
[----:B------:R-:W-:Y:S01]  /*be40*/  CS2R R66, SRZ ;  /* 0x0000000000427805 */ /* 0x000fe2000001ff00 */
[----:B------:R-:W-:Y:S01]  /*be50*/  CS2R R64, SRZ ;  /* 0x0000000000407805 */ /* 0x000fe2000001ff00 */
[----:B------:R-:W-:Y:S01]  /*be60*/  CS2R R62, SRZ ;  /* 0x00000000003e7805 */ /* 0x000fe2000001ff00 */
[----:B------:R-:W-:-:S09]  /*be70*/  CS2R R60, SRZ ;  /* 0x00000000003c7805 */ /* 0x000fd2000001ff00 */
[----:B------:R-:W-:-:S04]  /*be80*/  @!P0 IMAD.WIDE R2, R57, 0x2, R10 ;  /* 0x0000000239028825 */ /* 0x000fc800078e020a */
[C---:B------:R-:W-:Y:S01]  /*be90*/  @!P0 IMAD.WIDE R6, R57.reuse, 0x2, R8 ;  /* 0x0000000239068825 */ /* 0x040fe200078e0208 */
[----:B------:R1:W5:Y:S04]  /*bea0*/  @!P0 LD.E.128 R64, [R2.64] ;  /* 0x0000000c02408980 */ /* 0x000368000c101d00 */
[----:B------:R2:W5:Y:S01]  /*beb0*/  @!P0 LD.E.128 R60, [R6.64] ;  /* 0x0000000c063c8980 */ /* 0x000562000c101d00 */
[----:B-1----:R-:W-:-:S04]  /*bec0*/  IADD3 R2, R57, 0x10, RZ ;  /* 0x0000001039027810 */ /* 0x002fc80007ffe0ff */
[----:B------:R-:W-:Y:S01]  /*bed0*/  ISETP.GE.AND P0, PT, R2, c[0x0][0x27c], PT ;  /* 0x00009f0002007a0c */ /* 0x000fe20003f06270 */
[----:B------:R-:W-:-:S12]  /*bee0*/  CS2R R74, SRZ ;  /* 0x00000000004a7805 */ /* 0x000fd8000001ff00 */
[----:B------:R-:W-:-:S04]  /*bef0*/  @!P0 SHF.R.S32.HI R0, RZ, 0x1f, R2 ;  /* 0x0000001fff008819 */ /* 0x000fc80000011402 */
[----:B------:R-:W-:-:S04]  /*bf00*/  @!P0 LEA.HI R0, R0, R2, RZ, 0x3 ;  /* 0x0000000200008211 */ /* 0x000fc800078f18ff */
[----:B------:R-:W-:Y:S01]  /*bf10*/  @!P0 LOP3.LUT R0, R0, 0xfffffff8, RZ, 0xc0, !PT ;  /* 0xfffffff800008812 */ /* 0x000fe200078ec0ff */
[----:B------:R-:W-:Y:S01]  /*bf20*/  CS2R R72, SRZ ;  /* 0x0000000000487805 */ /* 0x000fe2000001ff00 */
[----:B------:R-:W-:-:S03]  /*bf30*/  CS2R R70, SRZ ;  /* 0x0000000000467805 */ /* 0x000fc6000001ff00 */
[----:B------:R-:W-:Y:S01]  /*bf40*/  @!P0 IMAD.WIDE R2, R0, 0x2, R10 ;  /* 0x0000000200028825 */ /* 0x000fe200078e020a */
[----:B------:R-:W-:-:S03]  /*bf50*/  CS2R R68, SRZ ;  /* 0x0000000000447805 */ /* 0x000fc6000001ff00 */
[----:B--2---:R-:W-:Y:S01]  /*bf60*/  @!P0 IMAD.WIDE R6, R0, 0x2, R8 ;  /* 0x0000000200068825 */ /* 0x004fe200078e0208 */
        /* <DEDUP_REMOVED lines=9> */
[----:B------:R-:W-:Y:S01]  /*c000*/  CS2R R78, SRZ ;  /* 0x00000000004e7805 */ /* 0x000fe2000001ff00 */
[----:B------:R-:W-:Y:S02]  /*c010*/  CS2R R76, SRZ ;  /* 0x00000000004c7805 */ /* 0x000fe4000001ff00 */
[----:B--2---:R-:W-:-:S04]  /*c020*/  @!P0 IMAD.WIDE R6, R0, 0x2, R8 ;  /* 0x0000000200068825 */ /* 0x004fc800078e0208 */
[----:B------:R-:W-:Y:S01]  /*c030*/  @!P0 IMAD.WIDE R2, R0, 0x2, R10 ;  /* 0x0000000200028825 */ /* 0x000fe200078e020a */
[----:B------:R1:W5:Y:S04]  /*c040*/  @!P0 LD.E.128 R80, [R6.64] ;  /* 0x0000000c06508980 */ /* 0x000368000c101d00 */
[----:B------:R1:W5:Y:S02]  /*c050*/  @!P0 LD.E.128 R76, [R2.64] ;  /* 0x0000000c024c8980 */ /* 0x000364000c101d00 */
.L_x_479:
[----:B-1234-:R-:W-:Y:S05]  /*c060*/  BSYNC B0 ;  /* 0x0000000000007941 */ /* 0x01efea0003800000 */
.L_x_478:
[----:B-----5:R-:W-:Y:S01]  /*c070*/  IMAD.MOV.U32 R0, RZ, RZ, R80 ;  /* 0x000000ffff007224 */ /* 0x020fe200078e0050 */
[----:B------:R-:W-:-:S04]  /*c080*/  DEPBAR.LE SB0, 0x1 ;  /* 0x000080400000791a */ /* 0x000fc80000000000 */
[----:B------:R-:W-:Y:S01]  /*c090*/  IMAD.MOV.U32 R5, RZ, RZ, R81 ;  /* 0x000000ffff057224 */ /* 0x000fe200078e0051 */
[----:B------:R-:W-:Y:S01]  /*c0a0*/  PRMT R100, R100, 0x5410, R0 ;  /* 0x0000541064647816 */ /* 0x000fe20000000000 */
[----:B------:R-:W-:Y:S01]  /*c0b0*/  IMAD.MOV.U32 R3, RZ, RZ, R82 ;  /* 0x000000ffff037224 */ /* 0x000fe200078e0052 */
[----:B------:R-:W-:Y:S01]  /*c0c0*/  MOV R0, R68 ;  /* 0x0000004400007202 */ /* 0x000fe20000000f00 */
        /* <DEDUP_REMOVED lines=11> */
[----:B------:R-:W-:Y:S01]  /*c180*/  MOV R5, R61 ;  /* 0x0000003d00057202 */ /* 0x000fe20000000f00 */
[----:B------:R-:W-:Y:S01]  /*c190*/  BSSY B1, `(.L_x_480) ;  /* 0x0000190000017945 */ /* 0x000fe20003800000 */
[----:B------:R-:W-:Y:S01]  /*c1a0*/  PRMT R97, R2, 0x5410, R3 ;  /* 0x0000541002617816 */ /* 0x000fe20000000003 */
[----:B------:R-:W-:Y:S01]  /*c1b0*/  IMAD.MOV.U32 R3, RZ, RZ, R62 ;  /* 0x000000ffff037224 */ /* 0x000fe200078e003e */
[----:B------:R-:W-:Y:S01]  /*c1c0*/  PRMT R92, R5, 0x7610, R92 ;  /* 0x00007610055c7816 */ /* 0x000fe2000000005c */
[----:B------:R-:W-:Y:S01]  /*c1d0*/  IMAD.MOV.U32 R2, RZ, RZ, R63 ;  /* 0x000000ffff027224 */ /* 0x000fe200078e003f */
[----:B------:R-:W-:Y:S01]  /*c1e0*/  PRMT R98, R98, 0x5410, R0 ;  /* 0x0000541062627816 */ /* 0x000fe20000000000 */
[----:B------:R-:W-:-:S02]  /*c1f0*/  IMAD.MOV.U32 R5, RZ, RZ, R77 ;  /* 0x000000ffff057224 */ /* 0x000fc400078e004d */
[----:B------:R-:W-:Y:S01]  /*c200*/  IMAD.MOV.U32 R0, RZ, RZ, R72 ;  /* 0x000000ffff007224 */ /* 0x000fe200078e0048 */
[----:B------:R-:W-:Y:S01]  /*c210*/  PRMT R93, R2, 0x5410, R3 ;  /* 0x00005410025d7816 */ /* 0x000fe20000000003 */
[----:B------:R-:W-:Y:S01]  /*c220*/  IMAD.MOV.U32 R3, RZ, RZ, R78 ;  /* 0x000000ffff037224 */ /* 0x000fe200078e004e */
[----:B------:R-:W-:Y:S01]  /*c230*/  PRMT R98, R5, 0x7610, R98 ;  /* 0x0000761005627816 */ /* 0x000fe20000000062 */
[----:B------:R-:W-:Y:S01]  /*c240*/  IMAD.MOV.U32 R2, RZ, RZ, R79 ;  /* 0x000000ffff027224 */ /* 0x000fe200078e004f */
[----:B------:R-:W-:Y:S02]  /*c250*/  IADD3 R5, -R199, R40, RZ ;  /* 0x00000028c7057210 */ /* 0x000fe40007ffe1ff */
[----:B------:R-:W-:Y:S01]  /*c260*/  PRMT R94, R94, 0x5410, R0 ;  /* 0x000054105e5e7816 */ /* 0x000fe20000000000 */
[----:B------:R-:W-:Y:S01]  /*c270*/  IMAD.MOV.U32 R0, RZ, RZ, R66 ;  /* 0x000000ffff007224 */ /* 0x000fe200078e0042 */
[----:B------:R-:W-:Y:S02]  /*c280*/  IMNMX R46, R5, 0x80, PT ;  /* 0x00000080052e7817 */ /* 0x000fe40003800200 */
[----:B------:R-:W-:Y:S01]  /*c290*/  PRMT R99, R2, 0x5410, R3 ;  /* 0x0000541002637816 */ /* 0x000fe20000000003 */
[----:B------:R-:W-:Y:S01]  /*c2a0*/  IMAD.MOV.U32 R2, RZ, RZ, R75 ;  /* 0x000000ffff027224 */ /* 0x000fe200078e004b */
[----:B------:R-:W-:Y:S01]  /*c2b0*/  MOV R3, R74 ;  /* 0x0000004a00037202 */ /* 0x000fe20000000f00 */
[----:B------:R-:W-:Y:S01]  /*c2c0*/  BAR.SYNC.DEFER_BLOCKING 0x0 ;  /* 0x0000000000007b1d */ /* 0x000fe20000010000 */
[----:B------:R-:W-:-:S02]  /*c2d0*/  ISETP.GE.AND P0, PT, R56, R46, PT ;  /* 0x0000002e3800720c */ /* 0x000fc40003f06270 */
[----:B------:R-:W-:Y:S01]  /*c2e0*/  PRMT R95, R2, 0x5410, R3 ;  /* 0x00005410025f7816 */ /* 0x000fe20000000003 */
[----:B------:R-:W-:Y:S01]  /*c2f0*/  IMAD.MOV.U32 R2, RZ, RZ, R73 ;  /* 0x000000ffff027224 */ /* 0x000fe200078e0049 */
[----:B------:R-:W-:Y:S01]  /*c300*/  PRMT R91, R91, 0x5410, R0 ;  /* 0x000054105b5b7816 */ /* 0x000fe20000000000 */
[----:B------:R-:W-:Y:S02]  /*c310*/  IMAD.MOV.U32 R3, RZ, RZ, R67 ;  /* 0x000000ffff037224 */ /* 0x000fe400078e0043 */
[----:B------:R-:W-:Y:S01]  /*c320*/  IMAD.MOV.U32 R0, RZ, RZ, R65 ;  /* 0x000000ffff007224 */ /* 0x000fe200078e0041 */
[----:B------:R-:W-:Y:S01]  /*c330*/  PRMT R94, R2, 0x7610, R94 ;  /* 0x00007610025e7816 */ /* 0x000fe2000000005e */
[----:B------:R-:W-:Y:S01]  /*c340*/  IMAD.MOV.U32 R2, RZ, RZ, R64 ;  /* 0x000000ffff027224 */ /* 0x000fe200078e0040 */
[----:B------:R-:W-:-:S04]  /*c350*/  PRMT R91, R3, 0x7610, R91 ;  /* 0x00007610035b7816 */ /* 0x000fc8000000005b */
[----:B------:R-:W-:Y:S01]  /*c360*/  PRMT R90, R0, 0x5410, R2 ;  /* 0x00005410005a7816 */ /* 0x000fe20000000002 */
[----:B------:R-:W-:Y:S05]  /*c370*/  @P0 BRA `(.L_x_481) ;  /* 0x0000171000000947 */ /* 0x000fea0003800000 */
[----:B------:R-:W-:Y:S01]  /*c380*/  ISETP.GE.AND P0, PT, R57, c[0x0][0x27c], PT ;  /* 0x00009f0039007a0c */ /* 0x000fe20003f06270 */
[----:B------:R-:W-:-:S12]  /*c390*/  BSSY B0, `(.L_x_482) ;  /* 0x0000075000007945 */ /* 0x000fd80003800000 */
[----:B------:R-:W-:Y:S05]  /*c3a0*/  @P0 BRA `(.L_x_483) ;  /* 0x0000073000000947 */ /* 0x000fea0003800000 */
[----:B------:R-:W-:Y:S01]  /*c3b0*/  IMAD.MOV.U32 R3, RZ, RZ, c[0x0][0x27c] ;  /* 0x00009f00ff037624 */ /* 0x000fe200078e00ff */
[----:B------:R-:W-:Y:S01]  /*c3c0*/  LEA.HI R2, R56, R56, RZ, 0x1 ;  /* 0x0000003838027211 */ /* 0x000fe200078f08ff */
[----:B------:R-:W-:-:S03]  /*c3d0*/  IMAD.SHL.U32 R0, R111, 0x40, RZ ;  /* 0x000000406f007824 */ /* 0x000fc600078e00ff */
[----:B------:R-:W-:Y:S02]  /*c3e0*/  LOP3.LUT R2, R2, 0x7fffffe, RZ, 0xc0, !PT ;  /* 0x07fffffe02027812 */ /* 0x000fe400078ec0ff */
[----:B------:R-:W-:Y:S02]  /*c3f0*/  LEA.HI R3, R3, R45, RZ, 0x1d ;  /* 0x0000002d03037211 */ /* 0x000fe400078fe8ff */
[----:B------:R-:W-:Y:S01]  /*c400*/  LOP3.LUT R0, R0, 0xc0, RZ, 0xc0, !PT ;  /* 0x000000c000007812 */ /* 0x000fe200078ec0ff */
[----:B------:R-:W-:Y:S01]  /*c410*/  IMAD.IADD R2, R56, 0x1, -R2 ;  /* 0x0000000138027824 */ /* 0x000fe200078e0a02 */
[----:B------:R-:W-:Y:S02]  /*c420*/  SHF.R.S32.HI R6, RZ, 0x1f, R3 ;  /* 0x0000001fff067819 */ /* 0x000fe40000011403 */
[----:B------:R-:W-:Y:S01]  /*c430*/  LOP3.LUT R5, R0, 0x18, R57, 0xf8, !PT ;  /* 0x0000001800057812 */ /* 0x000fe200078ef839 */
[----:B------:R-:W-:Y:S01]  /*c440*/  IMAD R2, R89, 0x8, R2 ;  /* 0x0000000859027824 */ /* 0x000fe200078e0202 */
[----:B------:R-:W-:-:S02]  /*c450*/  SHF.R.U32.HI R8, RZ, 0x3, R0 ;  /* 0x00000003ff087819 */ /* 0x000fc40000011600 */
[----:B------:R-:W-:Y:S01]  /*c460*/  LEA.HI R6, R6, R3, RZ, 0x2 ;  /* 0x0000000306067211 */ /* 0x000fe200078f10ff */
[----:B------:R-:W-:Y:S01]  /*c470*/  IMAD.SHL.U32 R3, R3, 0x8, RZ ;  /* 0x0000000803037824 */ /* 0x000fe200078e00ff */
[-C--:B------:R-:W-:Y:S01]  /*c480*/  LOP3.LUT R7, R5, R8.reuse, RZ, 0x3c, !PT ;  /* 0x0000000805077212 */ /* 0x080fe200078e3cff */
[----:B------:R-:W-:Y:S01]  /*c490*/  IMAD.SHL.U32 R5, R2, 0x20, RZ ;  /* 0x0000002002057824 */ /* 0x000fe200078e00ff */
[----:B------:R-:W-:Y:S02]  /*c4a0*/  SHF.L.U32 R2, R6, 0xa, RZ ;  /* 0x0000000a06027819 */ /* 0x000fe400000006ff */
[----:B------:R-:W-:Y:S01]  /*c4b0*/  LOP3.LUT R0, R0, 0x18, R3, 0xf8, !PT ;  /* 0x0000001800007812 */ /* 0x000fe200078ef803 */
[----:B------:R-:W-:Y:S01]  /*c4c0*/  IMAD.IADD R3, R5, 0x1, R7 ;  /* 0x0000000105037824 */ /* 0x000fe200078e0207 */
[----:B------:R-:W-:Y:S02]  /*c4d0*/  LOP3.LUT R2, R2, 0x7ffff000, RZ, 0xc0, !PT ;  /* 0x7ffff00002027812 */ /* 0x000fe400078ec0ff */
[----:B------:R-:W-:Y:S01]  /*c4e0*/  LOP3.LUT R0, R0, R8, RZ, 0x3c, !PT ;  /* 0x0000000800007212 */ /* 0x000fe200078e3cff */
[----:B------:R-:W-:Y:S01]  /*c4f0*/  IMAD.SHL.U32 R43, R3, 0x2, RZ ;  /* 0x00000002032b7824 */ /* 0x000fe200078e00ff */
[----:B------:R-:W-:-:S02]  /*c500*/  SHF.R.U64 R3, R18, 0x10, R19 ;  /* 0x0000001012037819 */ /* 0x000fc40000001213 */
[----:B------:R-:W-:Y:S02]  /*c510*/  IADD3 R0, R0, R2, R5 ;  /* 0x0000000200007210 */ /* 0x000fe40007ffe005 */
[----:B------:R-:W1:Y:S01]  /*c520*/  LDS.128 R12, [R43+0x6080] ;  /* 0x006080002b0c7984 */ /* 0x000e620000000c00 */
[--C-:B------:R-:W-:Y:S02]  /*c530*/  SHF.R.U32.HI R2, RZ, 0x10, R17.reuse ;  /* 0x00000010ff027819 */ /* 0x100fe40000011611 */
[----:B------:R-:W-:Y:S01]  /*c540*/  IMAD.SHL.U32 R41, R0, 0x2, RZ ;  /* 0x0000000200297824 */ /* 0x000fe200078e00ff */
[----:B------:R-:W-:Y:S02]  /*c550*/  SHF.R.U64 R0, R16, 0x10, R17 ;  /* 0x0000001010007819 */ /* 0x000fe40000001211 */
[----:B------:R-:W-:Y:S02]  /*c560*/  SHF.R.U32.HI R5, RZ, 0x10, R19 ;  /* 0x00000010ff057819 */ /* 0x000fe40000011613 */
[----:B------:R-:W2:Y:S01]  /*c570*/  LDS.128 R8, [R41+0x6080] ;  /* 0x0060800029087984 */ /* 0x000ea20000000c00 */
[----:B------:R-:W-:-:S02]  /*c580*/  SHF.R.U64 R6, R20, 0x10, R21 ;  /* 0x0000001014067819 */ /* 0x000fc40000001215 */
[----:B------:R-:W-:Y:S02]  /*c590*/  SHF.R.U32.HI R7, RZ, 0x10, R21 ;  /* 0x00000010ff077819 */ /* 0x000fe40000011615 */
[C---:B------:R-:W-:Y:S02]  /*c5a0*/  PRMT R18, R25.reuse, 0x5432, R0 ;  /* 0x0000543219127816 */ /* 0x040fe40000000000 */
[----:B------:R-:W-:Y:S02]  /*c5b0*/  PRMT R21, R25, 0x5410, R2 ;  /* 0x0000541019157816 */ /* 0x000fe40000000002 */
[C---:B------:R-:W-:Y:S02]  /*c5c0*/  PRMT R25, R26.reuse, 0x5432, R3 ;  /* 0x000054321a197816 */ /* 0x040fe40000000003 */
[----:B------:R-:W-:Y:S02]  /*c5d0*/  PRMT R26, R26, 0x5410, R5 ;  /* 0x000054101a1a7816 */ /* 0x000fe40000000005 */
[----:B------:R-:W-:-:S02]  /*c5e0*/  PRMT R5, R24, 0x5432, R6 ;  /* 0x0000543218057816 */ /* 0x000fc40000000006 */
[--C-:B------:R-:W-:Y:S02]  /*c5f0*/  SHF.R.U32.HI R17, RZ, 0x10, R23.reuse ;  /* 0x00000010ff117819 */ /* 0x100fe40000011617 */
[----:B------:R-:W-:Y:S01]  /*c600*/  SHF.R.U64 R16, R22, 0x10, R23 ;  /* 0x0000001016107819 */ /* 0x000fe20000001217 */
[----:B------:R-:W-:Y:S01]  /*c610*/  IMAD.U32 R30, R5, 0x10000, RZ ;  /* 0x00010000051e7824 */ /* 0x000fe200078e00ff */
[----:B------:R-:W-:Y:S02]  /*c620*/  PRMT R19, R24, 0x5410, R7 ;  /* 0x0000541018137816 */ /* 0x000fe40000000007 */
[C---:B------:R-:W-:Y:S02]  /*c630*/  PRMT R23, R27.reuse, 0x5410, R17 ;  /* 0x000054101b177816 */ /* 0x040fe40000000011 */
[----:B------:R-:W-:Y:S02]  /*c640*/  PRMT R24, R27, 0x5432, R16 ;  /* 0x000054321b187816 */ /* 0x000fe40000000010 */
[----:B------:R-:W-:-:S02]  /*c650*/  SHF.L.U32 R29, R18, 0x10, RZ ;  /* 0x00000010121d7819 */ /* 0x000fc400000006ff */
[----:B------:R-:W-:Y:S01]  /*c660*/  LOP3.LUT R44, R5, 0xffff0000, RZ, 0xc0, !PT ;  /* 0xffff0000052c7812 */ /* 0x000fe200078ec0ff */
[----:B------:R-:W-:Y:S02]  /*c670*/  IMAD.U32 R5, R21, 0x10000, RZ ;  /* 0x0001000015057824 */ /* 0x000fe400078e00ff */
[C---:B-1----:R-:W-:Y:S01]  /*c680*/  IMAD.U32 R17, R13.reuse, 0x10000, RZ ;  /* 0x000100000d117824 */ /* 0x042fe200078e00ff */
[----:B------:R-:W-:Y:S01]  /*c690*/  LOP3.LUT R20, R13, 0xffff0000, RZ, 0xc0, !PT ;  /* 0xffff00000d147812 */ /* 0x000fe200078ec0ff */
[----:B------:R-:W-:Y:S01]  /*c6a0*/  IMAD.U32 R16, R12, 0x10000, RZ ;  /* 0x000100000c107824 */ /* 0x000fe200078e00ff */
[C---:B------:R-:W-:Y:S01]  /*c6b0*/  SHF.L.U32 R13, R15.reuse, 0x10, RZ ;  /* 0x000000100f0d7819 */ /* 0x040fe200000006ff */
[----:B------:R-:W-:Y:S01]  /*c6c0*/  IMAD.U32 R22, R14, 0x10000, RZ ;  /* 0x000100000e167824 */ /* 0x000fe200078e00ff */
[----:B------:R-:W-:Y:S02]  /*c6d0*/  LOP3.LUT R27, R15, 0xffff0000, RZ, 0xc0, !PT ;  /* 0xffff00000f1b7812 */ /* 0x000fe400078ec0ff */
[----:B------:R-:W-:Y:S01]  /*c6e0*/  LOP3.LUT R12, R12, 0xffff0000, RZ, 0xc0, !PT ;  /* 0xffff00000c0c7812 */ /* 0x000fe200078ec0ff */
[C---:B--2---:R-:W-:Y:S01]  /*c6f0*/  IMAD.U32 R2, R8.reuse, 0x10000, RZ ;  /* 0x0001000008027824 */ /* 0x044fe200078e00ff */
[----:B------:R-:W-:Y:S01]  /*c700*/  LOP3.LUT R3, R8, 0xffff0000, RZ, 0xc0, !PT ;  /* 0xffff000008037812 */ /* 0x000fe200078ec0ff */
[C---:B------:R-:W-:Y:S01]  /*c710*/  IMAD.U32 R6, R9.reuse, 0x10000, RZ ;  /* 0x0001000009067824 */ /* 0x040fe200078e00ff */
[----:B------:R-:W-:Y:S01]  /*c720*/  LOP3.LUT R8, R9, 0xffff0000, RZ, 0xc0, !PT ;  /* 0xffff000009087812 */ /* 0x000fe200078ec0ff */
[----:B------:R-:W-:Y:S01]  /*c730*/  FMUL.FTZ R0, R2, R30 ;  /* 0x0000001e02007220 */ /* 0x000fe20000410000 */
[C---:B------:R-:W-:Y:S01]  /*c740*/  LOP3.LUT R15, R10.reuse, 0xffff0000, RZ, 0xc0, !PT ;  /* 0xffff00000a0f7812 */ /* 0x040fe200078ec0ff */
[----:B------:R-:W-:Y:S01]  /*c750*/  IMAD.U32 R9, R10, 0x10000, RZ ;  /* 0x000100000a097824 */ /* 0x000fe200078e00ff */
[----:B------:R-:W-:Y:S01]  /*c760*/  LOP3.LUT R10, R18, 0xffff0000, RZ, 0xc0, !PT ;  /* 0xffff0000120a7812 */ /* 0x000fe200078ec0ff */
[----:B------:R-:W-:Y:S01]  /*c770*/  FFMA.FTZ R42, R16, R29, -R0 ;  /* 0x0000001d102a7223 */ /* 0x000fe20000010800 */
[----:B------:R-:W-:Y:S01]  /*c780*/  LOP3.LUT R28, R14, 0xffff0000, RZ, 0xc0, !PT ;  /* 0xffff00000e1c7812 */ /* 0x000fe200078ec0ff */
[----:B------:R-:W-:Y:S01]  /*c790*/  FMUL.FTZ R0, R3, R44 ;  /* 0x0000002c03007220 */ /* 0x000fe20000410000 */
[C---:B------:R-:W-:Y:S01]  /*c7a0*/  LOP3.LUT R14, R11.reuse, 0xffff0000, RZ, 0xc0, !PT ;  /* 0xffff00000b0e7812 */ /* 0x040fe200078ec0ff */
[----:B------:R-:W-:-:S02]  /*c7b0*/  IMAD.U32 R7, R11, 0x10000, RZ ;  /* 0x000100000b077824 */ /* 0x000fc400078e00ff */
[----:B------:R-:W-:Y:S02]  /*c7c0*/  FMUL.FTZ R2, R2, R29 ;  /* 0x0000001d02027220 */ /* 0x000fe40000410000 */
[----:B------:R-:W-:Y:S02]  /*c7d0*/  IMAD.U32 R11, R19, 0x10000, RZ ;  /* 0x00010000130b7824 */ /* 0x000fe400078e00ff */
[-C--:B------:R-:W-:Y:S02]  /*c7e0*/  FMUL.FTZ R3, R3, R10.reuse ;  /* 0x0000000a03037220 */ /* 0x080fe40000410000 */
[----:B------:R-:W-:Y:S01]  /*c7f0*/  FFMA.FTZ R31, R12, R10, -R0 ;  /* 0x0000000a0c1f7223 */ /* 0x000fe20000010800 */
[----:B------:R-:W-:Y:S01]  /*c800*/  LOP3.LUT R10, R21, 0xffff0000, RZ, 0xc0, !PT ;  /* 0xffff0000150a7812 */ /* 0x000fe200078ec0ff */
[----:B------:R-:W-:Y:S01]  /*c810*/  FFMA.FTZ R40, R16, R30, R2 ;  /* 0x0000001e10287223 */ /* 0x000fe20000010002 */
[----:B------:R-:W-:Y:S01]  /*c820*/  SHF.L.U32 R16, R23, 0x10, RZ ;  /* 0x0000001017107819 */ /* 0x000fe200000006ff */
[----:B------:R-:W-:-:S02]  /*c830*/  FMUL.FTZ R0, R6, R5 ;  /* 0x0000000506007220 */ /* 0x000fc40000410000 */
[-C--:B------:R-:W-:Y:S02]  /*c840*/  FMUL.FTZ R2, R6, R11.reuse ;  /* 0x0000000b06027220 */ /* 0x080fe40000410000 */
[----:B------:R-:W-:Y:S01]  /*c850*/  FFMA.FTZ R30, R12, R44, R3 ;  /* 0x0000002c0c1e7223 */ /* 0x000fe20000010003 */
[----:B------:R-:W-:Y:S01]  /*c860*/  LOP3.LUT R12, R24, 0xffff0000, RZ, 0xc0, !PT ;  /* 0xffff0000180c7812 */ /* 0x000fe200078ec0ff */
[----:B------:R-:W-:Y:S02]  /*c870*/  IMAD.U32 R3, R26, 0x10000, RZ ;  /* 0x000100001a037824 */ /* 0x000fe400078e00ff */
[----:B------:R-:W-:Y:S01]  /*c880*/  FFMA.FTZ R18, R17, R11, R0 ;  /* 0x0000000b11127223 */ /* 0x000fe20000010000 */
[----:B------:R-:W-:Y:S01]  /*c890*/  LOP3.LUT R11, R19, 0xffff0000, RZ, 0xc0, !PT ;  /* 0xffff0000130b7812 */ /* 0x000fe200078ec0ff */
[----:B------:R-:W-:Y:S02]  /*c8a0*/  FFMA.FTZ R29, R17, R5, -R2 ;  /* 0x00000005111d7223 */ /* 0x000fe40000010802 */
[----:B------:R-:W-:-:S02]  /*c8b0*/  FMUL.FTZ R2, R7, R16 ;  /* 0x0000001007027220 */ /* 0x000fc40000410000 */
[-C--:B------:R-:W-:Y:S02]  /*c8c0*/  FMUL.FTZ R0, R7, R3.reuse ;  /* 0x0000000307007220 */ /* 0x080fe40000410000 */
[----:B------:R-:W-:Y:S02]  /*c8d0*/  IMAD.U32 R7, R24, 0x10000, RZ ;  /* 0x0001000018077824 */ /* 0x000fe400078e00ff */
[----:B------:R-:W-:Y:S02]  /*c8e0*/  FFMA.FTZ R17, R13, R3, -R2 ;  /* 0x000000030d117223 */ /* 0x000fe40000010802 */
[----:B------:R-:W-:Y:S02]  /*c8f0*/  IMAD.U32 R6, R25, 0x10000, RZ ;  /* 0x0001000019067824 */ /* 0x000fe400078e00ff */
[----:B------:R-:W-:Y:S02]  /*c900*/  FMUL.FTZ R5, R8, R11 ;  /* 0x0000000b08057220 */ /* 0x000fe40000410000 */
[----:B------:R-:W-:-:S02]  /*c910*/  FMUL.FTZ R2, R9, R7 ;  /* 0x0000000709027220 */ /* 0x000fc40000410000 */
[----:B------:R-:W-:Y:S02]  /*c920*/  FFMA.FTZ R16, R13, R16, R0 ;  /* 0x000000100d107223 */ /* 0x000fe40000010000 */
[-C--:B------:R-:W-:Y:S01]  /*c930*/  FMUL.FTZ R3, R8, R10.reuse ;  /* 0x0000000a08037220 */ /* 0x080fe20000410000 */
[----:B------:R-:W-:Y:S01]  /*c940*/  LOP3.LUT R8, R26, 0xffff0000, RZ, 0xc0, !PT ;  /* 0xffff00001a087812 */ /* 0x000fe200078ec0ff */
[----:B------:R-:W-:Y:S02]  /*c950*/  FFMA.FTZ R13, R20, R10, -R5 ;  /* 0x0000000a140d7223 */ /* 0x000fe40000010805 */
[-C--:B------:R-:W-:Y:S01]  /*c960*/  FMUL.FTZ R0, R9, R6.reuse ;  /* 0x0000000609007220 */ /* 0x080fe20000410000 */
[----:B------:R-:W-:Y:S01]  /*c970*/  LOP3.LUT R9, R23, 0xffff0000, RZ, 0xc0, !PT ;  /* 0xffff000017097812 */ /* 0x000fe200078ec0ff */
[----:B------:R-:W-:Y:S01]  /*c980*/  FFMA.FTZ R10, R22, R6, -R2 ;  /* 0x00000006160a7223 */ /* 0x000fe20000010802 */
[----:B------:R-:W-:Y:S01]  /*c990*/  LOP3.LUT R6, R25, 0xffff0000, RZ, 0xc0, !PT ;  /* 0xffff000019067812 */ /* 0x000fe200078ec0ff */
[----:B------:R-:W-:Y:S01]  /*c9a0*/  FFMA.FTZ R11, R20, R11, R3 ;  /* 0x0000000b140b7223 */ /* 0x000fe20000010003 */
[----:B------:R-:W-:Y:S01]  /*c9b0*/  F2FP.BF16.PACK_AB R13, R13, R29 ;  /* 0x0000001d0d0d723e */ /* 0x000fe200000010ff */
[----:B------:R-:W-:-:S02]  /*c9c0*/  FFMA.FTZ R7, R22, R7, R0 ;  /* 0x0000000716077223 */ /* 0x000fc40000010000 */
[C---:B------:R-:W-:Y:S02]  /*c9d0*/  FMUL.FTZ R5, R15.reuse, R12 ;  /* 0x0000000c0f057220 */ /* 0x040fe40000410000 */
[CC--:B------:R-:W-:Y:S02]  /*c9e0*/  FMUL.FTZ R2, R14.reuse, R9.reuse ;  /* 0x000000090e027220 */ /* 0x0c0fe40000410000 */
[----:B------:R-:W-:Y:S02]  /*c9f0*/  FMUL.FTZ R3, R15, R6 ;  /* 0x000000060f037220 */ /* 0x000fe40000410000 */
[----:B------:R-:W-:Y:S02]  /*ca00*/  FMUL.FTZ R0, R14, R8 ;  /* 0x000000080e007220 */ /* 0x000fe40000410000 */
        /* <DEDUP_REMOVED lines=9> */
[----:B------:R-:W-:Y:S02]  /*caa0*/  F2FP.BF16.PACK_AB R10, R3, R7 ;  /* 0x00000007030a723e */ /* 0x000fe400000010ff */
[----:B------:R-:W-:Y:S01]  /*cab0*/  F2FP.BF16.PACK_AB R11, R0, R16 ;  /* 0x00000010000b723e */ /* 0x000fe200000010ff */
[----:B------:R1:W-:Y:S04]  /*cac0*/  STS.128 [R43+0x6080], R12 ;  /* 0x0060800c2b007388 */ /* 0x0003e80000000c00 */
[----:B------:R1:W-:Y:S02]  /*cad0*/  STS.128 [R41+0x6080], R8 ;  /* 0x0060800829007388 */ /* 0x0003e40000000c00 */
.L_x_483:
[----:B------:R-:W-:Y:S05]  /*cae0*/  BSYNC B0 ;  /* 0x0000000000007941 */ /* 0x000fea0003800000 */
.L_x_482:
[----:B------:R-:W-:Y:S01]  /*caf0*/  IADD3 R0, R57, 0x10, RZ ;  /* 0x0000001039007810 */ /* 0x000fe20007ffe0ff */
[----:B------:R-:W-:Y:S03]  /*cb00*/  BSSY B0, `(.L_x_484) ;  /* 0x000007c000007945 */ /* 0x000fe60003800000 */
[----:B------:R-:W-:-:S13]  /*cb10*/  ISETP.GE.AND P0, PT, R0, c[0x0][0x27c], PT ;  /* 0x00009f0000007a0c */ /* 0x000fda0003f06270 */
[----:B------:R-:W-:Y:S05]  /*cb20*/  @P0 BRA `(.L_x_485) ;  /* 0x0000079000000947 */ /* 0x000fea0003800000 */
[----:B------:R-:W-:Y:S01]  /*cb30*/  SHF.R.S32.HI R5, RZ, 0x1f, R0 ;  /* 0x0000001fff057819 */ /* 0x000fe20000011400 */
[----:B------:R-:W-:Y:S01]  /*cb40*/  IMAD.SHL.U32 R6, R111, 0x40, RZ ;  /* 0x000000406f067824 */ /* 0x000fe200078e00ff */
[----:B------:R-:W-:Y:S01]  /*cb50*/  LEA.HI R7, R56, R56, RZ, 0x1 ;  /* 0x0000003838077211 */ /* 0x000fe200078f08ff */
[----:B-1----:R-:W-:Y:S01]  /*cb60*/  IMAD.MOV.U32 R8, RZ, RZ, c[0x0][0x27c] ;  /* 0x00009f00ff087624 */ /* 0x002fe200078e00ff */
[CC--:B------:R-:W-:Y:S02]  /*cb70*/  LEA.HI R3, R5.reuse, R0.reuse, RZ, 0x3 ;  /* 0x0000000005037211 */ /* 0x0c0fe400078f18ff */
[----:B------:R-:W-:Y:S02]  /*cb80*/  LEA.HI R5, R5, R0, RZ, 0x5 ;  /* 0x0000000005057211 */ /* 0x000fe400078f28ff */
[----:B------:R-:W-:Y:S02]  /*cb90*/  LOP3.LUT R7, R7, 0x7fffffe, RZ, 0xc0, !PT ;  /* 0x07fffffe07077812 */ /* 0x000fe400078ec0ff */
[----:B------:R-:W-:-:S02]  /*cba0*/  SHF.R.S32.HI R2, RZ, 0x3, R3 ;  /* 0x00000003ff027819 */ /* 0x000fc40000011403 */
[----:B------:R-:W-:Y:S01]  /*cbb0*/  LOP3.LUT R0, R6, 0xc0, RZ, 0xc0, !PT ;  /* 0x000000c006007812 */ /* 0x000fe200078ec0ff */
[----:B------:R-:W-:Y:S01]  /*cbc0*/  IMAD.SHL.U32 R6, R5, 0x80, RZ ;  /* 0x0000008005067824 */ /* 0x000fe200078e00ff */
[----:B------:R-:W-:Y:S01]  /*cbd0*/  LEA.HI R2, R8, R2, RZ, 0x1d ;  /* 0x0000000208027211 */ /* 0x000fe200078fe8ff */
[----:B------:R-:W-:Y:S01]  /*cbe0*/  IMAD.IADD R5, R56, 0x1, -R7 ;  /* 0x0000000138057824 */ /* 0x000fe200078e0a07 */
[----:B------:R-:W-:Y:S02]  /*cbf0*/  LOP3.LUT R7, R0, 0x18, R3, 0xf8, !PT ;  /* 0x0000001800077812 */ /* 0x000fe400078ef803 */
[----:B------:R-:W-:Y:S01]  /*cc00*/  SHF.R.U32.HI R10, RZ, 0x3, R0 ;  /* 0x00000003ff0a7819 */ /* 0x000fe20000011600 */
[----:B------:R-:W-:Y:S01]  /*cc10*/  IMAD R3, R89, 0x8, R5 ;  /* 0x0000000859037824 */ /* 0x000fe200078e0205 */
[----:B------:R-:W-:Y:S02]  /*cc20*/  SHF.R.S32.HI R5, RZ, 0x1f, R2 ;  /* 0x0000001fff057819 */ /* 0x000fe40000011402 */
[----:B------:R-:W-:Y:S01]  /*cc30*/  LOP3.LUT R8, R7, R10, RZ, 0x3c, !PT ;  /* 0x0000000a07087212 */ /* 0x000fe200078e3cff */
[----:B------:R-:W-:Y:S01]  /*cc40*/  IMAD.SHL.U32 R7, R2, 0x8, RZ ;  /* 0x0000000802077824 */ /* 0x000fe200078e00ff */
[----:B------:R-:W-:-:S02]  /*cc50*/  LEA.HI R2, R5, R2, RZ, 0x2 ;  /* 0x0000000205027211 */ /* 0x000fc400078f10ff */
[----:B------:R-:W-:Y:S01]  /*cc60*/  LOP3.LUT R9, R6, 0x7ffff000, RZ, 0xc0, !PT ;  /* 0x7ffff00006097812 */ /* 0x000fe200078ec0ff */
[----:B------:R-:W-:Y:S01]  /*cc70*/  IMAD.SHL.U32 R6, R3, 0x20, RZ ;  /* 0x0000002003067824 */ /* 0x000fe200078e00ff */
[----:B------:R-:W-:Y:S01]  /*cc80*/  LOP3.LUT R3, R0, 0x18, R7, 0xf8, !PT ;  /* 0x0000001800037812 */ /* 0x000fe200078ef807 */
[----:B------:R-:W-:Y:S01]  /*cc90*/  IMAD.SHL.U32 R0, R2, 0x400, RZ ;  /* 0x0000040002007824 */ /* 0x000fe200078e00ff */
[----:B------:R-:W-:Y:S02]  /*cca0*/  SHF.R.U32.HI R17, RZ, 0x10, R39 ;  /* 0x00000010ff117819 */ /* 0x000fe40000011627 */
[----:B------:R-:W-:Y:S02]  /*ccb0*/  LOP3.LUT R2, R3, R10, RZ, 0x3c, !PT ;  /* 0x0000000a03027212 */ /* 0x000fe400078e3cff */
[----:B------:R-:W-:Y:S02]  /*ccc0*/  LOP3.LUT R0, R0, 0x7ffff000, RZ, 0xc0, !PT ;  /* 0x7ffff00000007812 */ /* 0x000fe400078ec0ff */
[----:B------:R-:W-:-:S02]  /*ccd0*/  IADD3 R5, R8, R9, R6 ;  /* 0x0000000908057210 */ /* 0x000fc40007ffe006 */
[----:B------:R-:W-:Y:S02]  /*cce0*/  IADD3 R0, R2, R0, R6 ;  /* 0x0000000002007210 */ /* 0x000fe40007ffe006 */
[----:B------:R-:W-:Y:S01]  /*ccf0*/  SHF.R.U64 R6, R36, 0x10, R37 ;  /* 0x0000001024067819 */ /* 0x000fe20000001225 */
[----:B------:R-:W-:Y:S01]  /*cd00*/  IMAD.SHL.U32 R41, R5, 0x2, RZ ;  /* 0x0000000205297824 */ /* 0x000fe200078e00ff */
[----:B------:R-:W-:Y:S01]  /*cd10*/  SHF.R.U32.HI R5, RZ, 0x10, R35 ;  /* 0x00000010ff057819 */ /* 0x000fe20000011623 */
[----:B------:R-:W-:Y:S01]  /*cd20*/  IMAD.SHL.U32 R40, R0, 0x2, RZ ;  /* 0x0000000200287824 */ /* 0x000fe200078e00ff */
[----:B------:R-:W-:Y:S02]  /*cd30*/  SHF.R.U64 R0, R32, 0x10, R33 ;  /* 0x0000001020007819 */ /* 0x000fe40000001221 */
[----:B------:R-:W1:Y:S01]  /*cd40*/  LDS.128 R12, [R41+0x6080] ;  /* 0x00608000290c7984 */ /* 0x000e620000000c00 */
[----:B------:R-:W-:Y:S02]  /*cd50*/  PRMT R26, R84, 0x5410, R5 ;  /* 0x00005410541a7816 */ /* 0x000fe40000000005 */
[----:B------:R-:W-:Y:S01]  /*cd60*/  SHF.R.U32.HI R2, RZ, 0x10, R33 ;  /* 0x00000010ff027819 */ /* 0x000fe20000011621 */
[----:B------:R-:W2:Y:S01]  /*cd70*/  LDS.128 R8, [R40+0x6080] ;  /* 0x0060800028087984 */ /* 0x000ea20000000c00 */
[----:B------:R-:W-:-:S02]  /*cd80*/  PRMT R5, R47, 0x5432, R6 ;  /* 0x000054322f057816 */ /* 0x000fc40000000006 */
[----:B------:R-:W-:Y:S02]  /*cd90*/  SHF.R.U64 R3, R34, 0x10, R35 ;  /* 0x0000001022037819 */ /* 0x000fe40000001223 */
[----:B------:R-:W-:Y:S01]  /*cda0*/  SHF.R.U64 R16, R38, 0x10, R39 ;  /* 0x0000001026107819 */ /* 0x000fe20000001227 */
[----:B------:R-:W-:Y:S01]  /*cdb0*/  IMAD.U32 R30, R5, 0x10000, RZ ;  /* 0x00010000051e7824 */ /* 0x000fe200078e00ff */
[C---:B------:R-:W-:Y:S02]  /*cdc0*/  PRMT R18, R59.reuse, 0x5432, R0 ;  /* 0x000054323b127816 */ /* 0x040fe40000000000 */
[----:B------:R-:W-:Y:S02]  /*cdd0*/  PRMT R21, R59, 0x5410, R2 ;  /* 0x000054103b157816 */ /* 0x000fe40000000002 */
[----:B------:R-:W-:Y:S01]  /*cde0*/  SHF.R.U32.HI R7, RZ, 0x10, R37 ;  /* 0x00000010ff077819 */ /* 0x000fe20000011625 */
[----:B------:R-:W-:Y:S01]  /*cdf0*/  IMAD.U32 R29, R18, 0x10000, RZ ;  /* 0x00010000121d7824 */ /* 0x000fe200078e00ff */
[----:B------:R-:W-:-:S02]  /*ce00*/  PRMT R25, R84, 0x5432, R3 ;  /* 0x0000543254197816 */ /* 0x000fc40000000003 */
[C---:B------:R-:W-:Y:S02]  /*ce10*/  PRMT R23, R58.reuse, 0x5410, R17 ;  /* 0x000054103a177816 */ /* 0x040fe40000000011 */
[----:B------:R-:W-:Y:S02]  /*ce20*/  PRMT R24, R58, 0x5432, R16 ;  /* 0x000054323a187816 */ /* 0x000fe40000000010 */
[----:B------:R-:W-:Y:S01]  /*ce30*/  LOP3.LUT R32, R5, 0xffff0000, RZ, 0xc0, !PT ;  /* 0xffff000005207812 */ /* 0x000fe200078ec0ff */
[----:B------:R-:W-:Y:S01]  /*ce40*/  IMAD.U32 R5, R21, 0x10000, RZ ;  /* 0x0001000015057824 */ /* 0x000fe200078e00ff */
[----:B------:R-:W-:Y:S01]  /*ce50*/  PRMT R19, R47, 0x5410, R7 ;  /* 0x000054102f137816 */ /* 0x000fe20000000007 */
[C---:B-1----:R-:W-:Y:S01]  /*ce60*/  IMAD.U32 R17, R13.reuse, 0x10000, RZ ;  /* 0x000100000d117824 */ /* 0x042fe200078e00ff */
[----:B------:R-:W-:Y:S01]  /*ce70*/  LOP3.LUT R20, R13, 0xffff0000, RZ, 0xc0, !PT ;  /* 0xffff00000d147812 */ /* 0x000fe200078ec0ff */
[----:B------:R-:W-:Y:S01]  /*ce80*/  IMAD.U32 R16, R12, 0x10000, RZ ;  /* 0x000100000c107824 */ /* 0x000fe200078e00ff */
[C---:B------:R-:W-:Y:S01]  /*ce90*/  LOP3.LUT R27, R15.reuse, 0xffff0000, RZ, 0xc0, !PT ;  /* 0xffff00000f1b7812 */ /* 0x040fe200078ec0ff */
[C---:B--2---:R-:W-:Y:S01]  /*cea0*/  IMAD.U32 R2, R8.reuse, 0x10000, RZ ;  /* 0x0001000008027824 */ /* 0x044fe200078e00ff */
[----:B------:R-:W-:Y:S01]  /*ceb0*/  LOP3.LUT R3, R8, 0xffff0000, RZ, 0xc0, !PT ;  /* 0xffff000008037812 */ /* 0x000fe200078ec0ff */
[----:B------:R-:W-:Y:S01]  /*cec0*/  IMAD.U32 R13, R15, 0x10000, RZ ;  /* 0x000100000f0d7824 */ /* 0x000fe200078e00ff */
[C---:B------:R-:W-:Y:S01]  /*ced0*/  LOP3.LUT R8, R9.reuse, 0xffff0000, RZ, 0xc0, !PT ;  /* 0xffff000009087812 */ /* 0x040fe200078ec0ff */
[----:B------:R-:W-:Y:S01]  /*cee0*/  IMAD.U32 R6, R9, 0x10000, RZ ;  /* 0x0001000009067824 */ /* 0x000fe200078e00ff */
[----:B------:R-:W-:Y:S01]  /*cef0*/  LOP3.LUT R15, R10, 0xffff0000, RZ, 0xc0, !PT ;  /* 0xffff00000a0f7812 */ /* 0x000fe200078ec0ff */
[----:B------:R-:W-:Y:S01]  /*cf00*/  FMUL.FTZ R0, R2, R30 ;  /* 0x0000001e02007220 */ /* 0x000fe20000410000 */
[----:B------:R-:W-:Y:S01]  /*cf10*/  LOP3.LUT R12, R12, 0xffff0000, RZ, 0xc0, !PT ;  /* 0xffff00000c0c7812 */ /* 0x000fe200078ec0ff */
[----:B------:R-:W-:Y:S01]  /*cf20*/  IMAD.U32 R9, R10, 0x10000, RZ ;  /* 0x000100000a097824 */ /* 0x000fe200078e00ff */
[----:B------:R-:W-:Y:S01]  /*cf30*/  LOP3.LUT R10, R18, 0xffff0000, RZ, 0xc0, !PT ;  /* 0xffff0000120a7812 */ /* 0x000fe200078ec0ff */
[----:B------:R-:W-:Y:S01]  /*cf40*/  FFMA.FTZ R34, R16, R29, -R0 ;  /* 0x0000001d10227223 */ /* 0x000fe20000010800 */
[C---:B------:R-:W-:Y:S01]  /*cf50*/  LOP3.LUT R28, R14.reuse, 0xffff0000, RZ, 0xc0, !PT ;  /* 0xffff00000e1c7812 */ /* 0x040fe200078ec0ff */
[----:B------:R-:W-:Y:S01]  /*cf60*/  IMAD.U32 R22, R14, 0x10000, RZ ;  /* 0x000100000e167824 */ /* 0x000fe200078e00ff */
[----:B------:R-:W-:Y:S01]  /*cf70*/  LOP3.LUT R14, R11, 0xffff0000, RZ, 0xc0, !PT ;  /* 0xffff00000b0e7812 */ /* 0x000fe200078ec0ff */
[----:B------:R-:W-:-:S02]  /*cf80*/  FMUL.FTZ R0, R3, R32 ;  /* 0x0000002003007220 */ /* 0x000fc40000410000 */
[----:B------:R-:W-:Y:S02]  /*cf90*/  IMAD.U32 R7, R11, 0x10000, RZ ;  /* 0x000100000b077824 */ /* 0x000fe400078e00ff */
[----:B------:R-:W-:Y:S02]  /*cfa0*/  FMUL.FTZ R2, R2, R29 ;  /* 0x0000001d02027220 */ /* 0x000fe40000410000 */
[----:B------:R-:W-:Y:S02]  /*cfb0*/  IMAD.U32 R11, R19, 0x10000, RZ ;  /* 0x00010000130b7824 */ /* 0x000fe400078e00ff */
[-C--:B------:R-:W-:Y:S02]  /*cfc0*/  FMUL.FTZ R3, R3, R10.reuse ;  /* 0x0000000a03037220 */ /* 0x080fe40000410000 */
[----:B------:R-:W-:Y:S01]  /*cfd0*/  FFMA.FTZ R31, R12, R10, -R0 ;  /* 0x0000000a0c1f7223 */ /* 0x000fe20000010800 */
[----:B------:R-:W-:Y:S01]  /*cfe0*/  LOP3.LUT R10, R21, 0xffff0000, RZ, 0xc0, !PT ;  /* 0xffff0000150a7812 */ /* 0x000fe200078ec0ff */
[----:B------:R-:W-:-:S02]  /*cff0*/  FFMA.FTZ R33, R16, R30, R2 ;  /* 0x0000001e10217223 */ /* 0x000fc40000010002 */
[C---:B------:R-:W-:Y:S02]  /*d000*/  FMUL.FTZ R0, R6.reuse, R5 ;  /* 0x0000000506007220 */ /* 0x040fe40000410000 */
[-C--:B------:R-:W-:Y:S02]  /*d010*/  FMUL.FTZ R2, R6, R11.reuse ;  /* 0x0000000b06027220 */ /* 0x080fe40000410000 */
[----:B------:R-:W-:Y:S01]  /*d020*/  FFMA.FTZ R30, R12, R32, R3 ;  /* 0x000000200c1e7223 */ /* 0x000fe20000010003 */
[----:B------:R-:W-:Y:S01]  /*d030*/  LOP3.LUT R12, R24, 0xffff0000, RZ, 0xc0, !PT ;  /* 0xffff0000180c7812 */ /* 0x000fe200078ec0ff */
[----:B------:R-:W-:Y:S02]  /*d040*/  IMAD.U32 R16, R23, 0x10000, RZ ;  /* 0x0001000017107824 */ /* 0x000fe400078e00ff */
[----:B------:R-:W-:Y:S02]  /*d050*/  IMAD.U32 R3, R26, 0x10000, RZ ;  /* 0x000100001a037824 */ /* 0x000fe400078e00ff */
[----:B------:R-:W-:Y:S01]  /*d060*/  FFMA.FTZ R18, R17, R11, R0 ;  /* 0x0000000b11127223 */ /* 0x000fe20000010000 */
[----:B------:R-:W-:Y:S01]  /*d070*/  LOP3.LUT R11, R19, 0xffff0000, RZ, 0xc0, !PT ;  /* 0xffff0000130b7812 */ /* 0x000fe200078ec0ff */
[----:B------:R-:W-:-:S02]  /*d080*/  FFMA.FTZ R29, R17, R5, -R2 ;  /* 0x00000005111d7223 */ /* 0x000fc40000010802 */
[C---:B------:R-:W-:Y:S02]  /*d090*/  FMUL.FTZ R2, R7.reuse, R16 ;  /* 0x0000001007027220 */ /* 0x040fe40000410000 */
[-C--:B------:R-:W-:Y:S02]  /*d0a0*/  FMUL.FTZ R0, R7, R3.reuse ;  /* 0x0000000307007220 */ /* 0x080fe40000410000 */
[----:B------:R-:W-:Y:S02]  /*d0b0*/  IMAD.U32 R7, R24, 0x10000, RZ ;  /* 0x0001000018077824 */ /* 0x000fe400078e00ff */
[----:B------:R-:W-:Y:S02]  /*d0c0*/  FFMA.FTZ R17, R13, R3, -R2 ;  /* 0x000000030d117223 */ /* 0x000fe40000010802 */
[----:B------:R-:W-:Y:S02]  /*d0d0*/  IMAD.U32 R6, R25, 0x10000, RZ ;  /* 0x0001000019067824 */ /* 0x000fe400078e00ff */
[----:B------:R-:W-:-:S02]  /*d0e0*/  FMUL.FTZ R5, R8, R11 ;  /* 0x0000000b08057220 */ /* 0x000fc40000410000 */
[----:B------:R-:W-:Y:S02]  /*d0f0*/  FMUL.FTZ R2, R9, R7 ;  /* 0x0000000709027220 */ /* 0x000fe40000410000 */
        /* <DEDUP_REMOVED lines=12> */
[C---:B------:R-:W-:Y:S02]  /*d1c0*/  FMUL.FTZ R2, R14.reuse, R9 ;  /* 0x000000090e027220 */ /* 0x040fe40000410000 */
        /* <DEDUP_REMOVED lines=15> */
.L_x_485:
[----:B------:R-:W-:Y:S05]  /*d2c0*/  BSYNC B0 ;  /* 0x0000000000007941 */ /* 0x000fea0003800000 */
.L_x_484:
[----:B------:R-:W-:-:S04]  /*d2d0*/  IADD3 R0, R57, 0x20, RZ ;  /* 0x0000002039007810 */ /* 0x000fc80007ffe0ff */
        /* <DEDUP_REMOVED lines=123> */
.L_x_481:
[----:B------:R-:W-:Y:S05]  /*da90*/  BSYNC B1 ;  /* 0x0000000000017941 */ /* 0x000fea0003800000 */
.L_x_480:
[----:B------:R-:W-:-:S04]  /*daa0*/  IADD3 R18, R56, 0x40, RZ ;  /* 0x0000004038127810 */ /* 0x000fc80007ffe0ff */
[----:B------:R-:W-:-:S13]  /*dab0*/  ISETP.GE.AND P0, PT, R18, R46, PT ;  /* 0x0000002e1200720c */ /* 0x000fda0003f06270 */
[----:B------:R-:W-:Y:S05]  /*dac0*/  @P0 BRA `(.L_x_465) ;  /* 0x000017a000000947 */ /* 0x000fea0003800000 */
[----:B------:R-:W-:Y:S01]  /*dad0*/  ISETP.GE.AND P0, PT, R57, c[0x0][0x27c], PT ;  /* 0x00009f0039007a0c */ /* 0x000fe20003f06270 */
[----:B------:R-:W-:-:S12]  /*dae0*/  BSSY B0, `(.L_x_486) ;  /* 0x0000078000007945 */ /* 0x000fd80003800000 */
[----:B------:R-:W-:Y:S05]  /*daf0*/  @P0 BRA `(.L_x_487) ;  /* 0x0000076000000947 */ /* 0x000fea0003800000 */
[----:B------:R-:W-:Y:S01]  /*db00*/  SHF.R.S32.HI R0, RZ, 0x1f, R18 ;  /* 0x0000001fff007819 */ /* 0x000fe20000011412 */
[----:B------:R-:W-:Y:S01]  /*db10*/  IMAD.MOV.U32 R6, RZ, RZ, c[0x0][0x27c] ;  /* 0x00009f00ff067624 */ /* 0x000fe200078e00ff */
[-C--:B------:R-:W-:Y:S02]  /*db20*/  LEA.HI R2, R18, R18.reuse, RZ, 0x1 ;  /* 0x0000001212027211 */ /* 0x080fe400078f08ff */
[----:B------:R-:W-:Y:S02]  /*db30*/  LEA.HI R0, R0, R18, RZ, 0x3 ;  /* 0x0000001200007211 */ /* 0x000fe400078f18ff */
[----:B------:R-:W-:Y:S01]  /*db40*/  LEA.HI R6, R6, R45, RZ, 0x1d ;  /* 0x0000002d06067211 */ /* 0x000fe200078fe8ff */
[C---:B------:R-:W-:Y:S01]  /*db50*/  IMAD.SHL.U32 R3, R2.reuse, 0x20, RZ ;  /* 0x0000002002037824 */ /* 0x040fe200078e00ff */
[----:B------:R-:W-:Y:S01]  /*db60*/  LOP3.LUT R5, R2, 0x7fffffe, RZ, 0xc0, !PT ;  /* 0x07fffffe02057812 */ /* 0x000fe200078ec0ff */
[----:B------:R-:W-:Y:S01]  /*db70*/  IMAD.SHL.U32 R2, R0, 0x20, RZ ;  /* 0x0000002000027824 */ /* 0x000fe200078e00ff */
[----:B------:R-:W-:-:S02]  /*db80*/  SHF.R.S32.HI R7, RZ, 0x1f, R6 ;  /* 0x0000001fff077819 */ /* 0x000fc40000011406 */
[----:B------:R-:W-:Y:S01]  /*db90*/  LOP3.LUT R0, R3, 0xc0, RZ, 0xc0, !PT ;  /* 0x000000c003007812 */ /* 0x000fe200078ec0ff */
[----:B------:R-:W-:Y:S01]  /*dba0*/  IMAD.IADD R3, R18, 0x1, -R5 ;  /* 0x0000000112037824 */ /* 0x000fe200078e0a05 */
[----:B------:R-:W-:Y:S02]  /*dbb0*/  LOP3.LUT R2, R2, 0xffffff00, RZ, 0xc0, !PT ;  /* 0xffffff0002027812 */ /* 0x000fe400078ec0ff */
[----:B------:R-:W-:Y:S01]  /*dbc0*/  LEA.HI R7, R7, R6, RZ, 0x2 ;  /* 0x0000000607077211 */ /* 0x000fe200078f10ff */
[----:B------:R-:W-:Y:S01]  /*dbd0*/  IMAD.SHL.U32 R6, R6, 0x8, RZ ;  /* 0x0000000806067824 */ /* 0x000fe200078e00ff */
[C---:B------:R-:W-:Y:S01]  /*dbe0*/  LOP3.LUT R5, R0.reuse, 0x18, R57, 0xf8, !PT ;  /* 0x0000001800057812 */ /* 0x040fe200078ef839 */
[----:B------:R-:W-:Y:S01]  /*dbf0*/  IMAD R3, R3, 0x20, R2 ;  /* 0x0000002003037824 */ /* 0x000fe200078e0202 */
[----:B-1----:R-:W-:Y:S02]  /*dc00*/  SHF.R.U32.HI R8, RZ, 0x3, R0 ;  /* 0x00000003ff087819 */ /* 0x002fe40000011600 */
[----:B------:R-:W-:Y:S01]  /*dc10*/  LOP3.LUT R2, R0, 0x18, R6, 0xf8, !PT ;  /* 0x0000001800027812 */ /* 0x000fe200078ef806 */
[----:B------:R-:W-:Y:S01]  /*dc20*/  IMAD.SHL.U32 R0, R7, 0x400, RZ ;  /* 0x0000040007007824 */ /* 0x000fe200078e00ff */
[----:B------:R-:W-:-:S02]  /*dc30*/  LOP3.LUT R5, R5, R8, RZ, 0x3c, !PT ;  /* 0x0000000805057212 */ /* 0x000fc400078e3cff */
[----:B------:R-:W-:Y:S02]  /*dc40*/  LOP3.LUT R2, R2, R8, RZ, 0x3c, !PT ;  /* 0x0000000802027212 */ /* 0x000fe400078e3cff */
[----:B------:R-:W-:Y:S01]  /*dc50*/  LOP3.LUT R0, R0, 0x7ffff000, RZ, 0xc0, !PT ;  /* 0x7ffff00000007812 */ /* 0x000fe200078ec0ff */
[----:B------:R-:W-:Y:S01]  /*dc60*/  IMAD.IADD R5, R3, 0x1, R5 ;  /* 0x0000000103057824 */ /* 0x000fe200078e0205 */
[----:B------:R-:W-:Y:S02]  /*dc70*/  SHF.R.U64 R6, R64, 0x10, R65 ;  /* 0x0000001040067819 */ /* 0x000fe40000001241 */
[----:B------:R-:W-:Y:S01]  /*dc80*/  IADD3 R0, R2, R0, R3 ;  /* 0x0000000002007210 */ /* 0x000fe20007ffe003 */
[----:B------:R-:W-:Y:S01]  /*dc90*/  IMAD.SHL.U32 R35, R5, 0x2, RZ ;  /* 0x0000000205237824 */ /* 0x000fe200078e00ff */
[----:B------:R-:W-:Y:S02]  /*dca0*/  SHF.R.U32.HI R5, RZ, 0x10, R63 ;  /* 0x00000010ff057819 */ /* 0x000fe4000001163f */
[--C-:B------:R-:W-:Y:S01]  /*dcb0*/  SHF.R.U32.HI R2, RZ, 0x10, R61.reuse ;  /* 0x00000010ff027819 */ /* 0x100fe2000001163d */
[----:B------:R-:W-:Y:S01]  /*dcc0*/  IMAD.SHL.U32 R33, R0, 0x2, RZ ;  /* 0x0000000200217824 */ /* 0x000fe200078e00ff */
[----:B------:R-:W1:Y:S01]  /*dcd0*/  LDS.128 R12, [R35+0x6080] ;  /* 0x00608000230c7984 */ /* 0x000e620000000c00 */
[----:B------:R-:W-:-:S02]  /*dce0*/  SHF.R.U64 R0, R60, 0x10, R61 ;  /* 0x000000103c007819 */ /* 0x000fc4000000123d */
[----:B------:R-:W-:Y:S01]  /*dcf0*/  PRMT R26, R93, 0x5410, R5 ;  /* 0x000054105d1a7816 */ /* 0x000fe20000000005 */
[----:B------:R-:W2:Y:S01]  /*dd00*/  LDS.128 R8, [R33+0x6080] ;  /* 0x0060800021087984 */ /* 0x000ea20000000c00 */
[----:B------:R-:W-:Y:S02]  /*dd10*/  PRMT R5, R90, 0x5432, R6 ;  /* 0x000054325a057816 */ /* 0x000fe40000000006 */
[--C-:B------:R-:W-:Y:S02]  /*dd20*/  SHF.R.U64 R16, R66, 0x10, R67.reuse ;  /* 0x0000001042107819 */ /* 0x100fe40000001243 */
[----:B------:R-:W-:Y:S01]  /*dd30*/  SHF.R.U32.HI R17, RZ, 0x10, R67 ;  /* 0x00000010ff117819 */ /* 0x000fe20000011643 */
[----:B------:R-:W-:Y:S01]  /*dd40*/  IMAD.U32 R31, R5, 0x10000, RZ ;  /* 0x00010000051f7824 */ /* 0x000fe200078e00ff */
[----:B------:R-:W-:Y:S02]  /*dd50*/  SHF.R.U64 R3, R62, 0x10, R63 ;  /* 0x000000103e037819 */ /* 0x000fe4000000123f */
[----:B------:R-:W-:-:S02]  /*dd60*/  PRMT R20, R92, 0x5432, R0 ;  /* 0x000054325c147816 */ /* 0x000fc40000000000 */
[----:B------:R-:W-:Y:S02]  /*dd70*/  SHF.R.U32.HI R7, RZ, 0x10, R65 ;  /* 0x00000010ff077819 */ /* 0x000fe40000011641 */
[----:B------:R-:W-:Y:S01]  /*dd80*/  PRMT R22, R92, 0x5410, R2 ;  /* 0x000054105c167816 */ /* 0x000fe20000000002 */
[----:B------:R-:W-:Y:S01]  /*dd90*/  IMAD.U32 R30, R20, 0x10000, RZ ;  /* 0x00010000141e7824 */ /* 0x000fe200078e00ff */
[C---:B------:R-:W-:Y:S02]  /*dda0*/  PRMT R25, R91.reuse, 0x5432, R16 ;  /* 0x000054325b197816 */ /* 0x040fe40000000010 */
[----:B------:R-:W-:Y:S02]  /*ddb0*/  PRMT R24, R91, 0x5410, R17 ;  /* 0x000054105b187816 */ /* 0x000fe40000000011 */
[----:B------:R-:W-:Y:S02]  /*ddc0*/  PRMT R27, R93, 0x5432, R3 ;  /* 0x000054325d1b7816 */ /* 0x000fe40000000003 */
[----:B------:R-:W-:-:S02]  /*ddd0*/  PRMT R19, R90, 0x5410, R7 ;  /* 0x000054105a137816 */ /* 0x000fc40000000007 */
[----:B------:R-:W-:Y:S01]  /*dde0*/  LOP3.LUT R34, R5, 0xffff0000, RZ, 0xc0, !PT ;  /* 0xffff000005227812 */ /* 0x000fe200078ec0ff */
[----:B------:R-:W-:Y:S02]  /*ddf0*/  IMAD.U32 R5, R22, 0x10000, RZ ;  /* 0x0001000016057824 */ /* 0x000fe400078e00ff */
[C---:B-1----:R-:W-:Y:S01]  /*de00*/  IMAD.U32 R16, R12.reuse, 0x10000, RZ ;  /* 0x000100000c107824 */ /* 0x042fe200078e00ff */
[----:B------:R-:W-:Y:S01]  /*de10*/  LOP3.LUT R17, R12, 0xffff0000, RZ, 0xc0, !PT ;  /* 0xffff00000c117812 */ /* 0x000fe200078ec0ff */
[C---:B------:R-:W-:Y:S01]  /*de20*/  IMAD.U32 R12, R13.reuse, 0x10000, RZ ;  /* 0x000100000d0c7824 */ /* 0x040fe200078e00ff */
[----:B------:R-:W-:Y:S01]  /*de30*/  LOP3.LUT R21, R13, 0xffff0000, RZ, 0xc0, !PT ;  /* 0xffff00000d157812 */ /* 0x000fe200078ec0ff */
[C---:B--2---:R-:W-:Y:S01]  /*de40*/  IMAD.U32 R2, R8.reuse, 0x10000, RZ ;  /* 0x0001000008027824 */ /* 0x044fe200078e00ff */
[----:B------:R-:W-:Y:S01]  /*de50*/  LOP3.LUT R3, R8, 0xffff0000, RZ, 0xc0, !PT ;  /* 0xffff000008037812 */ /* 0x000fe200078ec0ff */
[C---:B------:R-:W-:Y:S01]  /*de60*/  IMAD.U32 R13, R15.reuse, 0x10000, RZ ;  /* 0x000100000f0d7824 */ /* 0x040fe200078e00ff */
[----:B------:R-:W-:Y:S01]  /*de70*/  LOP3.LUT R28, R15, 0xffff0000, RZ, 0xc0, !PT ;  /* 0xffff00000f1c7812 */ /* 0x000fe200078ec0ff */
[C---:B------:R-:W-:Y:S01]  /*de80*/  IMAD.U32 R7, R9.reuse, 0x10000, RZ ;  /* 0x0001000009077824 */ /* 0x040fe200078e00ff */
[----:B------:R-:W-:Y:S01]  /*de90*/  LOP3.LUT R8, R9, 0xffff0000, RZ, 0xc0, !PT ;  /* 0xffff000009087812 */ /* 0x000fe200078ec0ff */
[----:B------:R-:W-:Y:S01]  /*dea0*/  IMAD.U32 R9, R10, 0x10000, RZ ;  /* 0x000100000a097824 */ /* 0x000fe200078e00ff */
[----:B------:R-:W-:Y:S01]  /*deb0*/  SHF.L.U32 R23, R14, 0x10, RZ ;  /* 0x000000100e177819 */ /* 0x000fe200000006ff */
[-C--:B------:R-:W-:Y:S01]  /*dec0*/  FMUL.FTZ R0, R2, R31.reuse ;  /* 0x0000001f02007220 */ /* 0x080fe20000410000 */
[----:B------:R-:W-:Y:S01]  /*ded0*/  LOP3.LUT R29, R14, 0xffff0000, RZ, 0xc0, !PT ;  /* 0xffff00000e1d7812 */ /* 0x000fe200078ec0ff */
[C---:B------:R-:W-:Y:S01]  /*dee0*/  IMAD.U32 R6, R11.reuse, 0x10000, RZ ;  /* 0x000100000b067824 */ /* 0x040fe200078e00ff */
[----:B------:R-:W-:Y:S01]  /*def0*/  LOP3.LUT R15, R10, 0xffff0000, RZ, 0xc0, !PT ;  /* 0xffff00000a0f7812 */ /* 0x000fe200078ec0ff */
[-C--:B------:R-:W-:Y:S01]  /*df00*/  FMUL.FTZ R2, R2, R30.reuse ;  /* 0x0000001e02027220 */ /* 0x080fe20000410000 */
[----:B------:R-:W-:Y:S01]  /*df10*/  LOP3.LUT R14, R11, 0xffff0000, RZ, 0xc0, !PT ;  /* 0xffff00000b0e7812 */ /* 0x000fe200078ec0ff */
[----:B------:R-:W-:Y:S01]  /*df20*/  FFMA.FTZ R37, R16, R30, -R0 ;  /* 0x0000001e10257223 */ /* 0x000fe20000010800 */
[----:B------:R-:W-:Y:S01]  /*df30*/  LOP3.LUT R10, R20, 0xffff0000, RZ, 0xc0, !PT ;  /* 0xffff0000140a7812 */ /* 0x000fe200078ec0ff */
[----:B------:R-:W-:Y:S01]  /*df40*/  FMUL.FTZ R0, R3, R34 ;  /* 0x0000002203007220 */ /* 0x000fe20000410000 */
[----:B------:R-:W-:Y:S01]  /*df50*/  SHF.L.U32 R11, R19, 0x10, RZ ;  /* 0x00000010130b7819 */ /* 0x000fe200000006ff */
[----:B------:R-:W-:-:S02]  /*df60*/  FFMA.FTZ R36, R16, R31, R2 ;  /* 0x0000001f10247223 */ /* 0x000fc40000010002 */
[-C--:B------:R-:W-:Y:S02]  /*df70*/  FMUL.FTZ R3, R3, R10.reuse ;  /* 0x0000000a03037220 */ /* 0x080fe40000410000 */
[----:B------:R-:W-:Y:S02]  /*df80*/  FMUL.FTZ R2, R7, R11 ;  /* 0x0000000b07027220 */ /* 0x000fe40000410000 */
[----:B------:R-:W-:Y:S02]  /*df90*/  IMAD.U32 R16, R24, 0x10000, RZ ;  /* 0x0001000018107824 */ /* 0x000fe400078e00ff */
[----:B------:R-:W-:Y:S01]  /*dfa0*/  FFMA.FTZ R32, R17, R10, -R0 ;  /* 0x0000000a11207223 */ /* 0x000fe20000010800 */
[----:B------:R-:W-:Y:S01]  /*dfb0*/  LOP3.LUT R10, R22, 0xffff0000, RZ, 0xc0, !PT ;  /* 0xffff0000160a7812 */ /* 0x000fe200078ec0ff */
[----:B------:R-:W-:Y:S01]  /*dfc0*/  FMUL.FTZ R0, R7, R5 ;  /* 0x0000000507007220 */ /* 0x000fe20000410000 */
[----:B------:R-:W-:Y:S01]  /*dfd0*/  LOP3.LUT R7, R19, 0xffff0000, RZ, 0xc0, !PT ;  /* 0xffff000013077812 */ /* 0x000fe200078ec0ff */
[----:B------:R-:W-:-:S02]  /*dfe0*/  FFMA.FTZ R31, R17, R34, R3 ;  /* 0x00000022111f7223 */ /* 0x000fc40000010003 */
[----:B------:R-:W-:Y:S02]  /*dff0*/  FFMA.FTZ R30, R12, R5, -R2 ;  /* 0x000000050c1e7223 */ /* 0x000fe40000010802 */
[----:B------:R-:W-:Y:S02]  /*e000*/  IMAD.U32 R3, R26, 0x10000, RZ ;  /* 0x000100001a037824 */ /* 0x000fe400078e00ff */
[----:B------:R-:W-:Y:S02]  /*e010*/  FMUL.FTZ R2, R6, R16 ;  /* 0x0000001006027220 */ /* 0x000fe40000410000 */
[C---:B------:R-:W-:Y:S02]  /*e020*/  IMAD.U32 R19, R25.reuse, 0x10000, RZ ;  /* 0x0001000019137824 */ /* 0x040fe400078e00ff */
[----:B------:R-:W-:Y:S01]  /*e030*/  FFMA.FTZ R20, R12, R11, R0 ;  /* 0x0000000b0c147223 */ /* 0x000fe20000010000 */
[----:B------:R-:W-:Y:S01]  /*e040*/  LOP3.LUT R12, R25, 0xffff0000, RZ, 0xc0, !PT ;  /* 0xffff0000190c7812 */ /* 0x000fe200078ec0ff */
[----:B------:R-:W-:-:S02]  /*e050*/  FMUL.FTZ R0, R6, R3 ;  /* 0x0000000306007220 */ /* 0x000fc40000410000 */
[----:B------:R-:W-:Y:S02]  /*e060*/  FFMA.FTZ R17, R13, R3, -R2 ;  /* 0x000000030d117223 */ /* 0x000fe40000010802 */
[----:B------:R-:W-:Y:S02]  /*e070*/  IMAD.U32 R6, R27, 0x10000, RZ ;  /* 0x000100001b067824 */ /* 0x000fe400078e00ff */
[C---:B------:R-:W-:Y:S02]  /*e080*/  FMUL.FTZ R5, R8.reuse, R7 ;  /* 0x0000000708057220 */ /* 0x040fe40000410000 */
[----:B------:R-:W-:Y:S02]  /*e090*/  FMUL.FTZ R2, R9, R19 ;  /* 0x0000001309027220 */ /* 0x000fe40000410000 */
[----:B------:R-:W-:Y:S02]  /*e0a0*/  FFMA.FTZ R16, R13, R16, R0 ;  /* 0x000000100d107223 */ /* 0x000fe40000010000 */
[-C--:B------:R-:W-:Y:S01]  /*e0b0*/  FMUL.FTZ R3, R8, R10.reuse ;  /* 0x0000000a08037220 */ /* 0x080fe20000410000 */
[----:B------:R-:W-:Y:S01]  /*e0c0*/  LOP3.LUT R8, R26, 0xffff0000, RZ, 0xc0, !PT ;  /* 0xffff00001a087812 */ /* 0x000fe200078ec0ff */
[----:B------:R-:W-:-:S02]  /*e0d0*/  FFMA.FTZ R13, R21, R10, -R5 ;  /* 0x0000000a150d7223 */ /* 0x000fc40000010805 */
[-C--:B------:R-:W-:Y:S01]  /*e0e0*/  FMUL.FTZ R0, R9, R6.reuse ;  /* 0x0000000609007220 */ /* 0x080fe20000410000 */
[----:B------:R-:W-:Y:S01]  /*e0f0*/  LOP3.LUT R9, R24, 0xffff0000, RZ, 0xc0, !PT ;  /* 0xffff000018097812 */ /* 0x000fe200078ec0ff */
[----:B------:R-:W-:Y:S01]  /*e100*/  FFMA.FTZ R10, R23, R6, -R2 ;  /* 0x00000006170a7223 */ /* 0x000fe20000010802 */
[----:B------:R-:W-:Y:S01]  /*e110*/  LOP3.LUT R6, R27, 0xffff0000, RZ, 0xc0, !PT ;  /* 0xffff00001b067812 */ /* 0x000fe200078ec0ff */
[----:B------:R-:W-:Y:S01]  /*e120*/  FFMA.FTZ R11, R21, R7, R3 ;  /* 0x00000007150b7223 */ /* 0x000fe20000010003 */
[----:B------:R-:W-:Y:S01]  /*e130*/  F2FP.BF16.PACK_AB R13, R13, R30 ;  /* 0x0000001e0d0d723e */ /* 0x000fe200000010ff */
[----:B------:R-:W-:Y:S02]  /*e140*/  FFMA.FTZ R7, R23, R19, R0 ;  /* 0x0000001317077223 */ /* 0x000fe40000010000 */
[----:B------:R-:W-:Y:S02]  /*e150*/  FMUL.FTZ R5, R15, R12 ;  /* 0x0000000c0f057220 */ /* 0x000fe40000410000 */
[----:B------:R-:W-:-:S02]  /*e160*/  FMUL.FTZ R2, R14, R9 ;  /* 0x000000090e027220 */ /* 0x000fc40000410000 */
        /* <DEDUP_REMOVED lines=15> */
.L_x_487:
[----:B------:R-:W-:Y:S05]  /*e260*/  BSYNC B0 ;  /* 0x0000000000007941 */ /* 0x000fea0003800000 */
.L_x_486:
[----:B------:R-:W-:Y:S01]  /*e270*/  IADD3 R3, R57, 0x10, RZ ;  /* 0x0000001039037810 */ /* 0x000fe20007ffe0ff */
[----:B------:R-:W-:Y:S03]  /*e280*/  BSSY B0, `(.L_x_488) ;  /* 0x000007f000007945 */ /* 0x000fe60003800000 */
[----:B------:R-:W-:-:S13]  /*e290*/  ISETP.GE.AND P0, PT, R3, c[0x0][0x27c], PT ;  /* 0x00009f0003007a0c */ /* 0x000fda0003f06270 */
[----:B------:R-:W-:Y:S05]  /*e2a0*/  @P0 BRA `(.L_x_489) ;  /* 0x000007c000000947 */ /* 0x000fea0003800000 */
[----:B------:R-:W-:Y:S01]  /*e2b0*/  SHF.R.S32.HI R0, RZ, 0x1f, R18 ;  /* 0x0000001fff007819 */ /* 0x000fe20000011412 */
[----:B-1----:R-:W-:Y:S01]  /*e2c0*/  IMAD.MOV.U32 R10, RZ, RZ, c[0x0][0x27c] ;  /* 0x00009f00ff0a7624 */ /* 0x002fe200078e00ff */
[-C--:B------:R-:W-:Y:S02]  /*e2d0*/  LEA.HI R6, R18, R18.reuse, RZ, 0x1 ;  /* 0x0000001212067211 */ /* 0x080fe400078f08ff */
[----:B------:R-:W-:Y:S02]  /*e2e0*/  LEA.HI R0, R0, R18, RZ, 0x3 ;  /* 0x0000001200007211 */ /* 0x000fe400078f18ff */
[----:B------:R-:W-:Y:S02]  /*e2f0*/  SHF.R.S32.HI R9, RZ, 0x1f, R3 ;  /* 0x0000001fff097819 */ /* 0x000fe40000011403 */
[----:B------:R-:W-:Y:S01]  /*e300*/  LOP3.LUT R2, R6, 0x7fffffe, RZ, 0xc0, !PT ;  /* 0x07fffffe06027812 */ /* 0x000fe200078ec0ff */
[----:B------:R-:W-:Y:S01]  /*e310*/  IMAD.SHL.U32 R0, R0, 0x20, RZ ;  /* 0x0000002000007824 */ /* 0x000fe200078e00ff */
[CC--:B------:R-:W-:Y:S01]  /*e320*/  LEA.HI R7, R9.reuse, R3.reuse, RZ, 0x3 ;  /* 0x0000000309077211 */ /* 0x0c0fe200078f18ff */
[----:B------:R-:W-:Y:S01]  /*e330*/  IMAD.SHL.U32 R6, R6, 0x20, RZ ;  /* 0x0000002006067824 */ /* 0x000fe200078e00ff */
[----:B------:R-:W-:Y:S01]  /*e340*/  LEA.HI R3, R9, R3, RZ, 0x5 ;  /* 0x0000000309037211 */ /* 0x000fe200078f28ff */
[----:B------:R-:W-:Y:S01]  /*e350*/  IMAD.IADD R8, R18, 0x1, -R2 ;  /* 0x0000000112087824 */ /* 0x000fe200078e0a02 */
[----:B------:R-:W-:-:S02]  /*e360*/  LOP3.LUT R5, R0, 0xffffff00, RZ, 0xc0, !PT ;  /* 0xffffff0000057812 */ /* 0x000fc400078ec0ff */
[----:B------:R-:W-:Y:S02]  /*e370*/  SHF.R.S32.HI R2, RZ, 0x3, R7 ;  /* 0x00000003ff027819 */ /* 0x000fe40000011407 */
[----:B------:R-:W-:Y:S01]  /*e380*/  LOP3.LUT R0, R6, 0xc0, RZ, 0xc0, !PT ;  /* 0x000000c006007812 */ /* 0x000fe200078ec0ff */
[----:B------:R-:W-:Y:S01]  /*e390*/  IMAD R8, R8, 0x20, R5 ;  /* 0x0000002008087824 */ /* 0x000fe200078e0205 */
[----:B------:R-:W-:Y:S01]  /*e3a0*/  LEA.HI R2, R10, R2, RZ, 0x1d ;  /* 0x000000020a027211 */ /* 0x000fe200078fe8ff */
[----:B------:R-:W-:Y:S01]  /*e3b0*/  IMAD.SHL.U32 R5, R3, 0x80, RZ ;  /* 0x0000008003057824 */ /* 0x000fe200078e00ff */
[----:B------:R-:W-:Y:S02]  /*e3c0*/  LOP3.LUT R6, R0, 0x18, R7, 0xf8, !PT ;  /* 0x0000001800067812 */ /* 0x000fe400078ef807 */
[----:B------:R-:W-:Y:S02]  /*e3d0*/  SHF.R.S32.HI R3, RZ, 0x1f, R2 ;  /* 0x0000001fff037819 */ /* 0x000fe40000011402 */
[----:B------:R-:W-:Y:S01]  /*e3e0*/  LOP3.LUT R7, R5, 0x7ffff000, RZ, 0xc0, !PT ;  /* 0x7ffff00005077812 */ /* 0x000fe200078ec0ff */
[----:B------:R-:W-:Y:S01]  /*e3f0*/  IMAD.SHL.U32 R5, R2, 0x8, RZ ;  /* 0x0000000802057824 */ /* 0x000fe200078e00ff */
[----:B------:R-:W-:-:S02]  /*e400*/  LEA.HI R2, R3, R2, RZ, 0x2 ;  /* 0x0000000203027211 */ /* 0x000fc400078f10ff */
[----:B------:R-:W-:Y:S02]  /*e410*/  SHF.R.U32.HI R9, RZ, 0x3, R0 ;  /* 0x00000003ff097819 */ /* 0x000fe40000011600 */
[----:B------:R-:W-:Y:S01]  /*e420*/  LOP3.LUT R3, R0, 0x18, R5, 0xf8, !PT ;  /* 0x0000001800037812 */ /* 0x000fe200078ef805 */
[----:B------:R-:W-:Y:S01]  /*e430*/  IMAD.SHL.U32 R0, R2, 0x400, RZ ;  /* 0x0000040002007824 */ /* 0x000fe200078e00ff */
[-C--:B------:R-:W-:Y:S02]  /*e440*/  LOP3.LUT R6, R6, R9.reuse, RZ, 0x3c, !PT ;  /* 0x0000000906067212 */ /* 0x080fe400078e3cff */
        /* <DEDUP_REMOVED lines=14> */
[--C-:B------:R-:W-:Y:S02]  /*e530*/  SHF.R.U64 R16, R74, 0x10, R75.reuse ;  /* 0x000000104a107819 */ /* 0x100fe4000000124b */
[----:B------:R-:W-:Y:S01]  /*e540*/  SHF.R.U32.HI R17, RZ, 0x10, R75 ;  /* 0x00000010ff117819 */ /* 0x000fe2000001164b */
[----:B------:R-:W-:Y:S01]  /*e550*/  IMAD.U32 R31, R5, 0x10000, RZ ;  /* 0x00010000051f7824 */ /* 0x000fe200078e00ff */
[----:B------:R-:W-:Y:S02]  /*e560*/  SHF.R.U64 R3, R70, 0x10, R71 ;  /* 0x0000001046037819 */ /* 0x000fe40000001247 */
[C---:B------:R-:W-:Y:S02]  /*e570*/  PRMT R20, R96.reuse, 0x5432, R0 ;  /* 0x0000543260147816 */ /* 0x040fe40000000000 */
[----:B------:R-:W-:Y:S02]  /*e580*/  SHF.R.U32.HI R7, RZ, 0x10, R73 ;  /* 0x00000010ff077819 */ /* 0x000fe40000011649 */
[----:B------:R-:W-:Y:S01]  /*e590*/  PRMT R22, R96, 0x5410, R2 ;  /* 0x0000541060167816 */ /* 0x000fe20000000002 */
[----:B------:R-:W-:Y:S01]  /*e5a0*/  IMAD.U32 R30, R20, 0x10000, RZ ;  /* 0x00010000141e7824 */ /* 0x000fe200078e00ff */
[----:B------:R-:W-:-:S02]  /*e5b0*/  PRMT R25, R95, 0x5432, R16 ;  /* 0x000054325f197816 */ /* 0x000fc40000000010 */
[----:B------:R-:W-:Y:S02]  /*e5c0*/  PRMT R24, R95, 0x5410, R17 ;  /* 0x000054105f187816 */ /* 0x000fe40000000011 */
[----:B------:R-:W-:Y:S02]  /*e5d0*/  PRMT R27, R97, 0x5432, R3 ;  /* 0x00005432611b7816 */ /* 0x000fe40000000003 */
[----:B------:R-:W-:Y:S02]  /*e5e0*/  PRMT R19, R94, 0x5410, R7 ;  /* 0x000054105e137816 */ /* 0x000fe40000000007 */
        /* <DEDUP_REMOVED lines=12> */
[C---:B------:R-:W-:Y:S01]  /*e6b0*/  IMAD.U32 R9, R10.reuse, 0x10000, RZ ;  /* 0x000100000a097824 */ /* 0x040fe200078e00ff */
[----:B------:R-:W-:Y:S01]  /*e6c0*/  LOP3.LUT R15, R10, 0xffff0000, RZ, 0xc0, !PT ;  /* 0xffff00000a0f7812 */ /* 0x000fe200078ec0ff */
[----:B------:R-:W-:Y:S01]  /*e6d0*/  FMUL.FTZ R0, R2, R31 ;  /* 0x0000001f02007220 */ /* 0x000fe20000410000 */
[C---:B------:R-:W-:Y:S01]  /*e6e0*/  LOP3.LUT R29, R14.reuse, 0xffff0000, RZ, 0xc0, !PT ;  /* 0xffff00000e1d7812 */ /* 0x040fe200078ec0ff */
[----:B------:R-:W-:Y:S01]  /*e6f0*/  IMAD.U32 R23, R14, 0x10000, RZ ;  /* 0x000100000e177824 */ /* 0x000fe200078e00ff */
[----:B------:R-:W-:Y:S01]  /*e700*/  LOP3.LUT R10, R20, 0xffff0000, RZ, 0xc0, !PT ;  /* 0xffff0000140a7812 */ /* 0x000fe200078ec0ff */
[C---:B------:R-:W-:Y:S01]  /*e710*/  IMAD.U32 R6, R11.reuse, 0x10000, RZ ;  /* 0x000100000b067824 */ /* 0x040fe200078e00ff */
[----:B------:R-:W-:Y:S01]  /*e720*/  LOP3.LUT R14, R11, 0xffff0000, RZ, 0xc0, !PT ;  /* 0xffff00000b0e7812 */ /* 0x000fe200078ec0ff */
[----:B------:R-:W-:-:S02]  /*e730*/  FMUL.FTZ R2, R2, R30 ;  /* 0x0000001e02027220 */ /* 0x000fc40000410000 */
[----:B------:R-:W-:Y:S02]  /*e740*/  IMAD.U32 R11, R19, 0x10000, RZ ;  /* 0x00010000130b7824 */ /* 0x000fe400078e00ff */
[C---:B------:R-:W-:Y:S02]  /*e750*/  FFMA.FTZ R37, R16.reuse, R30, -R0 ;  /* 0x0000001e10257223 */ /* 0x040fe40000010800 */
[C---:B------:R-:W-:Y:S02]  /*e760*/  FMUL.FTZ R0, R3.reuse, R34 ;  /* 0x0000002203007220 */ /* 0x040fe40000410000 */
[----:B------:R-:W-:Y:S02]  /*e770*/  FFMA.FTZ R35, R16, R31, R2 ;  /* 0x0000001f10237223 */ /* 0x000fe40000010002 */
[----:B------:R-:W-:Y:S02]  /*e780*/  FMUL.FTZ R3, R3, R10 ;  /* 0x0000000a03037220 */ /* 0x000fe40000410000 */
[----:B------:R-:W-:-:S02]  /*e790*/  FMUL.FTZ R2, R7, R11 ;  /* 0x0000000b07027220 */ /* 0x000fc40000410000 */
[----:B------:R-:W-:Y:S02]  /*e7a0*/  IMAD.U32 R16, R24, 0x10000, RZ ;  /* 0x0001000018107824 */ /* 0x000fe400078e00ff */
[----:B------:R-:W-:Y:S01]  /*e7b0*/  FFMA.FTZ R32, R17, R10, -R0 ;  /* 0x0000000a11207223 */ /* 0x000fe20000010800 */
[----:B------:R-:W-:Y:S01]  /*e7c0*/  LOP3.LUT R10, R22, 0xffff0000, RZ, 0xc0, !PT ;  /* 0xffff0000160a7812 */ /* 0x000fe200078ec0ff */
[-C--:B------:R-:W-:Y:S01]  /*e7d0*/  FMUL.FTZ R0, R7, R5.reuse ;  /* 0x0000000507007220 */ /* 0x080fe20000410000 */
[----:B------:R-:W-:Y:S01]  /*e7e0*/  LOP3.LUT R7, R19, 0xffff0000, RZ, 0xc0, !PT ;  /* 0xffff000013077812 */ /* 0x000fe200078ec0ff */
[----:B------:R-:W-:Y:S02]  /*e7f0*/  FFMA.FTZ R31, R17, R34, R3 ;  /* 0x00000022111f7223 */ /* 0x000fe40000010003 */
[----:B------:R-:W-:Y:S02]  /*e800*/  FFMA.FTZ R30, R12, R5, -R2 ;  /* 0x000000050c1e7223 */ /* 0x000fe40000010802 */
[----:B------:R-:W-:-:S02]  /*e810*/  IMAD.U32 R3, R26, 0x10000, RZ ;  /* 0x000100001a037824 */ /* 0x000fc400078e00ff */
[----:B------:R-:W-:Y:S02]  /*e820*/  FMUL.FTZ R2, R6, R16 ;  /* 0x0000001006027220 */ /* 0x000fe40000410000 */
[C---:B------:R-:W-:Y:S02]  /*e830*/  IMAD.U32 R19, R25.reuse, 0x10000, RZ ;  /* 0x0001000019137824 */ /* 0x040fe400078e00ff */
[----:B------:R-:W-:Y:S01]  /*e840*/  FFMA.FTZ R20, R12, R11, R0 ;  /* 0x0000000b0c147223 */ /* 0x000fe20000010000 */
[----:B------:R-:W-:Y:S01]  /*e850*/  LOP3.LUT R12, R25, 0xffff0000, RZ, 0xc0, !PT ;  /* 0xffff0000190c7812 */ /* 0x000fe200078ec0ff */
[-C--:B------:R-:W-:Y:S02]  /*e860*/  FMUL.FTZ R0, R6, R3.reuse ;  /* 0x0000000306007220 */ /* 0x080fe40000410000 */
[----:B------:R-:W-:Y:S02]  /*e870*/  FFMA.FTZ R17, R13, R3, -R2 ;  /* 0x000000030d117223 */ /* 0x000fe40000010802 */
[----:B------:R-:W-:-:S02]  /*e880*/  IMAD.U32 R6, R27, 0x10000, RZ ;  /* 0x000100001b067824 */ /* 0x000fc400078e00ff */
[C---:B------:R-:W-:Y:S02]  /*e890*/  FMUL.FTZ R5, R8.reuse, R7 ;  /* 0x0000000708057220 */ /* 0x040fe40000410000 */
        /* <DEDUP_REMOVED lines=29> */
.L_x_489:
[----:B------:R-:W-:Y:S05]  /*ea70*/  BSYNC B0 ;  /* 0x0000000000007941 */ /* 0x000fea0003800000 */
.L_x_488:
[----:B------:R-:W-:-:S04]  /*ea80*/  IADD3 R0, R57, 0x20, RZ ;  /* 0x0000002039007810 */ /* 0x000fc80007ffe0ff */
[----:B------:R-:W-:-:S13]  /*ea90*/  ISETP.GE.AND P0, PT, R0, c[0x0][0x27c], PT ;  /* 0x00009f0000007a0c */ /* 0x000fda0003f06270 */
[----:B------:R-:W-:Y:S05]  /*eaa0*/  @P0 BRA `(.L_x_465) ;  /* 0x000007c000000947 */ /* 0x000fea0003800000 */
[-C--:B------:R-:W-:Y:S01]  /*eab0*/  LEA.HI R3, R18, R18.reuse, RZ, 0x1 ;  /* 0x0000001212037211 */ /* 0x080fe200078f08ff */
[----:B-1----:R-:W-:Y:S01]  /*eac0*/  IMAD.MOV.U32 R11, RZ, RZ, c[0x0][0x27c] ;  /* 0x00009f00ff0b7624 */ /* 0x002fe200078e00ff */
[----:B------:R-:W-:Y:S02]  /*ead0*/  SHF.R.S32.HI R2, RZ, 0x1f, R18 ;  /* 0x0000001fff027819 */ /* 0x000fe40000011412 */
[----:B------:R-:W-:Y:S02]  /*eae0*/  SHF.R.S32.HI R10, RZ, 0x1f, R0 ;  /* 0x0000001fff0a7819 */ /* 0x000fe40000011400 */
[C---:B------:R-:W-:Y:S02]  /*eaf0*/  LOP3.LUT R5, R3.reuse, 0x7fffffe, RZ, 0xc0, !PT ;  /* 0x07fffffe03057812 */ /* 0x040fe400078ec0ff */
[----:B------:R-:W-:Y:S02]  /*eb00*/  LEA.HI R2, R2, R18, RZ, 0x3 ;  /* 0x0000001202027211 */ /* 0x000fe400078f18ff */
[-C--:B------:R-:W-:Y:S01]  /*eb10*/  LEA.HI R6, R10, R0.reuse, RZ, 0x3 ;  /* 0x000000000a067211 */ /* 0x080fe200078f18ff */
[----:B------:R-:W-:Y:S01]  /*eb20*/  IMAD.IADD R9, R18, 0x1, -R5 ;  /* 0x0000000112097824 */ /* 0x000fe200078e0a05 */
[----:B------:R-:W-:Y:S01]  /*eb30*/  SHF.R.U64 R16, R78, 0x10, R79 ;  /* 0x000000104e107819 */ /* 0x000fe2000000124f */
[----:B------:R-:W-:Y:S01]  /*eb40*/  IMAD.SHL.U32 R2, R2, 0x20, RZ ;  /* 0x0000002002027824 */ /* 0x000fe200078e00ff */
[----:B------:R-:W-:Y:S01]  /*eb50*/  SHF.R.S32.HI R8, RZ, 0x3, R6 ;  /* 0x00000003ff087819 */ /* 0x000fe20000011406 */
[----:B------:R-:W-:Y:S01]  /*eb60*/  IMAD.SHL.U32 R5, R3, 0x20, RZ ;  /* 0x0000002003057824 */ /* 0x000fe200078e00ff */
[----:B------:R-:W-:-:S02]  /*eb70*/  LEA.HI R3, R10, R0, RZ, 0x5 ;  /* 0x000000000a037211 */ /* 0x000fc400078f28ff */
[----:B------:R-:W-:Y:S02]  /*eb80*/  LOP3.LUT R7, R2, 0xffffff00, RZ, 0xc0, !PT ;  /* 0xffffff0002077812 */ /* 0x000fe400078ec0ff */
[----:B------:R-:W-:Y:S01]  /*eb90*/  LOP3.LUT R0, R5, 0xc0, RZ, 0xc0, !PT ;  /* 0x000000c005007812 */ /* 0x000fe200078ec0ff */
[----:B------:R-:W-:Y:S01]  /*eba0*/  IMAD.SHL.U32 R5, R3, 0x80, RZ ;  /* 0x0000008003057824 */ /* 0x000fe200078e00ff */
[----:B------:R-:W-:Y:S01]  /*ebb0*/  LEA.HI R2, R11, R8, RZ, 0x1d ;  /* 0x000000080b027211 */ /* 0x000fe200078fe8ff */
[----:B------:R-:W-:Y:S01]  /*ebc0*/  IMAD R8, R9, 0x20, R7 ;  /* 0x0000002009087824 */ /* 0x000fe200078e0207 */
        /* <DEDUP_REMOVED lines=24> */
[C---:B------:R-:W-:Y:S01]  /*ed50*/  PRMT R18, R100.reuse, 0x5432, R0 ;  /* 0x0000543264127816 */ /* 0x040fe20000000000 */
[----:B------:R-:W-:Y:S01]  /*ed60*/  IMAD.U32 R29, R5, 0x10000, RZ ;  /* 0x00010000051d7824 */ /* 0x000fe200078e00ff */
[----:B------:R-:W-:Y:S02]  /*ed70*/  PRMT R21, R100, 0x5410, R2 ;  /* 0x0000541064157816 */ /* 0x000fe40000000002 */
[----:B------:R-:W-:Y:S02]  /*ed80*/  SHF.R.U32.HI R7, RZ, 0x10, R77 ;  /* 0x00000010ff077819 */ /* 0x000fe4000001164d */
[----:B------:R-:W-:Y:S02]  /*ed90*/  SHF.R.U32.HI R17, RZ, 0x10, R79 ;  /* 0x00000010ff117819 */ /* 0x000fe4000001164f */
[----:B------:R-:W-:-:S02]  /*eda0*/  PRMT R25, R101, 0x5432, R3 ;  /* 0x0000543265197816 */ /* 0x000fc40000000003 */
[----:B------:R-:W-:Y:S02]  /*edb0*/  PRMT R24, R99, 0x5432, R16 ;  /* 0x0000543263187816 */ /* 0x000fe40000000010 */
[----:B------:R-:W-:Y:S02]  /*edc0*/  PRMT R19, R98, 0x5410, R7 ;  /* 0x0000541062137816 */ /* 0x000fe40000000007 */
[----:B------:R-:W-:Y:S01]  /*edd0*/  LOP3.LUT R30, R5, 0xffff0000, RZ, 0xc0, !PT ;  /* 0xffff0000051e7812 */ /* 0x000fe200078ec0ff */
[----:B------:R-:W-:Y:S01]  /*ede0*/  IMAD.U32 R5, R21, 0x10000, RZ ;  /* 0x0001000015057824 */ /* 0x000fe200078e00ff */
[----:B------:R-:W-:Y:S02]  /*edf0*/  PRMT R23, R99, 0x5410, R17 ;  /* 0x0000541063177816 */ /* 0x000fe40000000011 */
[----:B------:R-:W-:Y:S01]  /*ee00*/  LOP3.LUT R21, R21, 0xffff0000, RZ, 0xc0, !PT ;  /* 0xffff000015157812 */ /* 0x000fe200078ec0ff */
[C---:B-1----:R-:W-:Y:S01]  /*ee10*/  IMAD.U32 R22, R14.reuse, 0x10000, RZ ;  /* 0x000100000e167824 */ /* 0x042fe200078e00ff */
[----:B------:R-:W-:Y:S01]  /*ee20*/  LOP3.LUT R28, R14, 0xffff0000, RZ, 0xc0, !PT ;  /* 0xffff00000e1c7812 */ /* 0x000fe200078ec0ff */
[----:B------:R-:W-:Y:S01]  /*ee30*/  IMAD.U32 R16, R12, 0x10000, RZ ;  /* 0x000100000c107824 */ /* 0x000fe200078e00ff */
[----:B------:R-:W-:Y:S01]  /*ee40*/  LOP3.LUT R20, R13, 0xffff0000, RZ, 0xc0, !PT ;  /* 0xffff00000d147812 */ /* 0x000fe200078ec0ff */
[C---:B--2---:R-:W-:Y:S01]  /*ee50*/  IMAD.U32 R2, R8.reuse, 0x10000, RZ ;  /* 0x0001000008027824 */ /* 0x044fe200078e00ff */
[----:B------:R-:W-:Y:S01]  /*ee60*/  LOP3.LUT R3, R8, 0xffff0000, RZ, 0xc0, !PT ;  /* 0xffff000008037812 */ /* 0x000fe200078ec0ff */
[----:B------:R-:W-:Y:S01]  /*ee70*/  IMAD.U32 R14, R18, 0x10000, RZ ;  /* 0x00010000120e7824 */ /* 0x000fe200078e00ff */
[----:B------:R-:W-:Y:S01]  /*ee80*/  LOP3.LUT R27, R15, 0xffff0000, RZ, 0xc0, !PT ;  /* 0xffff00000f1b7812 */ /* 0x000fe200078ec0ff */
[----:B------:R-:W-:Y:S01]  /*ee90*/  FMUL.FTZ R0, R2, R29 ;  /* 0x0000001d02007220 */ /* 0x000fe20000410000 */
[----:B------:R-:W-:Y:S01]  /*eea0*/  LOP3.LUT R8, R9, 0xffff0000, RZ, 0xc0, !PT ;  /* 0xffff000009087812 */ /* 0x000fe200078ec0ff */
[----:B------:R-:W-:Y:S01]  /*eeb0*/  IMAD.U32 R17, R13, 0x10000, RZ ;  /* 0x000100000d117824 */ /* 0x000fe200078e00ff */
[----:B------:R-:W-:Y:S01]  /*eec0*/  LOP3.LUT R12, R12, 0xffff0000, RZ, 0xc0, !PT ;  /* 0xffff00000c0c7812 */ /* 0x000fe200078ec0ff */
[----:B------:R-:W-:Y:S01]  /*eed0*/  IMAD.U32 R13, R15, 0x10000, RZ ;  /* 0x000100000f0d7824 */ /* 0x000fe200078e00ff */
[----:B------:R-:W-:Y:S01]  /*eee0*/  LOP3.LUT R15, R10, 0xffff0000, RZ, 0xc0, !PT ;  /* 0xffff00000a0f7812 */ /* 0x000fe200078ec0ff */
[----:B------:R-:W-:Y:S01]  /*eef0*/  IMAD.U32 R6, R9, 0x10000, RZ ;  /* 0x0001000009067824 */ /* 0x000fe200078e00ff */
[----:B------:R-:W-:Y:S01]  /*ef00*/  LOP3.LUT R18, R18, 0xffff0000, RZ, 0xc0, !PT ;  /* 0xffff000012127812 */ /* 0x000fe200078ec0ff */
[----:B------:R-:W-:-:S02]  /*ef10*/  IMAD.U32 R9, R10, 0x10000, RZ ;  /* 0x000100000a097824 */ /* 0x000fc400078e00ff */
[-C--:B------:R-:W-:Y:S02]  /*ef20*/  FMUL.FTZ R2, R2, R14.reuse ;  /* 0x0000000e02027220 */ /* 0x080fe40000410000 */
[C---:B------:R-:W-:Y:S02]  /*ef30*/  FFMA.FTZ R35, R16.reuse, R14, -R0 ;  /* 0x0000000e10237223 */ /* 0x040fe40000010800 */
[C---:B------:R-:W-:Y:S01]  /*ef40*/  IMAD.U32 R10, R19.reuse, 0x10000, RZ ;  /* 0x00010000130a7824 */ /* 0x040fe200078e00ff */
[----:B------:R-:W-:Y:S01]  /*ef50*/  LOP3.LUT R19, R19, 0xffff0000, RZ, 0xc0, !PT ;  /* 0xffff000013137812 */ /* 0x000fe200078ec0ff */
[C---:B------:R-:W-:Y:S02]  /*ef60*/  FMUL.FTZ R0, R3.reuse, R30 ;  /* 0x0000001e03007220 */ /* 0x040fe40000410000 */
[----:B------:R-:W-:Y:S02]  /*ef70*/  FFMA.FTZ R33, R16, R29, R2 ;  /* 0x0000001d10217223 */ /* 0x000fe40000010002 */
[----:B------:R-:W-:-:S02]  /*ef80*/  FMUL.FTZ R3, R3, R18 ;  /* 0x0000001203037220 */ /* 0x000fc40000410000 */
[----:B------:R-:W-:Y:S02]  /*ef90*/  FFMA.FTZ R31, R12, R18, -R0 ;  /* 0x000000120c1f7223 */ /* 0x000fe40000010800 */
[C---:B------:R-:W-:Y:S02]  /*efa0*/  FMUL.FTZ R2, R6.reuse, R10 ;  /* 0x0000000a06027220 */ /* 0x040fe40000410000 */
[C---:B------:R-:W-:Y:S01]  /*efb0*/  IMAD.U32 R7, R11.reuse, 0x10000, RZ ;  /* 0x000100000b077824 */ /* 0x040fe200078e00ff */
[----:B------:R-:W-:Y:S01]  /*efc0*/  LOP3.LUT R11, R11, 0xffff0000, RZ, 0xc0, !PT ;  /* 0xffff00000b0b7812 */ /* 0x000fe200078ec0ff */
[C---:B------:R-:W-:Y:S01]  /*efd0*/  IMAD.U32 R16, R23.reuse, 0x10000, RZ ;  /* 0x0001000017107824 */ /* 0x040fe200078e00ff */
[----:B------:R-:W-:Y:S01]  /*efe0*/  LOP3.LUT R23, R23, 0xffff0000, RZ, 0xc0, !PT ;  /* 0xffff000017177812 */ /* 0x000fe200078ec0ff */
[----:B------:R-:W-:Y:S02]  /*eff0*/  FMUL.FTZ R0, R6, R5 ;  /* 0x0000000506007220 */ /* 0x000fe40000410000 */
[----:B------:R-:W-:Y:S01]  /*f000*/  FFMA.FTZ R30, R12, R30, R3 ;  /* 0x0000001e0c1e7223 */ /* 0x000fe20000010003 */
[----:B------:R-:W-:Y:S01]  /*f010*/  F2FP.BF16.PACK_AB R12, R31, R35 ;  /* 0x000000231f0c723e */ /* 0x000fe200000010ff */
[----:B------:R-:W-:-:S02]  /*f020*/  FFMA.FTZ R29, R17, R5, -R2 ;  /* 0x00000005111d7223 */ /* 0x000fc40000010802 */
[----:B------:R-:W-:Y:S02]  /*f030*/  IMAD.U32 R3, R26, 0x10000, RZ ;  /* 0x000100001a037824 */ /* 0x000fe400078e00ff */
[----:B------:R-:W-:Y:S02]  /*f040*/  FFMA.FTZ R18, R17, R10, R0 ;  /* 0x0000000a11127223 */ /* 0x000fe40000010000 */
[C---:B------:R-:W-:Y:S02]  /*f050*/  FMUL.FTZ R2, R7.reuse, R16 ;  /* 0x0000001007027220 */ /* 0x040fe40000410000 */
[C---:B------:R-:W-:Y:S01]  /*f060*/  IMAD.U32 R10, R24.reuse, 0x10000, RZ ;  /* 0x00010000180a7824 */ /* 0x040fe200078e00ff */
[----:B------:R-:W-:Y:S01]  /*f070*/  LOP3.LUT R24, R24, 0xffff0000, RZ, 0xc0, !PT ;  /* 0xffff000018187812 */ /* 0x000fe200078ec0ff */
[-C--:B------:R-:W-:Y:S02]  /*f080*/  FMUL.FTZ R0, R7, R3.reuse ;  /* 0x0000000307007220 */ /* 0x080fe40000410000 */
[----:B------:R-:W-:-:S02]  /*f090*/  FFMA.FTZ R17, R13, R3, -R2 ;  /* 0x000000030d117223 */ /* 0x000fc40000010802 */
[----:B------:R-:W-:Y:S02]  /*f0a0*/  IMAD.U32 R6, R25, 0x10000, RZ ;  /* 0x0001000019067824 */ /* 0x000fe400078e00ff */
[----:B------:R-:W-:Y:S02]  /*f0b0*/  FMUL.FTZ R2, R9, R10 ;  /* 0x0000000a09027220 */ /* 0x000fe40000410000 */
[----:B------:R-:W-:Y:S02]  /*f0c0*/  FFMA.FTZ R16, R13, R16, R0 ;  /* 0x000000100d107223 */ /* 0x000fe40000010000 */
[C---:B------:R-:W-:Y:S02]  /*f0d0*/  FMUL.FTZ R5, R8.reuse, R19 ;  /* 0x0000001308057220 */ /* 0x040fe40000410000 */
[----:B------:R-:W-:Y:S01]  /*f0e0*/  FMUL.FTZ R3, R8, R21 ;  /* 0x0000001508037220 */ /* 0x000fe20000410000 */
[----:B------:R-:W-:Y:S01]  /*f0f0*/  LOP3.LUT R8, R26, 0xffff0000, RZ, 0xc0, !PT ;  /* 0xffff00001a087812 */ /* 0x000fe200078ec0ff */
[----:B------:R-:W-:-:S02]  /*f100*/  FMUL.FTZ R0, R9, R6 ;  /* 0x0000000609007220 */ /* 0x000fc40000410000 */
[----:B------:R-:W-:Y:S01]  /*f110*/  FFMA.FTZ R14, R22, R6, -R2 ;  /* 0x00000006160e7223 */ /* 0x000fe20000010802 */
[----:B------:R-:W-:Y:S01]  /*f120*/  LOP3.LUT R6, R25, 0xffff0000, RZ, 0xc0, !PT ;  /* 0xffff000019067812 */ /* 0x000fe200078ec0ff */
[C---:B------:R-:W-:Y:S02]  /*f130*/  FFMA.FTZ R13, R20.reuse, R21, -R5 ;  /* 0x00000015140d7223 */ /* 0x040fe40000010805 */
[----:B------:R-:W-:Y:S02]  /*f140*/  FFMA.FTZ R7, R20, R19, R3 ;  /* 0x0000001314077223 */ /* 0x000fe40000010003 */
[----:B------:R-:W-:Y:S01]  /*f150*/  FFMA.FTZ R10, R22, R10, R0 ;  /* 0x0000000a160a7223 */ /* 0x000fe20000010000 */
[----:B------:R-:W-:Y:S01]  /*f160*/  F2FP.BF16.PACK_AB R13, R13, R29 ;  /* 0x0000001d0d0d723e */ /* 0x000fe200000010ff */
[----:B------:R-:W-:Y:S01]  /*f170*/  FMUL.FTZ R5, R15, R24 ;  /* 0x000000180f057220 */ /* 0x000fe20000410000 */
[----:B------:R-:W-:Y:S01]  /*f180*/  F2FP.BF16.PACK_AB R9, R7, R18 ;  /* 0x000000120709723e */ /* 0x000fe200000010ff */
        /* <DEDUP_REMOVED lines=11> */
[----:B------:R-:W-:Y:S01]  /*f240*/  F2FP.BF16.PACK_AB R11, R0, R16 ;  /* 0x00000010000b723e */ /* 0x000fe200000010ff */
[----:B------:R1:W-:Y:S04]  /*f250*/  STS.128 [R34+0x6080], R12 ;  /* 0x0060800c22007388 */ /* 0x0003e80000000c00 */
[----:B------:R1:W-:Y:S02]  /*f260*/  STS.128 [R32+0x6080], R8 ;  /* 0x0060800820007388 */ /* 0x0003e40000000c00 */
.L_x_465:
[----:B------:R-:W-:Y:S05]  /*f270*/  BSYNC B2 ;  /* 0x0000000000027941 */ /* 0x000fea0003800000 */
.L_x_447:
[----:B------:R-:W-:Y:S01]  /*f280*/  IMAD R0, R103, c[0x0][0x208], RZ ;  /* 0x0000820067007a24 */ /* 0x000fe200078e02ff */
[----:B------:R-:W-:Y:S01]  /*f290*/  LEA.HI R6, R89, R89, RZ, 0x1 ;  /* 0x0000005959067211 */ /* 0x000fe200078f08ff */
[----:B------:R-:W-:Y:S01]  /*f2a0*/  IMAD.WIDE.U32 R2, R225, c[0x0][0x208], RZ ;  /* 0x00008200e1027a25 */ /* 0x000fe200078e00ff */
[----:B------:R-:W-:-:S04]  /*f2b0*/  DEPBAR.LE SB0, 0x0 ;  /* 0x000080000000791a */ /* 0x000fc80000000000 */
[----:B------:R-:W-:Y:S01]  /*f2c0*/  IMAD R0, R225, c[0x0][0x20c], R0 ;  /* 0x00008300e1007a24 */ /* 0x000fe200078e0200 */
[----:B------:R-:W-:Y:S01]  /*f2d0*/  LOP3.LUT R6, R6, 0xfffffffe, RZ, 0xc0, !PT ;  /* 0xfffffffe06067812 */ /* 0x000fe200078ec0ff */
[----:B------:R-:W-:Y:S01]  /*f2e0*/  IMAD R5, R104, c[0x0][0x218], RZ ;  /* 0x0000860068057a24 */ /* 0x000fe200078e02ff */
[----:B------:R-:W-:Y:S01]  /*f2f0*/  ISETP.GE.AND P3, PT, R226, c[0x0][0x1d4], PT ;  /* 0x00007500e2007a0c */ /* 0x000fe20003f66270 */
[----:B------:R-:W-:Y:S01]  /*f300*/  IMAD.IADD R3, R3, 0x1, R0 ;  /* 0x0000000103037824 */ /* 0x000fe200078e0200 */
[----:B------:R-:W-:Y:S01]  /*f310*/  ISETP.GE.AND P2, PT, R110, c[0x0][0x1d4], PT ;  /* 0x000075006e007a0c */ /* 0x000fe20003f46270 */
[C---:B------:R-:W-:Y:S01]  /*f320*/  IMAD R5, R224.reuse, c[0x0][0x21c], R5 ;  /* 0x00008700e0057a24 */ /* 0x040fe200078e0205 */
[----:B------:R-:W-:Y:S01]  /*f330*/  BAR.SYNC.DEFER_BLOCKING 0x0 ;  /* 0x0000000000007b1d */ /* 0x000fe20000010000 */
[----:B------:R-:W-:Y:S01]  /*f340*/  IMAD.WIDE.U32 R2, R224, c[0x0][0x218], R2 ;  /* 0x00008600e0027a25 */ /* 0x000fe200078e0002 */
[----:B------:R-:W-:Y:S02]  /*f350*/  ISETP.GE.AND P1, PT, R108, c[0x0][0x1d4], PT ;  /* 0x000075006c007a0c */ /* 0x000fe40003f26270 */
[----:B------:R-:W-:Y:S01]  /*f360*/  ISETP.GT.AND P4, PT, R109, 0x3f, PT ;  /* 0x0000003f6d00780c */ /* 0x000fe20003f84270 */
[----:B-1----:R-:W-:Y:S01]  /*f370*/  IMAD.SHL.U32 R8, R106, 0x8, RZ ;  /* 0x000000086a087824 */ /* 0x002fe200078e00ff */
[----:B------:R-:W-:Y:S01]  /*f380*/  IADD3 R0, P0, R114, R2, RZ ;  /* 0x0000000272007210 */ /* 0x000fe20007f1e0ff */
[----:B------:R-:W-:Y:S01]  /*f390*/  IMAD.IADD R6, R89, 0x1, -R6 ;  /* 0x0000000159067824 */ /* 0x000fe200078e0a06 */
[----:B------:R-:W-:Y:S01]  /*f3a0*/  BSSY B0, `(.L_x_490) ;  /* 0x000006e000007945 */ /* 0x000fe20003800000 */
[----:B------:R-:W-:Y:S01]  /*f3b0*/  IMAD.SHL.U32 R218, R218, 0x2, RZ ;  /* 0x00000002dada7824 */ /* 0x000fe200078e00ff */
[----:B------:R-:W-:-:S02]  /*f3c0*/  IADD3.X R2, R112, R3, R5, P0, !PT ;  /* 0x0000000370027210 */ /* 0x000fc400007fe405 */
[----:B------:R-:W-:-:S04]  /*f3d0*/  LEA R25, P0, R0, c[0x0][0x1f8], 0x1 ;  /* 0x00007e0000197a11 */ /* 0x000fc800078008ff */
[----:B------:R-:W-:Y:S02]  /*f3e0*/  LEA.HI.X R24, R0, c[0x0][0x1fc], R2, 0x1, P0 ;  /* 0x00007f0000187a11 */ /* 0x000fe400000f0c02 */
[----:B------:R-:W-:-:S05]  /*f3f0*/  LOP3.LUT R2, R107, 0xfffffff8, RZ, 0xc0, !PT ;  /* 0xfffffff86b027812 */ /* 0x000fca00078ec0ff */
[----:B------:R-:W-:-:S05]  /*f400*/  IMAD.IADD R2, R109, 0x1, -R2 ;  /* 0x000000016d027824 */ /* 0x000fca00078e0a02 */
[----:B------:R-:W-:-:S04]  /*f410*/  LEA.HI R0, R2, R2, RZ, 0x1 ;  /* 0x0000000202007211 */ /* 0x000fc800078f08ff */
[----:B------:R-:W-:Y:S02]  /*f420*/  SHF.R.S32.HI R7, RZ, 0x1, R0 ;  /* 0x00000001ff077819 */ /* 0x000fe40000011400 */
[----:B------:R-:W-:Y:S02]  /*f430*/  LOP3.LUT R3, R0, 0x3fffffe, RZ, 0xc0, !PT ;  /* 0x03fffffe00037812 */ /* 0x000fe400078ec0ff */
[C---:B------:R-:W-:Y:S01]  /*f440*/  LOP3.LUT P0, RZ, R7.reuse, 0x2, RZ, 0xc0, !PT ;  /* 0x0000000207ff7812 */ /* 0x040fe2000780c0ff */
[----:B------:R-:W-:Y:S02]  /*f450*/  IMAD.SHL.U32 R5, R7, 0x40, RZ ;  /* 0x0000004007057824 */ /* 0x000fe400078e00ff */
[----:B------:R-:W-:Y:S01]  /*f460*/  IMAD.IADD R2, R2, 0x1, -R3 ;  /* 0x0000000102027824 */ /* 0x000fe200078e0a03 */
[----:B------:R-:W-:Y:S02]  /*f470*/  SHFL.IDX PT, R7, R24, RZ, 0x1c1f ;  /* 0x001c1fff18077589 */ /* 0x000fe400000e0000 */
[----:B------:R-:W-:Y:S01]  /*f480*/  LOP3.LUT R0, R5, 0xc0, RZ, 0xc0, !PT ;  /* 0x000000c005007812 */ /* 0x000fe200078ec0ff */
[----:B------:R-:W-:Y:S01]  /*f490*/  IMAD R2, R6, 0x8, R2 ;  /* 0x0000000806027824 */ /* 0x000fe200078e0202 */
[----:B------:R-:W-:-:S02]  /*f4a0*/  LOP3.LUT R5, R102, 0x7fffffe, RZ, 0xc0, !PT ;  /* 0x07fffffe66057812 */ /* 0x000fc400078ec0ff */
[----:B------:R-:W-:Y:S02]  /*f4b0*/  LOP3.LUT R3, R0, 0x8, R8, 0xf8, !PT ;  /* 0x0000000800037812 */ /* 0x000fe400078ef808 */
[----:B------:R-:W-:-:S04]  /*f4c0*/  SHF.R.U32.HI R0, RZ, 0x3, R0 ;  /* 0x00000003ff007819 */ /* 0x000fc80000011600 */
[----:B------:R-:W-:Y:S02]  /*f4d0*/  LOP3.LUT R0, R3, R0, RZ, 0x3c, !PT ;  /* 0x0000000003007212 */ /* 0x000fe400078e3cff */
[----:B------:R-:W-:-:S03]  /*f4e0*/  SHF.R.S32.HI R3, RZ, 0x1f, R123 ;  /* 0x0000001fff037819 */ /* 0x000fc6000001147b */
[----:B------:R-:W-:Y:S01]  /*f4f0*/  IMAD.U32 R0, R2, 0x20, R0 ;  /* 0x0000002002007824 */ /* 0x000fe200078e0000 */
[----:B------:R-:W-:Y:S01]  /*f500*/  LEA.HI R3, R3, R123, RZ, 0x3 ;  /* 0x0000007b03037211 */ /* 0x000fe200078f18ff */
[----:B------:R-:W-:Y:S02]  /*f510*/  IMAD.SHL.U32 R2, R6, 0x8, RZ ;  /* 0x0000000806027824 */ /* 0x000fe400078e00ff */
[----:B------:R-:W-:Y:S01]  /*f520*/  IMAD.SHL.U32 R204, R0, 0x2, RZ ;  /* 0x0000000200cc7824 */ /* 0x000fe200078e00ff */
[----:B------:R-:W1:Y:S01]  /*f530*/  SHFL.IDX PT, R6, R25, RZ, 0x1c1f ;  /* 0x001c1fff19067589 */ /* 0x000e6200000e0000 */
[----:B------:R-:W-:Y:S02]  /*f540*/  IMAD.SHL.U32 R3, R3, 0x20, RZ ;  /* 0x0000002003037824 */ /* 0x000fe400078e00ff */
[----:B------:R-:W-:Y:S01]  /*f550*/  IMAD.IADD R123, R123, 0x1, -R5 ;  /* 0x000000017b7b7824 */ /* 0x000fe200078e0a05 */
[C---:B------:R-:W-:Y:S01]  /*f560*/  IADD3 R0, R204.reuse, 0x3c80, RZ ;  /* 0x00003c80cc007810 */ /* 0x040fe20007ffe0ff */
[----:B------:R2:W3:Y:S01]  /*f570*/  LDSM.16.M88.4 R40, [R204+0x3c80] ;  /* 0x003c8000cc28783b */ /* 0x0004e20000000200 */
[----:B------:R-:W-:-:S02]  /*f580*/  IADD3 R209, R204, 0x3ca0, RZ ;  /* 0x00003ca0ccd17810 */ /* 0x000fc40007ffe0ff */
[----:B------:R-:W-:Y:S01]  /*f590*/  @P0 IADD3 R209, R0, -0x20, RZ ;  /* 0xffffffe000d10810 */ /* 0x000fe20007ffe0ff */
[----:B------:R-:W-:Y:S01]  /*f5a0*/  IMAD.SHL.U32 R0, R105, 0x40, RZ ;  /* 0x0000004069007824 */ /* 0x000fe200078e00ff */
[----:B------:R-:W-:Y:S01]  /*f5b0*/  LOP3.LUT R121, R3, 0xffffff00, RZ, 0xc0, !PT ;  /* 0xffffff0003797812 */ /* 0x000fe200078ec0ff */
[----:B------:R2:W4:Y:S01]  /*f5c0*/  LDSM.16.M88.4 R36, [R204+0x4080] ;  /* 0x00408000cc24783b */ /* 0x0005220000000200 */
[C---:B------:R-:W-:Y:S02]  /*f5d0*/  IADD3 R217, R209.reuse, 0x400, RZ ;  /* 0x00000400d1d97810 */ /* 0x040fe40007ffe0ff */
[----:B------:R-:W-:Y:S01]  /*f5e0*/  LOP3.LUT R0, R0, 0xc0, RZ, 0xc0, !PT ;  /* 0x000000c000007812 */ /* 0x000fe200078ec0ff */
[----:B------:R2:W2:Y:S01]  /*f5f0*/  LDSM.16.M88.4 R32, [R204+0x4480] ;  /* 0x00448000cc20783b */ /* 0x0004a20000000200 */
[----:B------:R-:W-:Y:S02]  /*f600*/  IADD3 R216, R209, 0x800, RZ ;  /* 0x00000800d1d87810 */ /* 0x000fe40007ffe0ff */
[----:B------:R-:W-:Y:S01]  /*f610*/  LOP3.LUT R3, R0, 0x8, R2, 0xf8, !PT ;  /* 0x0000000800037812 */ /* 0x000fe200078ef802 */
[----:B------:R2:W2:Y:S01]  /*f620*/  LDSM.16.M88.4 R60, [R209] ;  /* 0x00000000d13c783b */ /* 0x0004a20000000200 */
[----:B------:R-:W-:Y:S01]  /*f630*/  SHF.R.U32.HI R2, RZ, 0x3, R0 ;  /* 0x00000003ff027819 */ /* 0x000fe20000011600 */
[----:B------:R-:W-:-:S02]  /*f640*/  IMAD R0, R127, 0x200, R121 ;  /* 0x000002007f007824 */ /* 0x000fc400078e0279 */
[----:B------:R2:W2:Y:S01]  /*f650*/  LDSM.16.M88.4 R68, [R209+0x400] ;  /* 0x00040000d144783b */ /* 0x0004a20000000200 */
[----:B------:R-:W-:Y:S01]  /*f660*/  LOP3.LUT R122, R3, R2, RZ, 0x3c, !PT ;  /* 0x00000002037a7212 */ /* 0x000fe200078e3cff */
[----:B------:R-:W-:Y:S02]  /*f670*/  IMAD R0, R123, 0x20, R0 ;  /* 0x000000207b007824 */ /* 0x000fe400078e0200 */
[----:B-1----:R-:W-:Y:S01]  /*f680*/  IMAD.WIDE R2, R226, 0x2, R6 ;  /* 0x00000002e2027825 */ /* 0x002fe200078e0206 */
[----:B------:R1:W1:Y:S03]  /*f690*/  LDSM.16.M88.4 R76, [R209+0x800] ;  /* 0x00080000d14c783b */ /* 0x0002660000000200 */
[----:B------:R-:W-:-:S04]  /*f6a0*/  IMAD.IADD R0, R122, 0x1, R0 ;  /* 0x000000017a007824 */ /* 0x000fc800078e0200 */
[----:B------:R-:W-:Y:S02]  /*f6b0*/  IMAD.SHL.U32 R207, R0, 0x2, RZ ;  /* 0x0000000200cf7824 */ /* 0x000fe400078e00ff */
[----:B------:R-:W-:Y:S02]  /*f6c0*/  IMAD.IADD R0, R125, 0x1, -R111 ;  /* 0x000000017d007824 */ /* 0x000fe400078e0a6f */
[----:B------:R-:W-:Y:S01]  /*f6d0*/  IMAD R208, R4, 0x2, R207 ;  /* 0x0000000204d07824 */ /* 0x000fe200078e02cf */
[----:B------:R1:W1:Y:S02]  /*f6e0*/  LDSM.16.M88.4 R16, [R207+0x6080] ;  /* 0x00608000cf10783b */ /* 0x0002640000000200 */
[C---:B------:R-:W-:Y:S02]  /*f6f0*/  ISETP.LT.OR P0, PT, R0.reuse, 0x1, P3 ;  /* 0x000000010000780c */ /* 0x040fe40001f01670 */
[----:B------:R1:W1:Y:S04]  /*f700*/  LDSM.16.M88.4 R12, [R207+0x7080] ;  /* 0x00708000cf0c783b */ /* 0x0002680000000200 */
[----:B------:R1:W1:Y:S04]  /*f710*/  LDSM.16.M88.4 R20, [R208+0x6080] ;  /* 0x00608000d014783b */ /* 0x0002680000000200 */
[----:B------:R1:W1:Y:S04]  /*f720*/  LDSM.16.M88.4 R8, [R208+0x7080] ;  /* 0x00708000d008783b */ /* 0x0002680000000200 */
[----:B------:R-:W-:Y:S01]  /*f730*/  @!PT LDS RZ, [RZ] ;  /* 0x00000000fffff984 */ /* 0x000fe20000000800 */
[----:B------:R-:W-:Y:S01]  /*f740*/  @!PT LDS RZ, [RZ] ;  /* 0x00000000fffff984 */ /* 0x000fe20000000800 */
[----:B------:R-:W-:Y:S01]  /*f750*/  @!PT LDS RZ, [RZ] ;  /* 0x00000000fffff984 */ /* 0x000fe20000000800 */
[----:B------:R5:W-:Y:S01]  /*f760*/  LDGSTS.E.BYPASS.LTC128B.128 [R218+0x1880], [R2.64], !P0 ;  /* 0x0188000002da7fae */ /* 0x000be2000c101d4c */
[----:B------:R-:W-:-:S02]  /*f770*/  ISETP.LT.OR P0, PT, R0, 0x1, P2 ;  /* 0x000000010000780c */ /* 0x000fc40001701670 */
[----:B-----5:R-:W-:-:S04]  /*f780*/  SHF.R.S32.HI R2, RZ, 0x1f, R110 ;  /* 0x0000001fff027819 */ /* 0x020fc8000001146e */
[----:B------:R-:W-:-:S04]  /*f790*/  LEA.HI R2, R2, R110, RZ, 0x3 ;  /* 0x0000006e02027211 */ /* 0x000fc800078f18ff */
[----:B------:R-:W-:-:S05]  /*f7a0*/  LOP3.LUT R26, R2, 0xfffffff8, RZ, 0xc0, !PT ;  /* 0xfffffff8021a7812 */ /* 0x000fca00078ec0ff */
[----:B------:R-:W-:-:S05]  /*f7b0*/  IMAD.WIDE R2, R26, 0x2, R6 ;  /* 0x000000021a027825 */ /* 0x000fca00078e0206 */
[----:B------:R5:W-:Y:S01]  /*f7c0*/  LDGSTS.E.BYPASS.LTC128B.128 [R218+0x2480], [R2.64], !P0 ;  /* 0x0248000002da7fae */ /* 0x000be2000c101d4c */
[----:B------:R-:W-:Y:S02]  /*f7d0*/  ISETP.LT.OR P0, PT, R0, 0x1, P1 ;  /* 0x000000010000780c */ /* 0x000fe40000f01670 */
[----:B-----5:R-:W-:-:S04]  /*f7e0*/  SHF.R.S32.HI R2, RZ, 0x1f, R108 ;  /* 0x0000001fff027819 */ /* 0x020fc8000001146c */
[----:B------:R-:W-:-:S04]  /*f7f0*/  LEA.HI R2, R2, R108, RZ, 0x3 ;  /* 0x0000006c02027211 */ /* 0x000fc800078f18ff */
[----:B------:R-:W-:-:S05]  /*f800*/  LOP3.LUT R5, R2, 0xfffffff8, RZ, 0xc0, !PT ;  /* 0xfffffff802057812 */ /* 0x000fca00078ec0ff */
[----:B------:R-:W-:Y:S01]  /*f810*/  IMAD.WIDE R2, R5, 0x2, R6 ;  /* 0x0000000205027825 */ /* 0x000fe200078e0206 */
[----:B------:R-:W-:-:S04]  /*f820*/  SHF.R.S32.HI R6, RZ, 0x1f, R226 ;  /* 0x0000001fff067819 */ /* 0x000fc800000114e2 */
[----:B------:R5:W-:Y:S02]  /*f830*/  LDGSTS.E.BYPASS.LTC128B.128 [R218+0x3080], [R2.64], !P0 ;  /* 0x0308000002da7fae */ /* 0x000be4000c101d4c */
[----:B-----5:R-:W-:Y:S02]  /*f840*/  SHF.R.S32.HI R3, RZ, 0x1f, R26 ;  /* 0x0000001fff037819 */ /* 0x020fe4000001141a */
[----:B------:R-:W-:-:S03]  /*f850*/  SHF.R.S32.HI R2, RZ, 0x1f, R5 ;  /* 0x0000001fff027819 */ /* 0x000fc60000011405 */
[----:B------:R1:W-:Y:S04]  /*f860*/  STL [R1+0x44], R3 ;  /* 0x0000440301007387 */ /* 0x0003e80000100800 */
[----:B------:R1:W-:Y:S01]  /*f870*/  STL [R1+0x40], R2 ;  /* 0x0000400201007387 */ /* 0x0003e20000100800 */
[----:B------:R-:W-:Y:S05]  /*f880*/  @P4 BRA `(.L_x_491) ;  /* 0x000001f000004947 */ /* 0x000fea0003800000 */
[----:B--234-:R-:W-:Y:S05]  /*f890*/  BRA.DIV ~URZ, `(.L_x_492) ;  /* 0x000119c27f007947 */ /* 0x01cfea000b800000 */
[----:B------:R2:W3:Y:S04]  /*f8a0*/  SHFL.IDX PT, R5, R24, 0x1, 0x1c1f ;  /* 0x003c1f0018057f89 */ /* 0x0004e800000e0000 */
[----:B-1----:R2:W1:Y:S02]  /*f8b0*/  SHFL.IDX PT, R2, R25, 0x1, 0x1c1f ;  /* 0x003c1f0019027f89 */ /* 0x00246400000e0000 */
.L_x_586:
[----:B------:R-:W4:Y:S04]  /*f8c0*/  LDL R30, [R1+0x44] ;  /* 0x00004400011e7983 */ /* 0x000f280000100800 */
[----:B------:R-:W5:Y:S01]  /*f8d0*/  LDL R28, [R1+0x40] ;  /* 0x00004000011c7983 */ /* 0x000f620000100800 */
[----:B------:R-:W-:-:S02]  /*f8e0*/  IADD3 R3, R226, 0x20, RZ ;  /* 0x00000020e2037810 */ /* 0x000fc40007ffe0ff */
[C---:B------:R-:W-:Y:S02]  /*f8f0*/  IADD3 R29, R226.reuse, 0x20, RZ ;  /* 0x00000020e21d7810 */ /* 0x040fe40007ffe0ff */
[----:B------:R-:W-:Y:S02]  /*f900*/  SHF.R.S32.HI R3, RZ, 0x1f, R3 ;  /* 0x0000001fff037819 */ /* 0x000fe40000011403 */
[C---:B------:R-:W-:Y:S02]  /*f910*/  IADD3 R26, R226.reuse, 0x40, RZ ;  /* 0x00000040e21a7810 */ /* 0x040fe40007ffe0ff */
[----:B------:R-:W-:Y:S02]  /*f920*/  LEA.HI R3, R3, R29, RZ, 0x3 ;  /* 0x0000001d03037211 */ /* 0x000fe400078f18ff */
[----:B------:R-:W-:Y:S02]  /*f930*/  IADD3 R27, R226, 0x40, RZ ;  /* 0x00000040e21b7810 */ /* 0x000fe40007ffe0ff */
[----:B------:R-:W-:-:S02]  /*f940*/  SHF.R.S32.HI R26, RZ, 0x1f, R26 ;  /* 0x0000001fff1a7819 */ /* 0x000fc4000001141a */
[-C--:B-12---:R-:W-:Y:S02]  /*f950*/  LEA R24, P0, R226, R2.reuse, 0x1 ;  /* 0x00000002e2187211 */ /* 0x086fe400078008ff */
        /* <DEDUP_REMOVED lines=18> */
.L_x_491:
[----:B--234-:R-:W-:Y:S05]  /*fa80*/  BSYNC B0 ;  /* 0x0000000000007941 */ /* 0x01cfea0003800000 */
.L_x_490:
[----:B-1----:R-:W2:Y:S01]  /*fa90*/  LDL R2, [R1+0x20] ;  /* 0x0000200001027983 */ /* 0x002ea20000100800 */
        /* <DEDUP_REMOVED lines=134> */
[----:B------:R-:W3:Y:S01]  /*10300*/  S2R R8, SR_TID.X ;  /* 0x0000000000087919 */ /* 0x000ee20000002100 */
[----:B------:R-:W-:-:S03]  /*10310*/  IMAD R225, R2, c[0x0][0x2b8], R3 ;  /* 0x0000ae0002e17a24 */ /* 0x000fc600078e0203 */
[----:B------:R-:W4:Y:S02]  /*10320*/  S2R R131, SR_CTAID.Y ;  /* 0x0000000000837919 */ /* 0x000f240000002600 */
[----:B------:R-:W-:-:S05]  /*10330*/  SHF.R.S32.HI R2, RZ, 0x1f, R225 ;  /* 0x0000001fff027819 */ /* 0x000fca00000114e1 */
[----:B------:R-:W-:Y:S02]  /*10340*/  IMAD R5, R2, c[0x0][0x1e0], RZ ;  /* 0x0000780002057a24 */ /* 0x000fe400078e02ff */
[----:B------:R-:W-:-:S04]  /*10350*/  IMAD.WIDE.U32 R2, R225, c[0x0][0x1e0], RZ ;  /* 0x00007800e1027a25 */ /* 0x000fc800078e00ff */
[----:B------:R-:W-:Y:S01]  /*10360*/  IMAD R5, R225, c[0x0][0x1e4], R5 ;  /* 0x00007900e1057a24 */ /* 0x000fe200078e0205 */
[----:B-1----:R-:W-:-:S03]  /*10370*/  SHF.R.S32.HI R130, RZ, 0x1f, R130 ;  /* 0x0000001fff827819 */ /* 0x002fc60000011482 */
[----:B------:R-:W-:Y:S02]  /*10380*/  IMAD.IADD R3, R3, 0x1, R5 ;  /* 0x0000000103037824 */ /* 0x000fe400078e0205 */
[----:B------:R-:W-:Y:S01]  /*10390*/  IMAD R130, R130, c[0x0][0x1e8], RZ ;  /* 0x00007a0082827a24 */ /* 0x000fe200078e02ff */
[----:B---3--:R-:W-:Y:S01]  /*103a0*/  SHF.R.S32.HI R11, RZ, 0x1f, R8 ;  /* 0x0000001fff0b7819 */ /* 0x008fe20000011408 */
[----:B----4-:R-:W-:-:S04]  /*103b0*/  IMAD.WIDE.U32 R136, R131, c[0x0][0x1e8], RZ ;  /* 0x00007a0083887a25 */ /* 0x010fc800078e00ff */
[----:B------:R-:W-:Y:S01]  /*103c0*/  IMAD R130, R131, c[0x0][0x1ec], R130 ;  /* 0x00007b0083827a24 */ /* 0x000fe200078e0282 */
[----:B------:R-:W-:-:S03]  /*103d0*/  LEA.HI R11, R11, R8, RZ, 0x2 ;  /* 0x000000080b0b7211 */ /* 0x000fc600078f10ff */
[----:B------:R-:W-:Y:S01]  /*103e0*/  IMAD.IADD R130, R137, 0x1, R130 ;  /* 0x0000000189827824 */ /* 0x000fe200078e0282 */
[----:B------:R-:W-:-:S04]  /*103f0*/  SHF.R.S32.HI R11, RZ, 0x2, R11 ;  /* 0x00000002ff0b7819 */ /* 0x000fc8000001140b */
[----:B------:R-:W-:Y:S02]  /*10400*/  IADD3 R11, -R11, 0x30, RZ ;  /* 0x000000300b0b7810 */ /* 0x000fe40007ffe1ff */
[C---:B------:R-:W-:Y:S02]  /*10410*/  IADD3 R133, R226.reuse, 0x20, RZ ;  /* 0x00000020e2857810 */ /* 0x040fe40007ffe0ff */
[C---:B------:R-:W-:Y:S02]  /*10420*/  IADD3 R131, R226.reuse, 0x40, RZ ;  /* 0x00000040e2837810 */ /* 0x040fe40007ffe0ff */
[C---:B------:R-:W-:Y:S02]  /*10430*/  IADD3 R134, R226.reuse, 0x20, RZ ;  /* 0x00000020e2867810 */ /* 0x040fe40007ffe0ff */
[----:B------:R-:W-:Y:S01]  /*10440*/  SHF.R.S32.HI R133, RZ, 0x1f, R133 ;  /* 0x0000001fff857819 */ /* 0x000fe20000011485 */
[----:B------:R-:W-:Y:S01]  /*10450*/  BSSY B0, `(.L_x_494) ;  /* 0x0000023000007945 */ /* 0x000fe20003800000 */
[----:B------:R-:W-:-:S02]  /*10460*/  IADD3 R9, R226, 0x40, RZ ;  /* 0x00000040e2097810 */ /* 0x000fc40007ffe0ff */
[----:B------:R-:W-:Y:S02]  /*10470*/  IADD3 R8, R226, 0x20, RZ ;  /* 0x00000020e2087810 */ /* 0x000fe40007ffe0ff */
[----:B------:R-:W-:Y:S02]  /*10480*/  LEA.HI R133, R133, R134, RZ, 0x3 ;  /* 0x0000008685857211 */ /* 0x000fe400078f18ff */
[----:B------:R-:W-:Y:S02]  /*10490*/  ISETP.GE.AND P1, PT, R9, c[0x0][0x1d4], PT ;  /* 0x0000750009007a0c */ /* 0x000fe40003f26270 */
[----:B------:R-:W-:Y:S02]  /*104a0*/  ISETP.GE.AND P2, PT, R8, c[0x0][0x1d4], PT ;  /* 0x0000750008007a0c */ /* 0x000fe40003f46270 */
[----:B------:R-:W-:Y:S02]  /*104b0*/  ISETP.GE.AND P3, PT, R226, c[0x0][0x1d4], PT ;  /* 0x00007500e2007a0c */ /* 0x000fe40003f66270 */
[----:B------:R-:W-:-:S02]  /*104c0*/  LOP3.LUT R133, R133, 0xfffffff8, RZ, 0xc0, !PT ;  /* 0xfffffff885857812 */ /* 0x000fc400078ec0ff */
        /* <DEDUP_REMOVED lines=8> */
[----:B------:R-:W-:Y:S02]  /*10550*/  ISETP.GE.AND P0, PT, R11, 0x1, PT ;  /* 0x000000010b00780c */ /* 0x000fe40003f06270 */
[----:B------:R-:W-:-:S04]  /*10560*/  IADD3 R130, R226, 0x40, RZ ;  /* 0x00000040e2827810 */ /* 0x000fc80007ffe0ff */
[----:B------:R-:W-:Y:S01]  /*10570*/  SHF.R.S32.HI R130, RZ, 0x1f, R130 ;  /* 0x0000001fff827819 */ /* 0x000fe20000011482 */
[----:B------:R1:W2:Y:S03]  /*10580*/  SHFL.IDX PT, R2, R10, RZ, 0x1c1f ;  /* 0x001c1fff0a027589 */ /* 0x0002a600000e0000 */
[----:B------:R-:W-:Y:S01]  /*10590*/  LEA.HI R130, R130, R131, RZ, 0x3 ;  /* 0x0000008382827211 */ /* 0x000fe200078f18ff */
[----:B------:R1:W3:Y:S01]  /*105a0*/  SHFL.IDX PT, R3, R5, RZ, 0x1c1f ;  /* 0x001c1fff05037589 */ /* 0x0002e200000e0000 */
[----:B------:R-:W-:Y:S02]  /*105b0*/  SHF.R.S32.HI R136, RZ, 0x1f, R226 ;  /* 0x0000001fff887819 */ /* 0x000fe400000114e2 */
        /* <DEDUP_REMOVED lines=12> */
.L_x_495:
[----:B------:R-:W-:Y:S05]  /*10680*/  BSYNC B0 ;  /* 0x0000000000007941 */ /* 0x000fea0003800000 */
.L_x_494:
        /* <DEDUP_REMOVED lines=15> */
.L_x_496:
[----:B------:R-:W-:Y:S05]  /*10780*/  BSYNC B0 ;  /* 0x0000000000007941 */ /* 0x000fea0003800000 */
.L_x_493:
[----:B------:R-:W5:Y:S04]  /*10790*/  LDL R25, [R1+0x18] ;  /* 0x0000180001197983 */ /* 0x000f680000100800 */
[----:B--2---:R-:W2:Y:S04]  /*107a0*/  LDL R26, [R1+0x14] ;  /* 0x00001400011a7983 */ /* 0x004ea80000100800 */
[----:B-1----:R-:W1:Y:S01]  /*107b0*/  S2R R5, SR_TID.X ;  /* 0x0000000000057919 */ /* 0x002e620000002100 */
[----:B---34-:R-:W-:Y:S02]  /*107c0*/  LOP3.LUT R2, R129, 0xffffffe0, RZ, 0xc0, !PT ;  /* 0xffffffe081027812 */ /* 0x018fe400078ec0ff */
[----:B------:R-:W-:Y:S01]  /*107d0*/  SHF.R.S32.HI R3, RZ, 0x1f, R127 ;  /* 0x0000001fff037819 */ /* 0x000fe2000001147f */
[----:B------:R-:W-:Y:S01]  /*107e0*/  IMAD.MOV.U32 R10, RZ, RZ, c[0x0][0x2c4] ;  /* 0x0000b100ff0a7624 */ /* 0x000fe200078e00ff */
[----:B------:R-:W0:Y:S01]  /*107f0*/  LDGDEPBAR ;  /* 0x00000000000079af */ /* 0x000e220000000000 */
[----:B-1----:R-:W-:Y:S01]  /*10800*/  IMAD.IADD R2, R5, 0x1, -R2 ;  /* 0x0000000105027824 */ /* 0x002fe200078e0a02 */
[----:B------:R-:W-:-:S02]  /*10810*/  LEA.HI R5, R3, R127, RZ, 0x2 ;  /* 0x0000007f03057211 */ /* 0x000fc400078f10ff */
[----:B------:R-:W-:Y:S02]  /*10820*/  LEA.HI R3, R124, R124, RZ, 0x1 ;  /* 0x0000007c7c037211 */ /* 0x000fe400078f08ff */
[----:B------:R-:W-:Y:S02]  /*10830*/  SHF.R.S32.HI R7, RZ, 0x1f, R2 ;  /* 0x0000001fff077819 */ /* 0x000fe40000011402 */
[----:B------:R-:W-:Y:S02]  /*10840*/  LOP3.LUT R6, R5, 0xffffffc, RZ, 0xc0, !PT ;  /* 0x0ffffffc05067812 */ /* 0x000fe400078ec0ff */
[----:B------:R-:W-:Y:S01]  /*10850*/  LEA.HI R5, R7, R2, RZ, 0x2 ;  /* 0x0000000207057211 */ /* 0x000fe200078f10ff */
[----:B------:R-:W-:Y:S02]  /*10860*/  IMAD.SHL.U32 R7, R3, 0x20, RZ ;  /* 0x0000002003077824 */ /* 0x000fe400078e00ff */
[----:B------:R-:W-:Y:S01]  /*10870*/  IMAD.IADD R9, R127, 0x1, -R6 ;  /* 0x000000017f097824 */ /* 0x000fe200078e0a06 */
[----:B------:R-:W-:-:S02]  /*10880*/  LEA.HI.SX32 R6, R5, R199, 0x1e ;  /* 0x000000c705067211 */ /* 0x000fc400078ff2ff */
[----:B------:R-:W-:Y:S02]  /*10890*/  LOP3.LUT R8, R3, 0x1ffffffe, RZ, 0xc0, !PT ;  /* 0x1ffffffe03087812 */ /* 0x000fe400078ec0ff */
[----:B------:R-:W-:Y:S01]  /*108a0*/  LOP3.LUT R7, R7, 0xffffffc0, RZ, 0xc0, !PT ;  /* 0xffffffc007077812 */ /* 0x000fe200078ec0ff */
[----:B------:R-:W-:Y:S01]  /*108b0*/  IMAD R3, R9, 0x10, R6 ;  /* 0x0000001009037824 */ /* 0x000fe200078e0206 */
[----:B------:R-:W-:Y:S01]  /*108c0*/  ISETP.NE.AND P0, PT, R10, 0x1, PT ;  /* 0x000000010a00780c */ /* 0x000fe20003f05270 */
[----:B------:R-:W-:Y:S02]  /*108d0*/  IMAD.IADD R6, R124, 0x1, -R8 ;  /* 0x000000017c067824 */ /* 0x000fe400078e0a08 */
[----:B------:R-:W-:-:S04]  /*108e0*/  IMAD.IADD R3, R7, 0x1, R3 ;  /* 0x0000000107037824 */ /* 0x000fc800078e0203 */
[----:B------:R-:W-:-:S06]  /*108f0*/  IMAD R9, R6, 0x8, R3 ;  /* 0x0000000806097824 */ /* 0x000fcc00078e0203 */
[----:B------:R-:W-:-:S04]  /*10900*/  @P0 IMAD.HI.U32 R3, R9, c[0x0][0x2c8], RZ ;  /* 0x0000b20009030a27 */ /* 0x000fc800078e00ff */
[----:B------:R-:W-:Y:S01]  /*10910*/  IMAD.MOV.U32 R8, RZ, RZ, R9 ;  /* 0x000000ffff087224 */ /* 0x000fe200078e0009 */
[----:B------:R-:W-:Y:S02]  /*10920*/  @P0 SHF.R.U32.HI R8, RZ, c[0x0][0x2cc], R3 ;  /* 0x0000b300ff080a19 */ /* 0x000fe40000011603 */
[----:B------:R-:W-:-:S03]  /*10930*/  LOP3.LUT R3, R5, 0x7ffffffc, RZ, 0xc0, !PT ;  /* 0x7ffffffc05037812 */ /* 0x000fc600078ec0ff */
[----:B------:R-:W1:Y:S02]  /*10940*/  SHFL.IDX PT, R5, R8, RZ, 0x1c1f ;  /* 0x001c1fff08057589 */ /* 0x000e6400000e0000 */
[----:B------:R-:W-:-:S04]  /*10950*/  IMAD.IADD R2, R2, 0x1, -R3 ;  /* 0x0000000102027824 */ /* 0x000fc800078e0a03 */
[----:B------:R-:W-:Y:S02]  /*10960*/  IMAD.SHL.U32 R250, R2, 0x2, RZ ;  /* 0x0000000202fa7824 */ /* 0x000fe400078e00ff */
[----:B------:R-:W-:-:S03]  /*10970*/  IMAD.MOV.U32 R27, RZ, RZ, c[0x0][0x32c] ;  /* 0x0000cb00ff1b7624 */ /* 0x000fc600078e00ff */
[----:B------:R-:W-:Y:S02]  /*10980*/  IADD3 R2, -R250, 0x1, R125 ;  /* 0x00000001fa027810 */ /* 0x000fe40007ffe17d */
[----:B------:R-:W-:Y:S01]  /*10990*/  ISETP.GE.AND P1, PT, R27, 0x1, PT ;  /* 0x000000011b00780c */ /* 0x000fe20003f26270 */
[----:B------:R-:W-:Y:S01]  /*109a0*/  ULDC UR4, c[0x0][0x324] ;  /* 0x0000c90000047ab9 */ /* 0x000fe20000000800 */
[----:B------:R3:W-:Y:S01]  /*109b0*/  STL [R1+0x1c], R9 ;  /* 0x00001c0901007387 */ /* 0x0007e20000100800 */
[----:B------:R-:W-:Y:S01]  /*109c0*/  ULOP3.LUT UR4, URZ, UR4, URZ, 0x33, !UPT ;  /* 0x000000043f047292 */ /* 0x000fe2000f8e333f */
[----:B------:R-:W-:Y:S02]  /*109d0*/  IMAD.IADD R12, R120, 0x1, -R250 ;  /* 0x00000001780c7824 */ /* 0x000fe400078e0afa */
[----:B-----5:R-:W-:-:S05]  /*109e0*/  IMAD.IADD R2, R2, 0x1, -R25 ;  /* 0x0000000102027824 */ /* 0x020fca00078e0a19 */
[C---:B---3--:R-:W-:Y:S02]  /*109f0*/  IADD3 R9, R2.reuse, c[0x0][0x328], RZ ;  /* 0x0000ca0002097a10 */ /* 0x048fe40007ffe0ff */
[----:B------:R-:W-:Y:S02]  /*10a00*/  IADD3 R11, R2, UR4, RZ ;  /* 0x00000004020b7c10 */ /* 0x000fe4000fffe0ff */
[----:B--2---:R-:W-:Y:S01]  /*10a10*/  IADD3 R10, -R250, R26, R120 ;  /* 0x0000001afa0a7210 */ /* 0x004fe20007ffe178 */
[--C-:B-1----:R-:W-:Y:S02]  /*10a20*/  IMAD.IADD R3, R9, 0x1, R5.reuse ;  /* 0x0000000109037824 */ /* 0x102fe400078e0205 */
        /* <DEDUP_REMOVED lines=14> */
.L_x_499:
[----:B------:R-:W-:-:S04]  /*10b10*/  MOV R6, 0x1 ;  /* 0x0000000100067802 */ /* 0x000fc80000000f00 */
[----:B------:R-:W-:-:S13]  /*10b20*/  ISETP.NE.AND P0, PT, R6, c[0x0][0x32c], PT ;  /* 0x0000cb0006007a0c */ /* 0x000fda0003f05270 */
[----:B------:R-:W-:-:S05]  /*10b30*/  @P0 IMAD.HI.U32 R6, R5, c[0x0][0x330], RZ ;  /* 0x0000cc0005060a27 */ /* 0x000fca00078e00ff */
[----:B------:R-:W-:Y:S02]  /*10b40*/  @P0 SHF.R.U32.HI R5, RZ, c[0x0][0x334], R6 ;  /* 0x0000cd00ff050a19 */ /* 0x000fe40000011606 */
.L_x_500:
[----:B------:R-:W-:Y:S05]  /*10b50*/  BSYNC B0 ;  /* 0x0000000000007941 */ /* 0x000fea0003800000 */
.L_x_498:
[----:B------:R-:W-:-:S05]  /*10b60*/  IMAD R5, R5, c[0x0][0x32c], R12 ;  /* 0x0000cb0005057a24 */ /* 0x000fca00078e020c */
[----:B------:R-:W-:Y:S02]  /*10b70*/  IADD3 R6, R5, c[0x0][0x32c], RZ ;  /* 0x0000cb0005067a10 */ /* 0x000fe40007ffe0ff */
[----:B------:R-:W-:Y:S02]  /*10b80*/  IMNMX R2, R2, R5, !PT ;  /* 0x0000000502027217 */ /* 0x000fe40007800200 */
[----:B------:R-:W-:Y:S02]  /*10b90*/  IMNMX R3, R3, R6, PT ;  /* 0x0000000603037217 */ /* 0x000fe40003800200 */
.L_x_497:
        /* <DEDUP_REMOVED lines=16> */
.L_x_503:
[----:B------:R-:W-:-:S04]  /*10ca0*/  MOV R13, 0x1 ;  /* 0x00000001000d7802 */ /* 0x000fc80000000f00 */
[----:B------:R-:W-:-:S13]  /*10cb0*/  ISETP.NE.AND P0, PT, R13, c[0x0][0x32c], PT ;  /* 0x0000cb000d007a0c */ /* 0x000fda0003f05270 */
[----:B------:R-:W-:-:S05]  /*10cc0*/  @P0 IMAD.HI.U32 R13, R7, c[0x0][0x330], RZ ;  /* 0x0000cc00070d0a27 */ /* 0x000fca00078e00ff */
[----:B------:R-:W-:Y:S02]  /*10cd0*/  @P0 SHF.R.U32.HI R7, RZ, c[0x0][0x334], R13 ;  /* 0x0000cd00ff070a19 */ /* 0x000fe4000001160d */
.L_x_504:
[----:B------:R-:W-:Y:S05]  /*10ce0*/  BSYNC B0 ;  /* 0x0000000000007941 */ /* 0x000fea0003800000 */
.L_x_502:
[----:B------:R-:W-:-:S05]  /*10cf0*/  IMAD R7, R7, c[0x0][0x32c], R12 ;  /* 0x0000cb0007077a24 */ /* 0x000fca00078e020c */
[----:B------:R-:W-:Y:S02]  /*10d00*/  IADD3 R13, R7, c[0x0][0x32c], RZ ;  /* 0x0000cb00070d7a10 */ /* 0x000fe40007ffe0ff */
[----:B------:R-:W-:Y:S02]  /*10d10*/  IMNMX R5, R5, R7, !PT ;  /* 0x0000000705057217 */ /* 0x000fe40007800200 */
[----:B------:R-:W-:Y:S02]  /*10d20*/  IMNMX R6, R6, R13, PT ;  /* 0x0000000d06067217 */ /* 0x000fe40003800200 */
.L_x_501:
        /* <DEDUP_REMOVED lines=71> */
.L_x_507:
[----:B------:R-:W-:-:S04]  /*111a0*/  MOV R18, 0x1 ;  /* 0x0000000100127802 */ /* 0x000fc80000000f00 */
[----:B------:R-:W-:-:S13]  /*111b0*/  ISETP.NE.AND P0, PT, R18, c[0x0][0x32c], PT ;  /* 0x0000cb0012007a0c */ /* 0x000fda0003f05270 */
[----:B------:R-:W-:-:S05]  /*111c0*/  @P0 IMAD.HI.U32 R18, R7, c[0x0][0x330], RZ ;  /* 0x0000cc0007120a27 */ /* 0x000fca00078e00ff */
[----:B------:R-:W-:Y:S02]  /*111d0*/  @P0 SHF.R.U32.HI R7, RZ, c[0x0][0x334], R18 ;  /* 0x0000cd00ff070a19 */ /* 0x000fe40000011612 */
.L_x_508:
[----:B------:R-:W-:Y:S05]  /*111e0*/  BSYNC B0 ;  /* 0x0000000000007941 */ /* 0x000fea0003800000 */
.L_x_506:
[----:B------:R-:W-:-:S05]  /*111f0*/  IMAD R7, R7, c[0x0][0x32c], R12 ;  /* 0x0000cb0007077a24 */ /* 0x000fca00078e020c */
[----:B------:R-:W-:Y:S02]  /*11200*/  IADD3 R18, R7, c[0x0][0x32c], RZ ;  /* 0x0000cb0007127a10 */ /* 0x000fe40007ffe0ff */
[----:B------:R-:W-:Y:S02]  /*11210*/  IMNMX R2, R2, R7, !PT ;  /* 0x0000000702027217 */ /* 0x000fe40007800200 */
[----:B------:R-:W-:Y:S02]  /*11220*/  IMNMX R3, R3, R18, PT ;  /* 0x0000001203037217 */ /* 0x000fe40003800200 */
.L_x_505:
        /* <DEDUP_REMOVED lines=102> */
.L_x_511:
[----:B------:R-:W-:-:S04]  /*11890*/  MOV R6, 0x1 ;  /* 0x0000000100067802 */ /* 0x000fc80000000f00 */
[----:B------:R-:W-:-:S13]  /*118a0*/  ISETP.NE.AND P0, PT, R6, c[0x0][0x32c], PT ;  /* 0x0000cb0006007a0c */ /* 0x000fda0003f05270 */
[----:B------:R-:W-:-:S05]  /*118b0*/  @P0 IMAD.HI.U32 R6, R5, c[0x0][0x330], RZ ;  /* 0x0000cc0005060a27 */ /* 0x000fca00078e00ff */
[----:B------:R-:W-:Y:S02]  /*118c0*/  @P0 SHF.R.U32.HI R5, RZ, c[0x0][0x334], R6 ;  /* 0x0000cd00ff050a19 */ /* 0x000fe40000011606 */
.L_x_512:
[----:B------:R-:W-:Y:S05]  /*118d0*/  BSYNC B0 ;  /* 0x0000000000007941 */ /* 0x000fea0003800000 */
.L_x_510:
[----:B------:R-:W-:-:S05]  /*118e0*/  IMAD R5, R5, c[0x0][0x32c], R12 ;  /* 0x0000cb0005057a24 */ /* 0x000fca00078e020c */
[----:B------:R-:W-:Y:S02]  /*118f0*/  IADD3 R6, R5, c[0x0][0x32c], RZ ;  /* 0x0000cb0005067a10 */ /* 0x000fe40007ffe0ff */
[----:B------:R-:W-:Y:S02]  /*11900*/  IMNMX R2, R2, R5, !PT ;  /* 0x0000000502027217 */ /* 0x000fe40007800200 */
[----:B------:R-:W-:Y:S02]  /*11910*/  IMNMX R3, R3, R6, PT ;  /* 0x0000000603037217 */ /* 0x000fe40003800200 */
.L_x_509:
        /* <DEDUP_REMOVED lines=113> */
[----:B------:R-:W-:Y:S01]  /*12030*/  FSETP.NEU.FTZ.AND P0, PT, R132, -INF , PT ;  /* 0xff8000008400780b */ /* 0x000fe20003f1d000 */
        /* <DEDUP_REMOVED lines=42> */
[----:B------:R-:W1:Y:S05]  /*122e0*/  LDSM.16.MT88.4 R20, [R206+0x1880] ;  /* 0x00188000ce14783b */ /* 0x000e6a0000004200 */
[----:B------:R3:W-:Y:S01]  /*122f0*/  MUFU.EX2 R246, R5 ;  /* 0x0000000500f67308 */ /* 0x0007e20000000800 */
[----:B--2---:R-:W-:-:S07]  /*12300*/  FFMA.FTZ R0, R47, c[0x0][0x2d0], -R2 ;  /* 0x0000b4002f007a23 */ /* 0x004fce0000010802 */
[----:B------:R2:W4:Y:S01]  /*12310*/  MUFU.EX2 R248, R0 ;  /* 0x0000000000f87308 */ /* 0x0005220000000800 */
[----:B---3--:R-:W-:Y:S02]  /*12320*/  FFMA.FTZ R5, R24, c[0x0][0x2d0], -R3 ;  /* 0x0000b40018057a23 */ /* 0x008fe40000010803 */
[----:B------:R-:W-:Y:S05]  /*12330*/  LDSM.16.MT88.4 R24, [R205+0x2480] ;  /* 0x00248000cd18783b */ /* 0x000fea0000004200 */
[----:B------:R3:W5:Y:S01]  /*12340*/  MUFU.EX2 R247, R5 ;  /* 0x0000000500f77308 */ /* 0x0007620000000800 */
[----:B--2---:R-:W-:Y:S01]  /*12350*/  FFMA.FTZ R0, R7, c[0x0][0x2d0], -R13 ;  /* 0x0000b40007007a23 */ /* 0x004fe2000001080d */
[----:B----4-:R-:W-:-:S06]  /*12360*/  F2FP.BF16.PACK_AB R7, R248, R244 ;  /* 0x000000f4f807723e */ /* 0x010fcc00000010ff */
[----:B------:R2:W-:Y:S01]  /*12370*/  MUFU.EX2 R234, R0 ;  /* 0x0000000000ea7308 */ /* 0x0005e20000000800 */
[----:B---3--:R-:W-:Y:S01]  /*12380*/  FFMA.FTZ R5, R18, c[0x0][0x2d0], -R2 ;  /* 0x0000b40012057a23 */ /* 0x008fe20000010802 */
[----:B-----5:R-:W-:Y:S01]  /*12390*/  F2FP.BF16.PACK_AB R10, R247, R246 ;  /* 0x000000f6f70a723e */ /* 0x020fe200000010ff */
[----:B------:R-:W3:Y:S05]  /*123a0*/  LDSM.16.MT88.4 R16, [R205+0x1880] ;  /* 0x00188000cd10783b */ /* 0x000eea0000004200 */
[----:B------:R-:W4:Y:S01]  /*123b0*/  MUFU.EX2 R236, R5 ;  /* 0x0000000500ec7308 */ /* 0x000f220000000800 */
[----:B--2---:R-:W-:-:S07]  /*123c0*/  FFMA.FTZ R0, R86, c[0x0][0x2d0], -R13 ;  /* 0x0000b40056007a23 */ /* 0x004fce000001080d */
[----:B------:R2:W5:Y:S01]  /*123d0*/  MUFU.EX2 R231, R0 ;  /* 0x0000000000e77308 */ /* 0x0005620000000800 */
[----:B----4-:R-:W-:Y:S02]  /*123e0*/  F2FP.BF16.PACK_AB R9, R235, R236 ;  /* 0x000000eceb09723e */ /* 0x010fe400000010ff */
[----:B------:R-:W-:-:S05]  /*123f0*/  F2FP.BF16.PACK_AB R5, R242, R237 ;  /* 0x000000edf205723e */ /* 0x000fca00000010ff */
[----:B------:R-:W-:Y:S01]  /*12400*/  HMMA.16816.F32.BF16 R68, R8, R28, RZ ;  /* 0x0000001c0844723c */ /* 0x000fe200000418ff */
[----:B--2---:R-:W-:-:S04]  /*12410*/  FFMA.FTZ R0, R87, c[0x0][0x2d0], -R13 ;  /* 0x0000b40057007a23 */ /* 0x004fc8000001080d */
[----:B------:R2:W-:Y:S03]  /*12420*/  MUFU.EX2 R232, R0 ;  /* 0x0000000000e87308 */ /* 0x0005e60000000800 */
[C---:B-1----:R-:W-:Y:S08]  /*12430*/  HMMA.16816.F32.BF16 R80, R8.reuse, R20, RZ ;  /* 0x000000140850723c */ /* 0x042ff000000418ff */
[----:B---3--:R-:W-:Y:S01]  /*12440*/  HMMA.16816.F32.BF16 R52, R8, R16, RZ ;  /* 0x000000100834723c */ /* 0x008fe200000418ff */
[----:B--2---:R-:W-:-:S07]  /*12450*/  FFMA.FTZ R0, R92, c[0x0][0x2d0], -R13 ;  /* 0x0000b4005c007a23 */ /* 0x004fce000001080d */
[C---:B------:R-:W-:Y:S01]  /*12460*/  HMMA.16816.F32.BF16 R72, R8.reuse, R24, RZ ;  /* 0x000000180848723c */ /* 0x040fe200000418ff */
[----:B------:R1:W2:Y:S07]  /*12470*/  MUFU.EX2 R233, R0 ;  /* 0x0000000000e97308 */ /* 0x0002ae0000000800 */
[C---:B------:R-:W-:Y:S08]  /*12480*/  HMMA.16816.F32.BF16 R64, R8.reuse, R32, RZ ;  /* 0x000000200840723c */ /* 0x040ff000000418ff */
[----:B------:R-:W-:Y:S01]  /*12490*/  HMMA.16816.F32.BF16 R60, R8, R36, RZ ;  /* 0x00000024083c723c */ /* 0x000fe200000418ff */
[----:B-1----:R-:W-:-:S04]  /*124a0*/  FFMA.FTZ R0, R14, c[0x0][0x2d0], -R12 ;  /* 0x0000b4000e007a23 */ /* 0x002fc8000001080c */
        /* <DEDUP_REMOVED lines=32> */
[----:B------:R2:W-:Y:S03]  /*126b0*/  MUFU.EX2 R220, R3 ;  /* 0x0000000300dc7308 */ /* 0x0005e60000000800 */
[----:B------:R-:W-:Y:S01]  /*126c0*/  HMMA.16816.F32.BF16 R80, R4, R166, R40 ;  /* 0x000000a60450723c */ /* 0x000fe20000041828 */
[----:B-1----:R-:W-:-:S07]  /*126d0*/  FFMA.FTZ R0, R97, c[0x0][0x2d0], -R13 ;  /* 0x0000b40061007a23 */ /* 0x002fce000001080d */
[----:B------:R-:W-:Y:S01]  /*126e0*/  HMMA.16816.F32.BF16 R48, R4, R170, R8 ;  /* 0x000000aa0430723c */ /* 0x000fe20000041808 */
[----:B------:R1:W-:Y:S01]  /*126f0*/  MUFU.EX2 R219, R0 ;  /* 0x0000000000db7308 */ /* 0x0003e20000000800 */
[----:B--2---:R-:W-:-:S05]  /*12700*/  FFMA.FTZ R3, R108, c[0x0][0x2d0], -R2 ;  /* 0x0000b4006c037a23 */ /* 0x004fca0000010802 */
[----:B-----5:R-:W-:Y:S02]  /*12710*/  F2FP.BF16.PACK_AB R4, R231, R234 ;  /* 0x000000eae704723e */ /* 0x020fe400000010ff */
[----:B------:R-:W-:Y:S01]  /*12720*/  F2FP.BF16.PACK_AB R6, R233, R232 ;  /* 0x000000e8e906723e */ /* 0x000fe200000010ff */
[----:B------:R-:W-:Y:S01]  /*12730*/  MUFU.EX2 R202, R3 ;  /* 0x0000000300ca7308 */ /* 0x000fe20000000800 */
[----:B---3--:R-:W-:Y:S02]  /*12740*/  F2FP.BF16.PACK_AB R5, R130, R131 ;  /* 0x000000838205723e */ /* 0x008fe400000010ff */
[----:B----4-:R-:W-:Y:S01]  /*12750*/  F2FP.BF16.PACK_AB R7, R129, R230 ;  /* 0x000000e68107723e */ /* 0x010fe200000010ff */
[----:B-1----:R-:W-:-:S06]  /*12760*/  FFMA.FTZ R0, R98, c[0x0][0x2d0], -R13 ;  /* 0x0000b40062007a23 */ /* 0x002fcc000001080d */
        /* <DEDUP_REMOVED lines=15> */
[C---:B------:R-:W-:Y:S08]  /*12860*/  HMMA.16816.F32.BF16 R20, R4.reuse, R36, RZ ;  /* 0x000000240414723c */ /* 0x040ff000000418ff */
[----:B------:R-:W-:Y:S01]  /*12870*/  HMMA.16816.F32.BF16 R184, R4, R18, RZ ;  /* 0x0000001204b8723c */ /* 0x000fe200000418ff */
[----:B------:R-:W-:Y:S01]  /*12880*/  LDSM.16.MT88.4 R16, [R206+0x3880] ;  /* 0x00388000ce10783b */ /* 0x000fe20000004200 */
[----:B-1----:R-:W-:-:S06]  /*12890*/  FFMA.FTZ R0, R94, c[0x0][0x2d0], -R12 ;  /* 0x0000b4005e007a23 */ /* 0x002fcc000001080c */
[C---:B------:R-:W-:Y:S01]  /*128a0*/  HMMA.16816.F32.BF16 R32, R4.reuse, R34, RZ ;  /* 0x000000220420723c */ /* 0x040fe200000418ff */
[----:B------:R1:W4:Y:S07]  /*128b0*/  MUFU.EX2 R29, R0 ;  /* 0x00000000001d7308 */ /* 0x00032e0000000800 */
[----:B------:R-:W-:Y:S07]  /*128c0*/  HMMA.16816.F32.BF16 R36, R4, R38, RZ ;  /* 0x000000260424723c */ /* 0x000fee00000418ff */
[----:B--2---:R-:W-:Y:S01]  /*128d0*/  F2FP.BF16.PACK_AB R4, R222, R219 ;  /* 0x000000dbde04723e */ /* 0x004fe200000010ff */
[----:B-1----:R-:W-:Y:S01]  /*128e0*/  FFMA.FTZ R0, R95, c[0x0][0x2d0], -R12 ;  /* 0x0000b4005f007a23 */ /* 0x002fe2000001080c */
[----:B---3--:R-:W-:-:S02]  /*128f0*/  F2FP.BF16.PACK_AB R6, R223, R221 ;  /* 0x000000dddf06723e */ /* 0x008fc400000010ff */
[----:B----4-:R-:W-:Y:S01]  /*12900*/  F2FP.BF16.PACK_AB R5, R29, R28 ;  /* 0x0000001c1d05723e */ /* 0x010fe200000010ff */
[----:B------:R1:W-:Y:S02]  /*12910*/  MUFU.EX2 R30, R0 ;  /* 0x00000000001e7308 */ /* 0x0003e40000000800 */
[----:B-1----:R-:W-:-:S06]  /*12920*/  FFMA.FTZ R0, R96, c[0x0][0x2d0], -R12 ;  /* 0x0000b40060007a23 */ /* 0x002fcc000001080c */
[----:B------:R-:W1:Y:S02]  /*12930*/  MUFU.EX2 R31, R0 ;  /* 0x00000000001f7308 */ /* 0x000e640000000800 */
[----:B-1----:R-:W-:Y:S01]  /*12940*/  F2FP.BF16.PACK_AB R7, R31, R30 ;  /* 0x0000001e1f07723e */ /* 0x002fe200000010ff */
[----:B------:R-:W-:-:S05]  /*12950*/  FFMA.FTZ R0, R110, c[0x0][0x2d0], -R2 ;  /* 0x0000b4006e007a23 */ /* 0x000fca0000010802 */
[----:B------:R1:W2:Y:S01]  /*12960*/  MUFU.EX2 R203, R0 ;  /* 0x0000000000cb7308 */ /* 0x0002a20000000800 */
[C---:B------:R-:W-:Y:S01]  /*12970*/  HMMA.16816.F32.BF16 R144, R4.reuse, R88, R8 ;  /* 0x000000580490723c */ /* 0x040fe20000041808 */
[----:B------:R-:W3:Y:S01]  /*12980*/  LDL.LU R11, [R1] ;  /* 0x00000000010b7983 */ /* 0x000ee20000300800 */
[--C-:B-1----:R-:W-:Y:S02]  /*12990*/  FFMA.FTZ R0, R111, c[0x0][0x2d0], -R2.reuse ;  /* 0x0000b4006f007a23 */ /* 0x102fe40000010802 */
[----:B------:R-:W-:Y:S02]  /*129a0*/  FFMA.FTZ R2, R109, c[0x0][0x2d0], -R2 ;  /* 0x0000b4006d027a23 */ /* 0x000fe40000010802 */
[----:B------:R-:W1:Y:S01]  /*129b0*/  LDSM.16.MT88.4 R108, [R206+0x2080] ;  /* 0x00208000ce6c783b */ /* 0x000e620000004200 */
[----:B------:R4:W-:Y:S01]  /*129c0*/  MUFU.EX2 R200, R0 ;  /* 0x0000000000c87308 */ /* 0x0009e20000000800 */
[----:B------:R-:W-:Y:S01]  /*129d0*/  HMMA.16816.F32.BF16 R44, R4, R136, R44 ;  /* 0x00000088042c723c */ /* 0x000fe2000004182c */
[----:B----4-:R-:W-:-:S06]  /*129e0*/  FFMA.FTZ R0, R198, c[0x0][0x2d0], -R13 ;  /* 0x0000b400c6007a23 */ /* 0x010fcc000001080d */
[----:B------:R4:W-:Y:S01]  /*129f0*/  MUFU.EX2 R137, R0 ;  /* 0x0000000000897308 */ /* 0x0009e20000000800 */
[----:B------:R-:W-:Y:S07]  /*12a00*/  HMMA.16816.F32.BF16 R40, R4, R160, R40 ;  /* 0x000000a00428723c */ /* 0x000fee0000041828 */
[----:B------:R-:W5:Y:S01]  /*12a10*/  MUFU.EX2 R201, R2 ;  /* 0x0000000200c97308 */ /* 0x000f620000000800 */
[----:B----4-:R-:W-:-:S07]  /*12a20*/  FFMA.FTZ R0, R197, c[0x0][0x2d0], -R13 ;  /* 0x0000b400c5007a23 */ /* 0x010fce000001080d */
[----:B------:R4:W-:Y:S01]  /*12a30*/  MUFU.EX2 R160, R0 ;  /* 0x0000000000a07308 */ /* 0x0009e20000000800 */
[----:B------:R-:W-:Y:S02]  /*12a40*/  IMAD.MOV.U32 R3, RZ, RZ, c[0x0][0x2c4] ;  /* 0x0000b100ff037624 */ /* 0x000fe400078e00ff */
[----:B----4-:R-:W-:-:S05]  /*12a50*/  FFMA.FTZ R0, R196, c[0x0][0x2d0], -R13 ;  /* 0x0000b400c4007a23 */ /* 0x010fca000001080d */
[----:B------:R4:W-:Y:S01]  /*12a60*/  MUFU.EX2 R161, R0 ;  /* 0x0000000000a17308 */ /* 0x0009e20000000800 */
[----:B------:R-:W-:Y:S02]  /*12a70*/  F2FP.BF16.PACK_AB R96, R228, R229 ;  /* 0x000000e5e460723e */ /* 0x000fe400000010ff */
[----:B--2---:R-:W-:Y:S02]  /*12a80*/  F2FP.BF16.PACK_AB R97, R203, R202 ;  /* 0x000000cacb61723e */ /* 0x004fe400000010ff */
[----:B------:R-:W-:Y:S01]  /*12a90*/  F2FP.BF16.PACK_AB R98, R220, R227 ;  /* 0x000000e3dc62723e */ /* 0x000fe200000010ff */
[----:B----4-:R-:W-:-:S04]  /*12aa0*/  FFMA.FTZ R0, R195, c[0x0][0x2d0], -R13 ;  /* 0x0000b400c3007a23 */ /* 0x010fc8000001080d */
[----:B------:R2:W-:Y:S01]  /*12ab0*/  MUFU.EX2 R136, R0 ;  /* 0x0000000000887308 */ /* 0x0005e20000000800 */
[----:B-----5:R-:W-:Y:S02]  /*12ac0*/  F2FP.BF16.PACK_AB R99, R201, R200 ;  /* 0x000000c8c963723e */ /* 0x020fe400000010ff */
[----:B------:R-:W-:Y:S01]  /*12ad0*/  ISETP.NE.AND P6, PT, R3, 0x1, PT ;  /* 0x000000010300780c */ /* 0x000fe20003fc5270 */
[----:B--2---:R-:W-:-:S04]  /*12ae0*/  FFMA.FTZ R0, R193, c[0x0][0x2d0], -R12 ;  /* 0x0000b400c1007a23 */ /* 0x004fc8000001080c */
[----:B------:R2:W-:Y:S01]  /*12af0*/  MUFU.EX2 R9, R0 ;  /* 0x0000000000097308 */ /* 0x0005e20000000800 */
[----:B------:R-:W-:Y:S07]  /*12b00*/  HMMA.16816.F32.BF16 R140, R96, R148, R140 ;  /* 0x00000094608c723c */ /* 0x000fee000004188c */
[----:B------:R-:W-:-:S04]  /*12b10*/  @P6 IMAD.HI.U32 R3, R199, c[0x0][0x2c8], RZ ;  /* 0x0000b200c7036a27 */ /* 0x000fc800078e00ff */
[----:B--2---:R-:W-:-:S04]  /*12b20*/  FFMA.FTZ R0, R194, c[0x0][0x2d0], -R12 ;  /* 0x0000b400c2007a23 */ /* 0x004fc8000001080c */
[----:B------:R2:W4:Y:S01]  /*12b30*/  MUFU.EX2 R8, R0 ;  /* 0x0000000000087308 */ /* 0x0005220000000800 */
[C---:B-1----:R-:W-:Y:S08]  /*12b40*/  HMMA.16816.F32.BF16 R100, R96.reuse, R108, R172 ;  /* 0x0000006c6064723c */ /* 0x042ff000000418ac */
[----:B------:R-:W-:Y:S01]  /*12b50*/  HMMA.16816.F32.BF16 R116, R96, R156, R116 ;  /* 0x0000009c6074723c */ /* 0x000fe20000041874 */
[----:B--2---:R-:W-:-:S07]  /*12b60*/  FFMA.FTZ R0, R192, c[0x0][0x2d0], -R12 ;  /* 0x0000b400c0007a23 */ /* 0x004fce000001080c */
[C---:B------:R-:W-:Y:S01]  /*12b70*/  HMMA.16816.F32.BF16 R52, R96.reuse, R60, R52 ;  /* 0x0000003c6034723c */ /* 0x040fe20000041834 */
[----:B------:R1:W2:Y:S07]  /*12b80*/  MUFU.EX2 R2, R0 ;  /* 0x0000000000027308 */ /* 0x0002ae0000000800 */
[C---:B------:R-:W-:Y:S08]  /*12b90*/  HMMA.16816.F32.BF16 R68, R96.reuse, R76, R68 ;  /* 0x0000004c6044723c */ /* 0x040ff00000041844 */
[----:B------:R-:W-:Y:S01]  /*12ba0*/  HMMA.16816.F32.BF16 R84, R96, R16, R72 ;  /* 0x000000106054723c */ /* 0x000fe20000041848 */
[----:B-1----:R-:W-:-:S07]  /*12bb0*/  FFMA.FTZ R0, R135, c[0x0][0x2d0], -R12 ;  /* 0x0000b40087007a23 */ /* 0x002fce000001080c */
        /* <DEDUP_REMOVED lines=14> */
[----:B------:R-:W-:Y:S07]  /*12ca0*/  HMMA.16816.F32.BF16 R36, R4, R170, R36 ;  /* 0x000000aa0424723c */ /* 0x000fee0000041824 */
[----:B------:R-:W-:-:S02]  /*12cb0*/  FADD.FTZ R5, R241, R240 ;  /* 0x000000f0f1057221 */ /* 0x000fc40000010000 */
[----:B------:R-:W-:Y:S02]  /*12cc0*/  FADD.FTZ R7, R236, R235 ;  /* 0x000000ebec077221 */ /* 0x000fe40000010000 */
[----:B------:R-:W-:Y:S02]  /*12cd0*/  FADD.FTZ R6, R234, R231 ;  /* 0x000000e7ea067221 */ /* 0x000fe40000010000 */
[----:B------:R-:W-:Y:S02]  /*12ce0*/  FADD.FTZ R4, R131, R130 ;  /* 0x0000008283047221 */ /* 0x000fe40000010000 */
[----:B------:R-:W-:Y:S02]  /*12cf0*/  FADD.FTZ R5, R246, R5 ;  /* 0x00000005f6057221 */ /* 0x000fe40000010000 */
[----:B------:R-:W-:Y:S01]  /*12d00*/  FADD.FTZ R7, R238, R7 ;  /* 0x00000007ee077221 */ /* 0x000fe20000010000 */
[----:B------:R-:W-:Y:S01]  /*12d10*/  @P6 SHF.R.U32.HI R199, RZ, c[0x0][0x2cc], R3 ;  /* 0x0000b300ffc76a19 */ /* 0x000fe20000011603 */
[----:B------:R-:W-:-:S02]  /*12d20*/  FADD.FTZ R6, R232, R6 ;  /* 0x00000006e8067221 */ /* 0x000fc40000010000 */
[----:B------:R-:W-:Y:S02]  /*12d30*/  FADD.FTZ R4, R230, R4 ;  /* 0x00000004e6047221 */ /* 0x000fe40000010000 */
[----:B------:R-:W-:Y:S02]  /*12d40*/  FADD.FTZ R5, R247, R5 ;  /* 0x00000005f7057221 */ /* 0x000fe40000010000 */
[----:B------:R-:W-:Y:S02]  /*12d50*/  FADD.FTZ R7, R239, R7 ;  /* 0x00000007ef077221 */ /* 0x000fe40000010000 */
[----:B------:R-:W-:Y:S02]  /*12d60*/  FADD.FTZ R6, R233, R6 ;  /* 0x00000006e9067221 */ /* 0x000fe40000010000 */
[----:B------:R-:W-:Y:S02]  /*12d70*/  FADD.FTZ R4, R129, R4 ;  /* 0x0000000481047221 */ /* 0x000fe40000010000 */
[----:B---3--:R-:W-:-:S02]  /*12d80*/  IMAD.IADD R3, R11, 0x1, R199 ;  /* 0x000000010b037824 */ /* 0x008fc400078e02c7 */
        /* <DEDUP_REMOVED lines=18> */
[----:B----4-:R-:W-:Y:S01]  /*12eb0*/  F2FP.BF16.PACK_AB R93, R8, R9 ;  /* 0x00000009085d723e */ /* 0x010fe200000010ff */
        /* <DEDUP_REMOVED lines=10> */
[----:B--2---:R-:W-:Y:S01]  /*12f60*/  FADD.FTZ R8, R2, R8 ;  /* 0x0000000802087221 */ /* 0x004fe20000010000 */
[----:B-1----:R-:W-:Y:S01]  /*12f70*/  F2FP.BF16.PACK_AB R95, R0, R2 ;  /* 0x00000002005f723e */ /* 0x002fe200000010ff */
[----:B------:R-:W-:Y:S02]  /*12f80*/  FADD.FTZ R7, R220, R4 ;  /* 0x00000004dc077221 */ /* 0x000fe40000010000 */
[----:B------:R-:W-:Y:S02]  /*12f90*/  FADD.FTZ R4, R201, R5 ;  /* 0x00000005c9047221 */ /* 0x000fe40000010000 */
[----:B------:R-:W-:-:S02]  /*12fa0*/  FADD.FTZ R2, R136, R6 ;  /* 0x0000000688027221 */ /* 0x000fc40000010000 */
[----:B------:R-:W-:Y:S01]  /*12fb0*/  FADD.FTZ R0, R0, R8 ;  /* 0x0000000800007221 */ /* 0x000fe20000010000 */
[----:B------:R-:W-:Y:S01]  /*12fc0*/  STL [R1+0xc], R7 ;  /* 0x00000c0701007387 */ /* 0x000fe20000100800 */
[----:B------:R-:W-:-:S03]  /*12fd0*/  IMAD.MOV.U32 R175, RZ, RZ, c[0x0][0x32c] ;  /* 0x0000cb00ffaf7624 */ /* 0x000fc600078e00ff */
[----:B------:R-:W-:Y:S04]  /*12fe0*/  STL [R1+0x4], R4 ;  /* 0x0000040401007387 */ /* 0x000fe80000100800 */
[----:B------:R1:W-:Y:S04]  /*12ff0*/  STL [R1+0x8], R2 ;  /* 0x0000080201007387 */ /* 0x0003e80000100800 */
[----:B------:R2:W-:Y:S01]  /*13000*/  STL [R1+0x10], R0 ;  /* 0x0000100001007387 */ /* 0x0005e20000100800 */
[----:B------:R-:W-:Y:S02]  /*13010*/  ISETP.GE.AND P6, PT, R175, 0x1, PT ;  /* 0x00000001af00780c */ /* 0x000fe40003fc6270 */
[----:B------:R-:W-:-:S02]  /*13020*/  F2FP.BF16.PACK_AB R92, R160, R137 ;  /* 0x00000089a05c723e */ /* 0x000fc400000010ff */
[----:B------:R-:W-:-:S07]  /*13030*/  F2FP.BF16.PACK_AB R94, R136, R161 ;  /* 0x000000a1885e723e */ /* 0x000fce00000010ff */
[----:B------:R-:W-:Y:S01]  /*13040*/  HMMA.16816.F32.BF16 R144, R92, R148, R144 ;  /* 0x000000945c90723c */ /* 0x000fe20000041890 */
[----:B------:R-:W-:-:S07]  /*13050*/  IADD3 R222, R252, -0x2, RZ ;  /* 0xfffffffefcde7810 */ /* 0x000fce0007ffe0ff */
        /* <DEDUP_REMOVED lines=23> */
.L_x_514:
[----:B------:R-:W-:-:S04]  /*131d0*/  MOV R3, 0x1 ;  /* 0x0000000100037802 */ /* 0x000fc80000000f00 */
[----:B------:R-:W-:-:S13]  /*131e0*/  ISETP.NE.AND P0, PT, R3, c[0x0][0x32c], PT ;  /* 0x0000cb0003007a0c */ /* 0x000fda0003f05270 */
[----:B------:R-:W-:-:S05]  /*131f0*/  @P0 IMAD.HI.U32 R3, R0, c[0x0][0x330], RZ ;  /* 0x0000cc0000030a27 */ /* 0x000fca00078e00ff */
[----:B------:R-:W-:Y:S02]  /*13200*/  @P0 SHF.R.U32.HI R0, RZ, c[0x0][0x334], R3 ;  /* 0x0000cd00ff000a19 */ /* 0x000fe40000011603 */
.L_x_515:
[----:B------:R-:W-:-:S05]  /*13210*/  MOV R3, c[0x0][0x32c] ;  /* 0x0000cb0000037a02 */ /* 0x000fca0000000f00 */
[----:B------:R-:W-:-:S05]  /*13220*/  IMAD R0, R0, R3, c[0x0][0x32c] ;  /* 0x0000cb0000007624 */ /* 0x000fca00078e0203 */
[----:B------:R-:W-:-:S04]  /*13230*/  IMNMX R2, R2, R0, PT ;  /* 0x0000000002027217 */ /* 0x000fc80003800200 */
.L_x_513:
        /* <DEDUP_REMOVED lines=32> */
.L_x_537:
        /* <DEDUP_REMOVED lines=22> */
[----:B------:R-:W-:Y:S01]  /*135a0*/  IADD3 R13, R226, 0x20, RZ ;  /* 0x00000020e20d7810 */ /* 0x000fe20007ffe0ff */
        /* <DEDUP_REMOVED lines=38> */
.L_x_587:
        /* <DEDUP_REMOVED lines=18> */
.L_x_518:
[----:B------:R-:W-:Y:S05]  /*13930*/  BSYNC B0 ;  /* 0x0000000000007941 */ /* 0x000fea0003800000 */
.L_x_517:
        /* <DEDUP_REMOVED lines=129> */
[C---:B------:R-:W-:Y:S01]  /*14150*/  IMAD.WIDE.U32 R2, R225.reuse, c[0x0][0x1e0], RZ ;  /* 0x00007800e1027a25 */ /* 0x040fe200078e00ff */
        /* <DEDUP_REMOVED lines=16> */
[----:B------:R-:W-:Y:S02]  /*14260*/  IMAD.SHL.U32 R134, R226, 0x2, RZ ;  /* 0x00000002e2867824 */ /* 0x000fe400078e00ff */
[----:B------:R-:W2:Y:S01]  /*14270*/  SHFL.IDX PT, R2, R3, RZ, 0x1c1f ;  /* 0x001c1fff03027589 */ /* 0x000ea200000e0000 */
[----:B------:R-:W-:Y:S04]  /*14280*/  SHF.R.S32.HI R130, RZ, 0x2, R130 ;  /* 0x00000002ff827819 */ /* 0x000fe80000011482 */
[----:B------:R-:W-:Y:S04]  /*14290*/  IADD3 R130, -R130, 0x30, RZ ;  /* 0x0000003082827810 */ /* 0x000fe80007ffe1ff */
[----:B------:R-:W-:Y:S11]  /*142a0*/  ISETP.GE.AND P1, PT, R130, 0x1, PT ;  /* 0x000000018200780c */ /* 0x000ff60003f26270 */
[----:B------:R-:W-:Y:S02]  /*142b0*/  @!UPT UIADD3 URZ, URZ, URZ, URZ ;  /* 0x0000003f3f3ff290 */ /* 0x000fe4000fffe03f */
[----:B-1----:R-:W-:Y:S05]  /*142c0*/  @P1 IADD3 R166, P0, R0, R134, RZ ;  /* 0x0000008600a61210 */ /* 0x002fea0007f1e0ff */
[--C-:B--2---:R-:W-:Y:S01]  /*142d0*/  @P1 IMAD.X R167, R2, 0x1, R220.reuse, P0 ;  /* 0x0000000102a71824 */ /* 0x104fe200000e06dc */
[-C--:B------:R-:W-:Y:S04]  /*142e0*/  @P1 IADD3 R164, P0, R0, R223.reuse, RZ ;  /* 0x000000df00a41210 */ /* 0x080fe80007f1e0ff */
        /* <DEDUP_REMOVED lines=21> */
.L_x_520:
[----:B------:R-:W2:Y:S01]  /*14440*/  LDL R2, [R1+0x1c] ;  /* 0x00001c0001027983 */ /* 0x000ea20000100800 */
[----:B------:R-:W-:Y:S02]  /*14450*/  IMAD.MOV.U32 R0, RZ, RZ, c[0x0][0x2c4] ;  /* 0x0000b100ff007624 */ /* 0x000fe400078e00ff */
[----:B------:R-:W-:Y:S01]  /*14460*/  IMAD.MOV.U32 R177, RZ, RZ, c[0x0][0x32c] ;  /* 0x0000cb00ffb17624 */ /* 0x000fe200078e00ff */
[----:B-1----:R-:W3:Y:S01]  /*14470*/  LDL R165, [R1+0x14] ;  /* 0x0000140001a57983 */ /* 0x002ee20000100800 */
[----:B------:R-:W-:Y:S01]  /*14480*/  IMAD R3, R219, -0x30, RZ ;  /* 0xffffffd0db037824 */ /* 0x000fe200078e02ff */
[----:B------:R-:W-:Y:S02]  /*14490*/  ISETP.NE.AND P0, PT, R0, 0x1, PT ;  /* 0x000000010000780c */ /* 0x000fe40003f05270 */
[----:B------:R-:W3:Y:S01]  /*144a0*/  LDL R164, [R1+0x18] ;  /* 0x0000180001a47983 */ /* 0x000ee20000100800 */
[----:B------:R-:W-:Y:S02]  /*144b0*/  ISETP.GE.AND P1, PT, R177, 0x1, PT ;  /* 0x00000001b100780c */ /* 0x000fe40003f26270 */
[----:B------:R-:W-:Y:S01]  /*144c0*/  IADD3 R139, -R250, 0x1, R3 ;  /* 0x00000001fa8b7810 */ /* 0x000fe20007ffe103 */
[----:B------:R-:W0:Y:S07]  /*144d0*/  LDGDEPBAR ;  /* 0x00000000000079af */ /* 0x000e2e0000000000 */
[----:B--2---:R-:W-:Y:S04]  /*144e0*/  @P0 IMAD.HI.U32 R0, R2, c[0x0][0x2c8], RZ ;  /* 0x0000b20002000a27 */ /* 0x004fe800078e00ff */
[----:B------:R-:W-:Y:S01]  /*144f0*/  IMAD.MOV.U32 R137, RZ, RZ, R2 ;  /* 0x000000ffff897224 */ /* 0x000fe200078e0002 */
[----:B------:R-:W-:Y:S02]  /*14500*/  @P0 SHF.R.U32.HI R137, RZ, c[0x0][0x2cc], R0 ;  /* 0x0000b300ff890a19 */ /* 0x000fe40000011600 */
[----:B---3--:R-:W-:Y:S03]  /*14510*/  IADD3 R139, -R164, R139, R165 ;  /* 0x0000008ba48b7210 */ /* 0x008fe60007ffe1a5 */
[----:B------:R-:W1:Y:S01]  /*14520*/  SHFL.IDX PT, R2, R137, RZ, 0x1c1f ;  /* 0x001c1fff89027589 */ /* 0x000e6200000e0000 */
[C---:B------:R-:W-:Y:S02]  /*14530*/  IADD3 R138, R139.reuse, c[0x0][0x328], RZ ;  /* 0x0000ca008b8a7a10 */ /* 0x040fe40007ffe0ff */
[----:B------:R-:W-:Y:S03]  /*14540*/  IADD3 R139, R139, UR4, RZ ;  /* 0x000000048b8b7c10 */ /* 0x000fe6000fffe0ff */
        /* <DEDUP_REMOVED lines=16> */
.L_x_523:
[----:B------:R-:W-:Y:S04]  /*14650*/  MOV R128, c[0x0][0x32c] ;  /* 0x0000cb0000807a02 */ /* 0x000fe80000000f00 */
[----:B------:R-:W-:Y:S11]  /*14660*/  ISETP.NE.AND P0, PT, R128, 0x1, PT ;  /* 0x000000018000780c */ /* 0x000ff60003f05270 */
[----:B------:R-:W-:Y:S02]  /*14670*/  @!UPT UIADD3 URZ, URZ, URZ, URZ ;  /* 0x0000003f3f3ff290 */ /* 0x000fe4000fffe03f */
[----:B------:R-:W-:Y:S05]  /*14680*/  @P0 IMAD.HI.U32 R128, R2, c[0x0][0x330], RZ ;  /* 0x0000cc0002800a27 */ /* 0x000fea00078e00ff */
[----:B------:R-:W-:Y:S02]  /*14690*/  @P0 SHF.R.U32.HI R2, RZ, c[0x0][0x334], R128 ;  /* 0x0000cd00ff020a19 */ /* 0x000fe40000011680 */
.L_x_524:
[----:B------:R-:W-:Y:S05]  /*146a0*/  BSYNC B0 ;  /* 0x0000000000007941 */ /* 0x000fea0003800000 */
.L_x_522:
[----:B------:R-:W-:Y:S04]  /*146b0*/  IMAD.IADD R128, R3, 0x1, -R250 ;  /* 0x0000000103807824 */ /* 0x000fe800078e0afa */
[----:B------:R-:W-:Y:S05]  /*146c0*/  IMAD R2, R2, c[0x0][0x32c], R128 ;  /* 0x0000cb0002027a24 */ /* 0x000fea00078e0280 */
[----:B------:R-:W-:Y:S02]  /*146d0*/  IADD3 R128, R2, c[0x0][0x32c], RZ ;  /* 0x0000cb0002807a10 */ /* 0x000fe40007ffe0ff */
[----:B------:R-:W-:Y:S02]  /*146e0*/  IMNMX R0, R0, R2, !PT ;  /* 0x0000000200007217 */ /* 0x000fe40007800200 */
[----:B------:R-:W-:Y:S02]  /*146f0*/  IMNMX R133, R133, R128, PT ;  /* 0x0000008085857217 */ /* 0x000fe40003800200 */
.L_x_521:
        /* <DEDUP_REMOVED lines=17> */
.L_x_527:
[----:B------:R-:W-:Y:S04]  /*14810*/  MOV R130, c[0x0][0x32c] ;  /* 0x0000cb0000827a02 */ /* 0x000fe80000000f00 */
[----:B------:R-:W-:Y:S11]  /*14820*/  ISETP.NE.AND P0, PT, R130, 0x1, PT ;  /* 0x000000018200780c */ /* 0x000ff60003f05270 */
[----:B------:R-:W-:Y:S02]  /*14830*/  @!UPT UIADD3 URZ, URZ, URZ, URZ ;  /* 0x0000003f3f3ff290 */ /* 0x000fe4000fffe03f */
[----:B------:R-:W-:Y:S05]  /*14840*/  @P0 IMAD.HI.U32 R130, R2, c[0x0][0x330], RZ ;  /* 0x0000cc0002820a27 */ /* 0x000fea00078e00ff */
[----:B------:R-:W-:Y:S02]  /*14850*/  @P0 SHF.R.U32.HI R2, RZ, c[0x0][0x334], R130 ;  /* 0x0000cd00ff020a19 */ /* 0x000fe40000011682 */
.L_x_528:
[----:B------:R-:W-:Y:S05]  /*14860*/  BSYNC B0 ;  /* 0x0000000000007941 */ /* 0x000fea0003800000 */
.L_x_526:
[----:B------:R-:W-:Y:S04]  /*14870*/  IMAD.IADD R130, R3, 0x1, -R250 ;  /* 0x0000000103827824 */ /* 0x000fe800078e0afa */
[----:B------:R-:W-:Y:S05]  /*14880*/  IMAD R2, R2, c[0x0][0x32c], R130 ;  /* 0x0000cb0002027a24 */ /* 0x000fea00078e0282 */
[----:B------:R-:W-:Y:S02]  /*14890*/  IADD3 R130, R2, c[0x0][0x32c], RZ ;  /* 0x0000cb0002827a10 */ /* 0x000fe40007ffe0ff */
[----:B------:R-:W-:Y:S02]  /*148a0*/  IMNMX R128, R128, R2, !PT ;  /* 0x0000000280807217 */ /* 0x000fe40007800200 */
[----:B------:R-:W-:Y:S02]  /*148b0*/  IMNMX R132, R132, R130, PT ;  /* 0x0000008284847217 */ /* 0x000fe40003800200 */
.L_x_525:
        /* <DEDUP_REMOVED lines=17> */
.L_x_531:
[----:B------:R-:W-:Y:S04]  /*149d0*/  MOV R160, c[0x0][0x32c] ;  /* 0x0000cb0000a07a02 */ /* 0x000fe80000000f00 */
[----:B------:R-:W-:Y:S11]  /*149e0*/  ISETP.NE.AND P0, PT, R160, 0x1, PT ;  /* 0x00000001a000780c */ /* 0x000ff60003f05270 */
[----:B------:R-:W-:Y:S02]  /*149f0*/  @!UPT UIADD3 URZ, URZ, URZ, URZ ;  /* 0x0000003f3f3ff290 */ /* 0x000fe4000fffe03f */
[----:B------:R-:W-:Y:S05]  /*14a00*/  @P0 IMAD.HI.U32 R160, R134, c[0x0][0x330], RZ ;  /* 0x0000cc0086a00a27 */ /* 0x000fea00078e00ff */
[----:B------:R-:W-:Y:S02]  /*14a10*/  @P0 SHF.R.U32.HI R134, RZ, c[0x0][0x334], R160 ;  /* 0x0000cd00ff860a19 */ /* 0x000fe400000116a0 */
.L_x_532:
[----:B------:R-:W-:Y:S05]  /*14a20*/  BSYNC B0 ;  /* 0x0000000000007941 */ /* 0x000fea0003800000 */
.L_x_530:
[----:B------:R-:W-:Y:S04]  /*14a30*/  IMAD.IADD R160, R3, 0x1, -R250 ;  /* 0x0000000103a07824 */ /* 0x000fe800078e0afa */
[----:B------:R-:W-:Y:S05]  /*14a40*/  IMAD R134, R134, c[0x0][0x32c], R160 ;  /* 0x0000cb0086867a24 */ /* 0x000fea00078e02a0 */
[----:B------:R-:W-:Y:S02]  /*14a50*/  IADD3 R160, R134, c[0x0][0x32c], RZ ;  /* 0x0000cb0086a07a10 */ /* 0x000fe40007ffe0ff */
[----:B------:R-:W-:Y:S02]  /*14a60*/  IMNMX R2, R2, R134, !PT ;  /* 0x0000008602027217 */ /* 0x000fe40007800200 */
[----:B------:R-:W-:Y:S02]  /*14a70*/  IMNMX R130, R130, R160, PT ;  /* 0x000000a082827217 */ /* 0x000fe40003800200 */
.L_x_529:
        /* <DEDUP_REMOVED lines=151> */
.L_x_535:
[----:B------:R-:W-:Y:S04]  /*153f0*/  MOV R5, c[0x0][0x32c] ;  /* 0x0000cb0000057a02 */ /* 0x000fe80000000f00 */
[----:B------:R-:W-:Y:S11]  /*15400*/  ISETP.NE.AND P0, PT, R5, 0x1, PT ;  /* 0x000000010500780c */ /* 0x000ff60003f05270 */
[----:B------:R-:W-:Y:S02]  /*15410*/  @!UPT UIADD3 URZ, URZ, URZ, URZ ;  /* 0x0000003f3f3ff290 */ /* 0x000fe4000fffe03f */
[----:B------:R-:W-:Y:S05]  /*15420*/  @P0 IMAD.HI.U32 R5, R4, c[0x0][0x330], RZ ;  /* 0x0000cc0004050a27 */ /* 0x000fea00078e00ff */
[----:B------:R-:W-:Y:S02]  /*15430*/  @P0 SHF.R.U32.HI R4, RZ, c[0x0][0x334], R5 ;  /* 0x0000cd00ff040a19 */ /* 0x000fe40000011605 */
.L_x_536:
[----:B------:R-:W-:Y:S05]  /*15440*/  BSYNC B0 ;  /* 0x0000000000007941 */ /* 0x000fea0003800000 */
.L_x_534:
[----:B------:R-:W-:Y:S04]  /*15450*/  IMAD.IADD R3, R3, 0x1, -R250 ;  /* 0x0000000103037824 */ /* 0x000fe800078e0afa */
[----:B------:R-:W-:Y:S05]  /*15460*/  IMAD R4, R4, c[0x0][0x32c], R3 ;  /* 0x0000cb0004047a24 */ /* 0x000fea00078e0203 */
[----:B------:R-:W-:Y:S02]  /*15470*/  IADD3 R3, R4, c[0x0][0x32c], RZ ;  /* 0x0000cb0004037a10 */ /* 0x000fe40007ffe0ff */
[----:B------:R-:W-:Y:S02]  /*15480*/  IMNMX R0, R0, R4, !PT ;  /* 0x0000000400007217 */ /* 0x000fe40007800200 */
[----:B------:R-:W-:Y:S02]  /*15490*/  IMNMX R2, R2, R3, PT ;  /* 0x0000000302027217 */ /* 0x000fe40003800200 */
.L_x_533:
        /* <DEDUP_REMOVED lines=390> */
[----:B------:R-:W2:Y:S01]  /*16d00*/  LDL.LU R195, [R1+0x4] ;  /* 0x0000040001c37983 */ /* 0x000ea20000300800 */
        /* <DEDUP_REMOVED lines=61> */
[----:B------:R-:W-:Y:S02]  /*170e0*/  FADD.FTZ R8, R231, R0 ;  /* 0x00000000e7087221 */ /* 0x000fe40000010000 */
        /* <DEDUP_REMOVED lines=29> */
[----:B------:R-:W-:Y:S01]  /*172c0*/  FADD.FTZ R4, R201, R0 ;  /* 0x00000000c9047221 */ /* 0x000fe20000010000 */
[----:B------:R-:W-:Y:S01]  /*172d0*/  IADD3 R222, R219, -0x1, RZ ;  /* 0xffffffffdbde7810 */ /* 0x000fe20007ffe0ff */
        /* <DEDUP_REMOVED lines=16> */
[----:B------:R1:W-:Y:S01]  /*173e0*/  STL [R1+0x4], R4 ;  /* 0x0000040401007387 */ /* 0x0003e20000100800 */
        /* <DEDUP_REMOVED lines=9> */
.L_x_516:
[----:B-1----:R-:W2:Y:S04]  /*17480*/  LDL R3, [R1+0x18] ;  /* 0x0000180001037983 */ /* 0x002ea80000100800 */
[----:B------:R-:W3:Y:S01]  /*17490*/  LDL R2, [R1+0x14] ;  /* 0x0000140001027983 */ /* 0x000ee20000100800 */
[----:B------:R-:W-:-:S02]  /*174a0*/  IMAD.MOV.U32 R0, RZ, RZ, c[0x0][0x2c4] ;  /* 0x0000b100ff007624 */ /* 0x000fc400078e00ff */
[----:B------:R-:W-:-:S03]  /*174b0*/  IMAD.MOV.U32 R4, RZ, RZ, c[0x0][0x32c] ;  /* 0x0000cb00ff047624 */ /* 0x000fc600078e00ff */
[----:B------:R-:W-:Y:S02]  /*174c0*/  ISETP.NE.AND P1, PT, R0, 0x1, PT ;  /* 0x000000010000780c */ /* 0x000fe40003f25270 */
[----:B------:R-:W1:Y:S01]  /*174d0*/  S2R R0, SR_CTAID.X ;  /* 0x0000000000007919 */ /* 0x000e620000002500 */
[----:B------:R-:W-:Y:S02]  /*174e0*/  ISETP.GE.AND P0, PT, R4, 0x1, PT ;  /* 0x000000010400780c */ /* 0x000fe40003f06270 */
[----:B-1----:R-:W-:Y:S01]  /*174f0*/  LEA R0, R0, 0x7f, 0x7 ;  /* 0x0000007f00007811 */ /* 0x002fe200078e38ff */
[----:B--2---:R-:W-:-:S07]  /*17500*/  IMAD.MOV.U32 R5, RZ, RZ, R3 ;  /* 0x000000ffff057224 */ /* 0x004fce00078e0003 */
[----:B------:R-:W-:Y:S01]  /*17510*/  @P1 IMAD.HI.U32 R3, R0, c[0x0][0x2c8], RZ ;  /* 0x0000b20000031a27 */ /* 0x000fe200078e00ff */
[----:B---3--:R-:W-:-:S04]  /*17520*/  IADD3 R2, R2, 0x1, -R5 ;  /* 0x0000000102027810 */ /* 0x008fc80007ffe805 */
        /* <DEDUP_REMOVED lines=13> */
.L_x_539:
[----:B------:R-:W-:-:S04]  /*17600*/  MOV R3, 0x1 ;  /* 0x0000000100037802 */ /* 0x000fc80000000f00 */
[----:B------:R-:W-:-:S13]  /*17610*/  ISETP.NE.AND P0, PT, R3, c[0x0][0x32c], PT ;  /* 0x0000cb0003007a0c */ /* 0x000fda0003f05270 */
[----:B------:R-:W-:-:S05]  /*17620*/  @P0 IMAD.HI.U32 R3, R0, c[0x0][0x330], RZ ;  /* 0x0000cc0000030a27 */ /* 0x000fca00078e00ff */
[----:B------:R-:W-:-:S05]  /*17630*/  @P0 SHF.R.U32.HI R0, RZ, c[0x0][0x334], R3 ;  /* 0x0000cd00ff000a19 */ /* 0x000fca0000011603 */
.L_x_540:
[----:B------:R-:W-:-:S05]  /*17640*/  IMAD R0, R0, c[0x0][0x32c], RZ ;  /* 0x0000cb0000007a24 */ /* 0x000fca00078e02ff */
[----:B------:R-:W-:-:S03]  /*17650*/  IMNMX R2, R2, R0, !PT ;  /* 0x0000000002027217 */ /* 0x000fc60007800200 */
.L_x_538:
        /* <DEDUP_REMOVED lines=27> */
.L_x_546:
        /* <DEDUP_REMOVED lines=24> */
[----:B------:R-:W-:Y:S01]  /*17990*/  IADD3 R12, R226, 0x20, RZ ;  /* 0x00000020e20c7810 */ /* 0x000fe20007ffe0ff */
        /* <DEDUP_REMOVED lines=38> */
.L_x_588:
        /* <DEDUP_REMOVED lines=17> */
.L_x_543:
[----:B------:R-:W-:Y:S05]  /*17d10*/  BSYNC B0 ;  /* 0x0000000000007941 */ /* 0x000fea0003800000 */
.L_x_542:
        /* <DEDUP_REMOVED lines=107> */
[----:B------:R-:W1:Y:S04]  /*183d0*/  S2R R138, SR_TID.X ;  /* 0x00000000008a7919 */ /* 0x000e680000002100 */
[----:B------:R-:W2:Y:S01]  /*183e0*/  S2R R219, SR_CTAID.Y ;  /* 0x0000000000db7919 */ /* 0x000ea20000002600 */
[----:B-1----:R-:W-:Y:S04]  /*183f0*/  SHF.R.S32.HI R137, RZ, 0x1f, R138 ;  /* 0x0000001fff897819 */ /* 0x002fe8000001148a */
[----:B------:R-:W-:Y:S04]  /*18400*/  LEA.HI R137, R137, R138, RZ, 0x2 ;  /* 0x0000008a89897211 */ /* 0x000fe800078f10ff */
[----:B------:R-:W-:Y:S01]  /*18410*/  SHF.R.S32.HI R137, RZ, 0x2, R137 ;  /* 0x00000002ff897819 */ /* 0x000fe20000011489 */
[----:B--2---:R-:W-:Y:S01]  /*18420*/  IMAD R3, R222, 0x30, R3 ;  /* 0x00000030de037824 */ /* 0x004fe200078e0203 */
[----:B---3--:R-:W-:Y:S04]  /*18430*/  ISETP.GT.AND P1, PT, R2, 0x2f, PT ;  /* 0x0000002f0200780c */ /* 0x008fe80003f24270 */
[----:B------:R-:W-:Y:S05]  /*18440*/  IADD3 R3, R3, -0x30, R2 ;  /* 0xffffffd003037810 */ /* 0x000fea0007ffe002 */
[----:B------:R-:W-:Y:S04]  /*18450*/  @P2 IMAD.HI.U32 R130, R3, c[0x0][0x2bc], RZ ;  /* 0x0000af0003822a27 */ /* 0x000fe800078e00ff */
[--C-:B------:R-:W-:Y:S01]  /*18460*/  IMAD.MOV.U32 R2, RZ, RZ, R3.reuse ;  /* 0x000000ffff027224 */ /* 0x100fe200078e0003 */
[----:B------:R-:W-:Y:S04]  /*18470*/  @P2 SHF.R.U32.HI R2, RZ, c[0x0][0x2c0], R130 ;  /* 0x0000b000ff022a19 */ /* 0x000fe80000011682 */
[C---:B----4-:R-:W-:Y:S01]  /*18480*/  @!P1 IADD3 R131, P0, R2.reuse, R202, RZ ;  /* 0x000000ca02839210 */ /* 0x050fe20007f1e0ff */
[----:B------:R-:W-:Y:S03]  /*18490*/  IMAD.WIDE.U32 R202, R219, c[0x0][0x1e8], RZ ;  /* 0x00007a00dbca7a25 */ /* 0x000fe600078e00ff */
[----:B-----5:R-:W-:Y:S01]  /*184a0*/  @!P1 LEA.HI.X.SX32 R136, R2, R201, 0x1, P0 ;  /* 0x000000c902889211 */ /* 0x020fe200000f0eff */
[----:B------:R-:W-:Y:S01]  /*184b0*/  IMAD.MOV R2, RZ, RZ, -R2 ;  /* 0x000000ffff027224 */ /* 0x000fe200078e0a02 */
[----:B------:R-:W1:Y:S01]  /*184c0*/  S2R R201, SR_CTAID.Y ;  /* 0x0000000000c97919 */ /* 0x000e620000002600 */
[C---:B------:R-:W-:Y:S02]  /*184d0*/  @!P1 LEA R130, P0, R131.reuse, c[0x0][0x2a0], 0x2 ;  /* 0x0000a80083829a11 */ /* 0x040fe400078010ff */
[----:B------:R-:W-:Y:S02]  /*184e0*/  IMAD R225, R2, c[0x0][0x2b8], R3 ;  /* 0x0000ae0002e17a24 */ /* 0x000fe400078e0203 */
[----:B------:R-:W-:Y:S02]  /*184f0*/  @!P1 LEA.HI.X R131, R131, c[0x0][0x2a4], R136, 0x2, P0 ;  /* 0x0000a90083839a11 */ /* 0x000fe400000f1488 */
[----:B------:R-:W-:Y:S02]  /*18500*/  IADD3 R136, -R137, 0x30, RZ ;  /* 0x0000003089887810 */ /* 0x000fe40007ffe1ff */
[----:B------:R-:W-:Y:S01]  /*18510*/  SHF.R.S32.HI R2, RZ, 0x1f, R225 ;  /* 0x0000001fff027819 */ /* 0x000fe200000114e1 */
[----:B------:R2:W3:Y:S01]  /*18520*/  @!P1 LDG.E R224, [R130.64] ;  /* 0x0000000c82e09981 */ /* 0x0004e2000c1e1900 */
[----:B------:R-:W-:Y:S02]  /*18530*/  ISETP.GE.AND P1, PT, R136, 0x1, PT ;  /* 0x000000018800780c */ /* 0x000fe40003f26270 */
[----:B-1----:R-:W-:Y:S05]  /*18540*/  SHF.R.S32.HI R201, RZ, 0x1f, R201 ;  /* 0x0000001fffc97819 */ /* 0x002fea00000114c9 */
[----:B------:R-:W-:Y:S04]  /*18550*/  IMAD R201, R201, c[0x0][0x1e8], RZ ;  /* 0x00007a00c9c97a24 */ /* 0x000fe800078e02ff */
[----:B------:R-:W-:Y:S02]  /*18560*/  IMAD R201, R219, c[0x0][0x1ec], R201 ;  /* 0x00007b00dbc97a24 */ /* 0x000fe400078e02c9 */
[----:B--2---:R-:W-:Y:S02]  /*18570*/  IMAD R130, R2, c[0x0][0x1e0], RZ ;  /* 0x0000780002827a24 */ /* 0x004fe400078e02ff */
[C---:B------:R-:W-:Y:S04]  /*18580*/  IMAD.WIDE.U32 R2, R225.reuse, c[0x0][0x1e0], RZ ;  /* 0x00007800e1027a25 */ /* 0x040fe800078e00ff */
[----:B------:R-:W-:Y:S02]  /*18590*/  IMAD R130, R225, c[0x0][0x1e4], R130 ;  /* 0x00007900e1827a24 */ /* 0x000fe400078e0282 */
[----:B------:R-:W-:Y:S02]  /*185a0*/  IMAD.IADD R201, R203, 0x1, R201 ;  /* 0x00000001cbc97824 */ /* 0x000fe400078e02c9 */
[----:B------:R-:W-:Y:S01]  /*185b0*/  IMAD.IADD R3, R3, 0x1, R130 ;  /* 0x0000000103037824 */ /* 0x000fe200078e0282 */
[----:B---3--:R-:W-:Y:S03]  /*185c0*/  SHF.R.S32.HI R130, RZ, 0x1f, R224 ;  /* 0x0000001fff827819 */ /* 0x008fe600000114e0 */
[----:B------:R-:W-:Y:S04]  /*185d0*/  IMAD.WIDE.U32 R2, R224, c[0x0][0x1f0], R2 ;  /* 0x00007c00e0027a25 */ /* 0x000fe800078e0002 */
[----:B------:R-:W-:Y:S01]  /*185e0*/  IMAD R130, R130, c[0x0][0x1f0], RZ ;  /* 0x00007c0082827a24 */ /* 0x000fe200078e02ff */
[----:B------:R-:W-:Y:S02]  /*185f0*/  IADD3 R2, P0, R202, R2, RZ ;  /* 0x00000002ca027210 */ /* 0x000fe40007f1e0ff */
[----:B------:R-:W-:Y:S01]  /*18600*/  IADD3 R202, R226, 0x20, RZ ;  /* 0x00000020e2ca7810 */ /* 0x000fe20007ffe0ff */
[----:B------:R-:W-:Y:S03]  /*18610*/  IMAD R130, R224, c[0x0][0x1f4], R130 ;  /* 0x00007d00e0827a24 */ /* 0x000fe600078e0282 */
[----:B------:R-:W-:Y:S02]  /*18620*/  ISETP.GE.AND P4, PT, R202, c[0x0][0x1d4], PT ;  /* 0x00007500ca007a0c */ /* 0x000fe40003f86270 */
[----:B------:R-:W-:Y:S02]  /*18630*/  IADD3.X R130, R201, R3, R130, P0, !PT ;  /* 0x00000003c9827210 */ /* 0x000fe400007fe482 */
[----:B------:R-:W-:Y:S02]  /*18640*/  LEA R131, P0, R2, c[0x0][0x1c8], 0x1 ;  /* 0x0000720002837a11 */ /* 0x000fe400078008ff */
        /* <DEDUP_REMOVED lines=27> */
.L_x_545:
        /* <DEDUP_REMOVED lines=14> */
[----:B------:R-:W3:Y:S01]  /*188e0*/  LDL.LU R231, [R1+0x4] ;  /* 0x0000040001e77983 */ /* 0x000ee20000300800 */
        /* <DEDUP_REMOVED lines=425> */
[----:B------:R1:W-:Y:S01]  /*1a380*/  STL [R1+0x4], R5 ;  /* 0x0000040501007387 */ /* 0x0003e20000100800 */
[----:B------:R-:W-:Y:S03]  /*1a390*/  FADD.FTZ R0, R49, R0 ;  /* 0x0000000031007221 */ /* 0x000fe60000010000 */
[----:B------:R1:W-:Y:S01]  /*1a3a0*/  STL [R1+0x8], R4 ;  /* 0x0000080401007387 */ /* 0x0003e20000100800 */
[----:B------:R-:W-:Y:S01]  /*1a3b0*/  FADD.FTZ R3, R48, R0 ;  /* 0x0000000030037221 */ /* 0x000fe20000010000 */
[----:B------:R-:W-:Y:S04]  /*1a3c0*/  IADD3 R0, R222, -0x1, RZ ;  /* 0xffffffffde007810 */ /* 0x000fe80007ffe0ff */
[----:B------:R1:W-:Y:S01]  /*1a3d0*/  STL [R1+0x10], R3 ;  /* 0x0000100301007387 */ /* 0x0003e20000100800 */
[----:B------:R-:W-:Y:S01]  /*1a3e0*/  MOV R222, R0 ;  /* 0x0000000000de7202 */ /* 0x000fe20000000f00 */
[----:B-1----:R-:W-:-:S05]  /*1a3f0*/  @P0 BRA `(.L_x_546) ;  /* 0xffffd41000000947 */ /* 0x002fca000383ffff */
.L_x_541:
        /* <DEDUP_REMOVED lines=15> */
.L_x_568:
[----:B------:R-:W2:Y:S01]  /*1a4f0*/  LDL R13, [R1+0x44] ;  /* 0x00004400010d7983 */ /* 0x000ea20000100800 */
[----:B------:R-:W-:Y:S04]  /*1a500*/  DEPBAR.LE SB0, 0x0 ;  /* 0x000080000000791a */ /* 0x000fe80000000000 */
[----:B------:R-:W3:Y:S01]  /*1a510*/  LDL R12, [R1+0x40] ;  /* 0x00004000010c7983 */ /* 0x000ee20000100800 */
[C---:B------:R-:W-:Y:S01]  /*1a520*/  ISETP.GE.AND P1, PT, R226.reuse, c[0x0][0x1d4], PT ;  /* 0x00007500e2007a0c */ /* 0x040fe20003f26270 */
[C---:B------:R-:W-:Y:S01]  /*1a530*/  IMAD.WIDE.U32 R2, R225.reuse, c[0x0][0x208], RZ ;  /* 0x00008200e1027a25 */ /* 0x040fe200078e00ff */
        /* <DEDUP_REMOVED lines=9> */
[C---:B------:R-:W-:Y:S02]  /*1a5d0*/  IMAD R4, R224.reuse, c[0x0][0x21c], R4 ;  /* 0x00008700e0047a24 */ /* 0x040fe400078e0204 */
        /* <DEDUP_REMOVED lines=23> */
[----:B------:R-:W-:Y:S02]  /*1a750*/  LEA R10, P0, R0, c[0x0][0x1f8], 0x1 ;  /* 0x00007e00000a7a11 */ /* 0x000fe400078008ff */
        /* <DEDUP_REMOVED lines=33> */
.L_x_589:
        /* <DEDUP_REMOVED lines=17> */
.L_x_549:
[----:B------:R-:W-:Y:S05]  /*1aa80*/  BSYNC B0 ;  /* 0x0000000000007941 */ /* 0x000fea0003800000 */
.L_x_548:
        /* <DEDUP_REMOVED lines=141> */
[----:B------:R-:W-:Y:S02]  /*1b360*/  LEA R128, P0, R0, c[0x0][0x1c8], 0x1 ;  /* 0x0000720000807a11 */ /* 0x000fe400078008ff */
        /* <DEDUP_REMOVED lines=27> */
.L_x_551:
[----:B------:R-:W2:Y:S01]  /*1b520*/  LDL R2, [R1+0x1c] ;  /* 0x00001c0001027983 */ /* 0x000ea20000100800 */
[----:B------:R-:W-:Y:S02]  /*1b530*/  IMAD.MOV.U32 R0, RZ, RZ, c[0x0][0x2c4] ;  /* 0x0000b100ff007624 */ /* 0x000fe400078e00ff */
[----:B------:R-:W-:Y:S01]  /*1b540*/  IMAD.MOV.U32 R189, RZ, RZ, c[0x0][0x32c] ;  /* 0x0000cb00ffbd7624 */ /* 0x000fe200078e00ff */
[----:B------:R-:W3:Y:S02]  /*1b550*/  LDL R186, [R1+0x14] ;  /* 0x0000140001ba7983 */ /* 0x000ee40000100800 */
[----:B------:R-:W-:Y:S02]  /*1b560*/  ISETP.NE.AND P0, PT, R0, 0x1, PT ;  /* 0x000000010000780c */ /* 0x000fe40003f05270 */
[----:B------:R-:W-:Y:S01]  /*1b570*/  ISETP.GE.AND P1, PT, R189, 0x1, PT ;  /* 0x00000001bd00780c */ /* 0x000fe20003f26270 */
[----:B------:R-:W3:Y:S04]  /*1b580*/  LDL R179, [R1+0x18] ;  /* 0x0000180001b37983 */ /* 0x000ee80000100800 */
[----:B------:R-:W0:Y:S06]  /*1b590*/  LDGDEPBAR ;  /* 0x00000000000079af */ /* 0x000e2c0000000000 */
[----:B--2---:R-:W-:Y:S04]  /*1b5a0*/  @P0 IMAD.HI.U32 R0, R2, c[0x0][0x2c8], RZ ;  /* 0x0000b20002000a27 */ /* 0x004fe800078e00ff */
[----:B------:R-:W-:Y:S01]  /*1b5b0*/  IMAD.MOV.U32 R134, RZ, RZ, R2 ;  /* 0x000000ffff867224 */ /* 0x000fe200078e0002 */
[----:B------:R-:W-:Y:S01]  /*1b5c0*/  @P0 SHF.R.U32.HI R134, RZ, c[0x0][0x2cc], R0 ;  /* 0x0000b300ff860a19 */ /* 0x000fe20000011600 */
[----:B------:R-:W-:Y:S04]  /*1b5d0*/  IMAD R2, R222, -0x30, RZ ;  /* 0xffffffd0de027824 */ /* 0x000fe800078e02ff */
[----:B------:R-:W2:Y:S01]  /*1b5e0*/  SHFL.IDX PT, R3, R134, RZ, 0x1c1f ;  /* 0x001c1fff86037589 */ /* 0x000ea200000e0000 */
[C---:B-1----:R-:W-:Y:S02]  /*1b5f0*/  IADD3 R137, -R250.reuse, 0x1, R2 ;  /* 0x00000001fa897810 */ /* 0x042fe40007ffe102 */
[----:B------:R-:W-:Y:S02]  /*1b600*/  IADD3 R138, -R250, R2, RZ ;  /* 0x00000002fa8a7210 */ /* 0x000fe40007ffe1ff */
[----:B---3--:R-:W-:Y:S04]  /*1b610*/  IADD3 R137, -R179, R137, R186 ;  /* 0x00000089b3897210 */ /* 0x008fe80007ffe1ba */
        /* <DEDUP_REMOVED lines=18> */
.L_x_554:
[----:B------:R-:W-:Y:S04]  /*1b740*/  MOV R132, 0x1 ;  /* 0x0000000100847802 */ /* 0x000fe80000000f00 */
[----:B------:R-:W-:Y:S11]  /*1b750*/  ISETP.NE.AND P0, PT, R132, c[0x0][0x32c], PT ;  /* 0x0000cb0084007a0c */ /* 0x000ff60003f05270 */
[----:B------:R-:W-:Y:S02]  /*1b760*/  @!UPT UIADD3 URZ, URZ, URZ, URZ ;  /* 0x0000003f3f3ff290 */ /* 0x000fe4000fffe03f */
[----:B------:R-:W-:Y:S05]  /*1b770*/  @P0 IMAD.HI.U32 R132, R3, c[0x0][0x330], RZ ;  /* 0x0000cc0003840a27 */ /* 0x000fea00078e00ff */
[----:B------:R-:W-:Y:S02]  /*1b780*/  @P0 SHF.R.U32.HI R3, RZ, c[0x0][0x334], R132 ;  /* 0x0000cd00ff030a19 */ /* 0x000fe40000011684 */
.L_x_555:
[----:B------:R-:W-:Y:S05]  /*1b790*/  BSYNC B0 ;  /* 0x0000000000007941 */ /* 0x000fea0003800000 */
.L_x_553:
[----:B------:R-:W-:Y:S05]  /*1b7a0*/  IMAD R3, R3, c[0x0][0x32c], R138 ;  /* 0x0000cb0003037a24 */ /* 0x000fea00078e028a */
[----:B------:R-:W-:Y:S02]  /*1b7b0*/  IADD3 R132, R3, c[0x0][0x32c], RZ ;  /* 0x0000cb0003847a10 */ /* 0x000fe40007ffe0ff */
[----:B------:R-:W-:Y:S02]  /*1b7c0*/  IMNMX R0, R0, R3, !PT ;  /* 0x0000000300007217 */ /* 0x000fe40007800200 */
[----:B------:R-:W-:Y:S02]  /*1b7d0*/  IMNMX R128, R128, R132, PT ;  /* 0x0000008480807217 */ /* 0x000fe40003800200 */
.L_x_552:
        /* <DEDUP_REMOVED lines=17> */
.L_x_558:
[----:B------:R-:W-:Y:S04]  /*1b8f0*/  MOV R139, 0x1 ;  /* 0x00000001008b7802 */ /* 0x000fe80000000f00 */
[----:B------:R-:W-:Y:S11]  /*1b900*/  ISETP.NE.AND P0, PT, R139, c[0x0][0x32c], PT ;  /* 0x0000cb008b007a0c */ /* 0x000ff60003f05270 */
[----:B------:R-:W-:Y:S02]  /*1b910*/  @!UPT UIADD3 URZ, URZ, URZ, URZ ;  /* 0x0000003f3f3ff290 */ /* 0x000fe4000fffe03f */
[----:B------:R-:W-:Y:S05]  /*1b920*/  @P0 IMAD.HI.U32 R139, R133, c[0x0][0x330], RZ ;  /* 0x0000cc00858b0a27 */ /* 0x000fea00078e00ff */
[----:B------:R-:W-:Y:S02]  /*1b930*/  @P0 SHF.R.U32.HI R133, RZ, c[0x0][0x334], R139 ;  /* 0x0000cd00ff850a19 */ /* 0x000fe4000001168b */
.L_x_559:
[----:B------:R-:W-:Y:S05]  /*1b940*/  BSYNC B0 ;  /* 0x0000000000007941 */ /* 0x000fea0003800000 */
.L_x_557:
[----:B------:R-:W-:Y:S05]  /*1b950*/  IMAD R133, R133, c[0x0][0x32c], R138 ;  /* 0x0000cb0085857a24 */ /* 0x000fea00078e028a */
[----:B------:R-:W-:Y:S02]  /*1b960*/  IADD3 R139, R133, c[0x0][0x32c], RZ ;  /* 0x0000cb00858b7a10 */ /* 0x000fe40007ffe0ff */
[----:B------:R-:W-:Y:S02]  /*1b970*/  IMNMX R3, R3, R133, !PT ;  /* 0x0000008503037217 */ /* 0x000fe40007800200 */
[----:B------:R-:W-:Y:S02]  /*1b980*/  IMNMX R132, R132, R139, PT ;  /* 0x0000008b84847217 */ /* 0x000fe40003800200 */
.L_x_556:
        /* <DEDUP_REMOVED lines=72> */
.L_x_562:
[----:B------:R-:W-:Y:S04]  /*1be10*/  MOV R20, 0x1 ;  /* 0x0000000100147802 */ /* 0x000fe80000000f00 */
[----:B------:R-:W-:Y:S11]  /*1be20*/  ISETP.NE.AND P0, PT, R20, c[0x0][0x32c], PT ;  /* 0x0000cb0014007a0c */ /* 0x000ff60003f05270 */
[----:B------:R-:W-:Y:S02]  /*1be30*/  @!UPT UIADD3 URZ, URZ, URZ, URZ ;  /* 0x0000003f3f3ff290 */ /* 0x000fe4000fffe03f */
[----:B------:R-:W-:Y:S05]  /*1be40*/  @P0 IMAD.HI.U32 R20, R4, c[0x0][0x330], RZ ;  /* 0x0000cc0004140a27 */ /* 0x000fea00078e00ff */
[----:B------:R-:W-:Y:S02]  /*1be50*/  @P0 SHF.R.U32.HI R4, RZ, c[0x0][0x334], R20 ;  /* 0x0000cd00ff040a19 */ /* 0x000fe40000011614 */
.L_x_563:
[----:B------:R-:W-:Y:S05]  /*1be60*/  BSYNC B0 ;  /* 0x0000000000007941 */ /* 0x000fea0003800000 */
.L_x_561:
[----:B------:R-:W-:Y:S05]  /*1be70*/  IMAD R4, R4, c[0x0][0x32c], R138 ;  /* 0x0000cb0004047a24 */ /* 0x000fea00078e028a */
[----:B------:R-:W-:Y:S02]  /*1be80*/  IADD3 R20, R4, c[0x0][0x32c], RZ ;  /* 0x0000cb0004147a10 */ /* 0x000fe40007ffe0ff */
[----:B------:R-:W-:Y:S02]  /*1be90*/  IMNMX R0, R0, R4, !PT ;  /* 0x0000000400007217 */ /* 0x000fe40007800200 */
[----:B------:R-:W-:Y:S02]  /*1bea0*/  IMNMX R2, R2, R20, PT ;  /* 0x0000001402027217 */ /* 0x000fe40003800200 */
.L_x_560:
        /* <DEDUP_REMOVED lines=103> */
.L_x_566:
[----:B------:R-:W-:Y:S04]  /*1c520*/  MOV R4, 0x1 ;  /* 0x0000000100047802 */ /* 0x000fe80000000f00 */
[----:B------:R-:W-:Y:S11]  /*1c530*/  ISETP.NE.AND P0, PT, R4, c[0x0][0x32c], PT ;  /* 0x0000cb0004007a0c */ /* 0x000ff60003f05270 */
[----:B------:R-:W-:Y:S02]  /*1c540*/  @!UPT UIADD3 URZ, URZ, URZ, URZ ;  /* 0x0000003f3f3ff290 */ /* 0x000fe4000fffe03f */
[----:B------:R-:W-:Y:S05]  /*1c550*/  @P0 IMAD.HI.U32 R4, R3, c[0x0][0x330], RZ ;  /* 0x0000cc0003040a27 */ /* 0x000fea00078e00ff */
[----:B------:R-:W-:Y:S02]  /*1c560*/  @P0 SHF.R.U32.HI R3, RZ, c[0x0][0x334], R4 ;  /* 0x0000cd00ff030a19 */ /* 0x000fe40000011604 */
.L_x_567:
[----:B------:R-:W-:Y:S05]  /*1c570*/  BSYNC B0 ;  /* 0x0000000000007941 */ /* 0x000fea0003800000 */
.L_x_565:
[----:B------:R-:W-:Y:S05]  /*1c580*/  IMAD R138, R3, c[0x0][0x32c], R138 ;  /* 0x0000cb00038a7a24 */ /* 0x000fea00078e028a */
[----:B------:R-:W-:Y:S02]  /*1c590*/  IADD3 R3, R138, c[0x0][0x32c], RZ ;  /* 0x0000cb008a037a10 */ /* 0x000fe40007ffe0ff */
[----:B------:R-:W-:Y:S02]  /*1c5a0*/  IMNMX R0, R0, R138, !PT ;  /* 0x0000008a00007217 */ /* 0x000fe40007800200 */
[----:B------:R-:W-:Y:S02]  /*1c5b0*/  IMNMX R2, R2, R3, PT ;  /* 0x0000000302027217 */ /* 0x000fe40003800200 */
.L_x_564:
        /* <DEDUP_REMOVED lines=9> */
[----:B------:R-:W3:Y:S01]  /*1c650*/  LDL.LU R239, [R1+0x4] ;  /* 0x0000040001ef7983 */ /* 0x000ee20000300800 */
        /* <DEDUP_REMOVED lines=489> */
[----:B------:R-:W-:Y:S05]  /*1e4f0*/  FADD.FTZ R2, R26, R2 ;  /* 0x000000021a027221 */ /* 0x000fea0000010000 */
[----:B------:R2:W-:Y:S01]  /*1e500*/  STL [R1+0x10], R2 ;  /* 0x0000100201007387 */ /* 0x0005e20000100800 */
[----:B-1----:R-:W-:Y:S04]  /*1e510*/  IADD3 R0, R222, -0x1, RZ ;  /* 0xffffffffde007810 */ /* 0x002fe80007ffe0ff */
[----:B------:R-:W-:Y:S01]  /*1e520*/  MOV R222, R0 ;  /* 0x0000000000de7202 */ /* 0x000fe20000000f00 */
[----:B--2---:R-:W-:-:S05]  /*1e530*/  @P0 BRA `(.L_x_568) ;  /* 0xffffbfb000000947 */ /* 0x004fca000383ffff */
.L_x_547:
[----:B------:R-:W2:Y:S04]  /*1e540*/  LDL.LU R0, [R1+0xc] ;  /* 0x00000c0001007983 */ /* 0x000ea80000300800 */
[----:B------:R-:W3:Y:S04]  /*1e550*/  LDL.LU R3, [R1+0x4] ;  /* 0x0000040001037983 */ /* 0x000ee80000300800 */
        /* <DEDUP_REMOVED lines=151> */
.L_x_439:
[----:B-1----:R-:W-:Y:S05]  /*1eed0*/  @P4 BRA `(.L_x_569) ;  /* 0x0000176000004947 */ /* 0x002fea0003800000 */
[----:B------:R-:W2:Y:S01]  /*1eee0*/  LDL R63, [R1+0x48] ;  /* 0x00004800013f7983 */ /* 0x000ea20000100800 */
[----:B------:R-:W-:Y:S02]  /*1eef0*/  F2FP.BF16.PACK_AB R28, R28, R13 ;  /* 0x0000000d1c1c723e */ /* 0x000fe400000010ff */
[----:B------:R-:W-:Y:S01]  /*1ef00*/  F2FP.BF16.PACK_AB R45, R45, R140 ;  /* 0x0000008c2d2d723e */ /* 0x000fe200000010ff */
[----:B------:R-:W1:Y:S01]  /*1ef10*/  S2R R57, SR_TID.X ;  /* 0x0000000000397919 */ /* 0x000e620000002100 */
        /* <DEDUP_REMOVED lines=146> */
.L_x_570:
        /* <DEDUP_REMOVED lines=151> */
.L_x_572:
[----:B---3--:R-:W-:Y:S05]  /*201b0*/  BSYNC B0 ;  /* 0x0000000000007941 */ /* 0x008fea0003800000 */
.L_x_571:
        /* <DEDUP_REMOVED lines=23> */
.L_x_574:
[----:B------:R-:W-:Y:S05]  /*20330*/  BSYNC B0 ;  /* 0x0000000000007941 */ /* 0x000fea0003800000 */
.L_x_573:
        /* <DEDUP_REMOVED lines=23> */
.L_x_576:
[----:B------:R-:W-:Y:S05]  /*204b0*/  BSYNC B0 ;  /* 0x0000000000007941 */ /* 0x000fea0003800000 */
.L_x_575:
        /* <DEDUP_REMOVED lines=24> */
.L_x_569:
        /* <DEDUP_REMOVED lines=19> */
.L_x_577:
        /* <DEDUP_REMOVED lines=43> */
.L_x_579:
[----:B---3--:R-:W-:Y:S05]  /*20a20*/  BSYNC B0 ;  /* 0x0000000000007941 */ /* 0x008fea0003800000 */
.L_x_578:
        /* <DEDUP_REMOVED lines=64> */
.L_x_581:
[----:B------:R-:W-:Y:S05]  /*20e30*/  BSYNC B0 ;  /* 0x0000000000007941 */ /* 0x000fea0003800000 */
.L_x_580:
        /* <DEDUP_REMOVED lines=21> */
.L_x_583:
[----:B------:R-:W-:Y:S05]  /*20f90*/  BSYNC B0 ;  /* 0x0000000000007941 */ /* 0x000fea0003800000 */
.L_x_582:
        /* <DEDUP_REMOVED lines=21> */
.L_x_585:
[----:B------:R-:W-:Y:S05]  /*210f0*/  BSYNC B0 ;  /* 0x0000000000007941 */ /* 0x000fea0003800000 */
.L_x_584:
        /* <DEDUP_REMOVED lines=22> */
.L_x_492:
[----:B-1----:R-:W-:Y:S01]  /*21260*/  IMAD.MOV.U32 R3, RZ, RZ, R24 ;  /* 0x000000ffff037224 */ /* 0x002fe200078e0018 */
[----:B------:R-:W-:Y:S02]  /*21270*/  MOV R6, 0x1 ;  /* 0x0000000100067802 */ /* 0x000fe40000000f00 */
[----:B------:R-:W-:Y:S02]  /*21280*/  MOV R2, 0x212a0 ;  /* 0x000212a000027802 */ /* 0x000fe40000000f00 */
[----:B------:R-:W-:Y:S05]  /*21290*/  CALL.REL.NOINC `($__internal_2_$__cuda_sm70_shflsync_idx_p) ;  /* 0x0000026000007944 */ /* 0x000fea0003c00000 */
[----:B------:R-:W-:Y:S01]  /*212a0*/  IMAD.MOV.U32 R5, RZ, RZ, R6 ;  /* 0x000000ffff057224 */ /* 0x000fe200078e0006 */
[----:B------:R-:W-:Y:S01]  /*212b0*/  MOV R3, R25 ;  /* 0x0000001900037202 */ /* 0x000fe20000000f00 */
[----:B------:R-:W-:Y:S01]  /*212c0*/  IMAD.MOV.U32 R6, RZ, RZ, 0x1 ;  /* 0x00000001ff067424 */ /* 0x000fe200078e00ff */
[----:B------:R-:W-:Y:S02]  /*212d0*/  MOV R2, 0x212f0 ;  /* 0x000212f000027802 */ /* 0x000fe40000000f00 */
[----:B------:R-:W-:Y:S05]  /*212e0*/  CALL.REL.NOINC `($__internal_2_$__cuda_sm70_shflsync_idx_p) ;  /* 0x0000021000007944 */ /* 0x000fea0003c00000 */
[----:B------:R-:W-:Y:S01]  /*212f0*/  MOV R2, R6 ;  /* 0x0000000600027202 */ /* 0x000fe20000000f00 */
[----:B------:R-:W-:Y:S05]  /*21300*/  BRA `(.L_x_586) ;  /* 0xfffee5b000007947 */ /* 0x000fea000383ffff */
.L_x_519:
[----:B-1----:R-:W-:Y:S02]  /*21310*/  MOV R6, 0x1 ;  /* 0x0000000100067802 */ /* 0x002fe40000000f00 */
[----:B------:R-:W-:Y:S02]  /*21320*/  MOV R2, 0x21340 ;  /* 0x0002134000027802 */ /* 0x000fe40000000f00 */
[----:B------:R-:W-:Y:S05]  /*21330*/  CALL.REL.NOINC `($__internal_2_$__cuda_sm70_shflsync_idx_p) ;  /* 0x000001c000007944 */ /* 0x000fea0003c00000 */
[----:B------:R-:W-:Y:S01]  /*21340*/  MOV R3, R10 ;  /* 0x0000000a00037202 */ /* 0x000fe20000000f00 */
[----:B------:R-:W-:Y:S01]  /*21350*/  IMAD.MOV.U32 R4, RZ, RZ, R6 ;  /* 0x000000ffff047224 */ /* 0x000fe200078e0006 */
[----:B------:R-:W-:Y:S01]  /*21360*/  MOV R2, 0x21390 ;  /* 0x0002139000027802 */ /* 0x000fe20000000f00 */
[----:B------:R-:W-:Y:S02]  /*21370*/  IMAD.MOV.U32 R6, RZ, RZ, 0x1 ;  /* 0x00000001ff067424 */ /* 0x000fe400078e00ff */
[----:B------:R-:W-:Y:S05]  /*21380*/  CALL.REL.NOINC `($__internal_2_$__cuda_sm70_shflsync_idx_p) ;  /* 0x0000017000007944 */ /* 0x000fea0003c00000 */
[----:B------:R-:W-:Y:S01]  /*21390*/  MOV R0, R6 ;  /* 0x0000000600007202 */ /* 0x000fe20000000f00 */
[----:B------:R-:W-:-:S05]  /*213a0*/  BRA `(.L_x_587) ;  /* 0xffff246000007947 */ /* 0x000fca000383ffff */
.L_x_544:
[----:B-1----:R-:W-:Y:S01]  /*213b0*/  MOV R6, 0x1 ;  /* 0x0000000100067802 */ /* 0x002fe20000000f00 */
[----:B------:R-:W-:Y:S01]  /*213c0*/  IMAD.MOV.U32 R3, RZ, RZ, R8 ;  /* 0x000000ffff037224 */ /* 0x000fe200078e0008 */
        /* <DEDUP_REMOVED lines=9> */
.L_x_550:
        /* <DEDUP_REMOVED lines=10> */
        .weak           $__internal_2_$__cuda_sm70_shflsync_idx_p
        .type           $__internal_2_$__cuda_sm70_shflsync_idx_p,@function
        .size           $__internal_2_$__cuda_sm70_shflsync_idx_p,(.L_x_862 - $__internal_2_$__cuda_sm70_shflsync_idx_p)
$__internal_2_$__cuda_sm70_shflsync_idx_p:
[----:B------:R-:W-:Y:S02]  /*21500*/  MOV R24, 0xffffffff ;  /* 0xffffffff00187802 */ /* 0x000fe40000000f00 */
[----:B------:R-:W-:-:S02]  /*21510*/  MOV R7, 0x1c1f ;  /* 0x00001c1f00077802 */ /* 0x000fc40000000f00 */
[----:B------:R-:W-:Y:S04]  /*21520*/  WARPSYNC R24 ;  /* 0x0000001800007348 */ /* 0x000fe80003800000 */
[----:B------:R1:W2:Y:S02]  /*21530*/  SHFL.IDX PT, R6, R3, R6, R7 ;  /* 0x0000000603067389 */ /* 0x0002a400000e0007 */
[----:B-1----:R-:W-:-:S04]  /*21540*/  MOV R3, 0x0 ;  /* 0x0000000000037802 */ /* 0x002fc80000000f00 */
[----:B--2---:R-:W-:Y:S05]  /*21550*/  RET.REL.NODEC R2 `(_ZN7cutlass13device_kernelIN5flash19enable_sm80_to_sm89INS1_16FlashAttnFwdSm80INS1_25CollectiveMainloopFwdSm80ILi4ELi1ELb0EN4cute5tupleIJNS5_1CILi128EEENS7_ILi48EEENS7_ILi96EEEEEELi96ENS_10bfloat16_tEfNS_4arch4Sm80ELb0ELb1ELb0ELb1ELb1ELb1ELb1ELb0EEENS1_21CollectiveEpilogueFwdINS6_IJS8_SA_S9_EEENS6_IJNS7_ILi1EEESI_SI_EEESC_SE_Li128ELb1ELb1ELb0ELb0EEENS1_19SingleTileSchedulerILb1ELb0ELb1ELi128EEEEEEEEEvNT_6ParamsE) ;  /* 0xfffdeaa002007950 */ /* 0x004fea0003c3ffff */
.L_x_590:
        /* <DEDUP_REMOVED lines=10> */
.L_x_862:


//--------------------- .text._ZN7cutlass13device_kernelIN5flash19enable_sm80_to_sm89INS1_16FlashAttnFwdSm80INS1_25CollectiveMainloopFwdSm80ILi4ELi1ELb0EN4cute5tupleIJNS5_1CILi128EEENS7_ILi64EEENS7_ILi96EEEEEELi96ENS_10bfloat16_tEfNS_4arch4Sm80ELb1ELb0ELb0ELb0ELb1ELb0ELb1ELb0EEENS1_21CollectiveEpilogueFwdINS6_IJS8_SA_S9_EEENS6_IJNS7_ILi1EEESI_SI_EEESC_SE_Li128ELb0ELb1ELb0ELb0EEENS1_30DynamicPersistentTileSchedulerILi128ELi128ELb0ELb1ELb0EEEEEEEEEvNT_6ParamsE --------------------------
	.section	.text._ZN7cutlass13device_kernelIN5flash19enable_sm80_to_sm89INS1_16FlashAttnFwdSm80INS1_25CollectiveMainloopFwdSm80ILi4ELi1ELb0EN4cute5tupleIJNS5_1CILi128EEENS7_ILi64EEENS7_ILi96EEEEEELi96ENS_10bfloat16_tEfNS_4arch4Sm80ELb1ELb0ELb0ELb0ELb1ELb0ELb1ELb0EEENS1_21CollectiveEpilogueFwdINS6_IJS8_SA_S9_EEENS6_IJNS7_ILi1EEESI_SI_EEESC_SE_Li128ELb0ELb1ELb0ELb0EEENS1_30DynamicPersistentTileSchedulerILi128ELi128ELb0ELb1ELb0EEEEEEEEEvNT_6ParamsE,"ax",@progbits
	.sectioninfo	@"SHI_REGISTERS=255"
	.align	128
.text._ZN7cutlass13device_kernelIN5flash19enable_sm80_to_sm89INS1_16FlashAttnFwdSm80INS1_25CollectiveMainloopFwdSm80ILi4ELi1ELb0EN4cute5tupleIJNS5_1CILi128EEENS7_ILi64EEENS7_ILi96EEEEEELi96ENS_10bfloat16_tEfNS_4arch4Sm80ELb1ELb0ELb0ELb0ELb1ELb0ELb1ELb0EEENS1_21CollectiveEpilogueFwdINS6_IJS8_SA_S9_EEENS6_IJNS7_ILi1EEESI_SI_EEESC_SE_Li128ELb0ELb1ELb0ELb0EEENS1_30DynamicPersistentTileSchedulerILi128ELi128ELb0ELb1ELb0EEEEEEEEEvNT_6ParamsE:
        .type           _ZN7cutlass13device_kernelIN5flash19enable_sm80_to_sm89INS1_16FlashAttnFwdSm80INS1_25CollectiveMainloopFwdSm80ILi4ELi1ELb0EN4cute5tupleIJNS5_1CILi128EEENS7_ILi64EEENS7_ILi96EEEEEELi96ENS_10bfloat16_tEfNS_4arch4Sm80ELb1ELb0ELb0ELb0ELb1ELb0ELb1ELb0EEENS1_21CollectiveEpilogueFwdINS6_IJS8_SA_S9_EEENS6_IJNS7_ILi1EEESI_SI_EEESC_SE_Li128ELb0ELb1ELb0ELb0EEENS1_30DynamicPersistentTileSchedulerILi128ELi128ELb0ELb1ELb0EEEEEEEEEvNT_6ParamsE,@function
        .size           _ZN7cutlass13device_kernelIN5flash19enable_sm80_to_sm89INS1_16FlashAttnFwdSm80INS1_25CollectiveMainloopFwdSm80ILi4ELi1ELb0EN4cute5tupleIJNS5_1CILi128EEENS7_ILi64EEENS7_ILi96EEEEEELi96ENS_10bfloat16_tEfNS_4arch4Sm80ELb1ELb0ELb0ELb0ELb1ELb0ELb1ELb0EEENS1_21CollectiveEpilogueFwdINS6_IJS8_SA_S9_EEENS6_IJNS7_ILi1EEESI_SI_EEESC_SE_Li128ELb0ELb1ELb0ELb0EEENS1_30DynamicPersistentTileSchedulerILi128ELi128ELb0ELb1ELb0EEEEEEEEEvNT_6ParamsE,(.L_x_864 - _ZN7cutlass13device_kernelIN5flash19enable_sm80_to_sm89INS1_16FlashAttnFwdSm80INS1_25CollectiveMainloopFwdSm80ILi4ELi1ELb0EN4cute5tupleIJNS5_1CILi128EEENS7_ILi64EEENS7_ILi96EEEEEELi96ENS_10bfloat16_tEfNS_4arch4Sm80ELb1ELb0ELb0ELb0ELb1ELb0ELb1ELb0EEENS1_21CollectiveEpilogueFwdINS6_IJS8_SA_S9_EEENS6_IJNS7_ILi1EEESI_SI_EEESC_SE_Li128ELb0ELb1ELb0ELb0EEENS1_30DynamicPersistentTileSchedulerILi128ELi128ELb0ELb1ELb0EEEEEEEEEvNT_6ParamsE)
        .other          _ZN7cutlass13device_kernelIN5flash19enable_sm80_to_sm89INS1_16FlashAttnFwdSm80INS1_25CollectiveMainloopFwdSm80ILi4ELi1ELb0EN4cute5tupleIJNS5_1CILi128EEENS7_ILi64EEENS7_ILi96EEEEEELi96ENS_10bfloat16_tEfNS_4arch4Sm80ELb1ELb0ELb0ELb0ELb1ELb0ELb1ELb0EEENS1_21CollectiveEpilogueFwdINS6_IJS8_SA_S9_EEENS6_IJNS7_ILi1EEESI_SI_EEESC_SE_Li128ELb0ELb1ELb0ELb0EEENS1_30DynamicPersistentTileSchedulerILi128ELi128ELb0ELb1ELb0EEEEEEEEEvNT_6ParamsE,@"STO_CUDA_ENTRY STV_DEFAULT"
_ZN7cutlass13device_kernelIN5flash19enable_sm80_to_sm89INS1_16FlashAttnFwdSm80INS1_25CollectiveMainloopFwdSm80ILi4ELi1ELb0EN4cute5tupleIJNS5_1CILi128EEENS7_ILi64EEENS7_ILi96EEEEEELi96ENS_10bfloat16_tEfNS_4arch4Sm80ELb1ELb0ELb0ELb0ELb1ELb0ELb1ELb0EEENS1_21CollectiveEpilogueFwdINS6_IJS8_SA_S9_EEENS6_IJNS7_ILi1EEESI_SI_EEESC_SE_Li128ELb0ELb1ELb0ELb0EEENS1_30DynamicPersistentTileSchedulerILi128ELi128ELb0ELb1ELb0EEEEEEEEEvNT_6ParamsE:
[----:B------:R-:W-:-:S03]  /*0000*/  MOV R1, c[0x0][0x28] ;  /* 0x00000a0000017a02 */ /* 0x000fc60000000f00 */
[----:B------:R-:W1:Y:S01]  /*0010*/  S2R R24, SR_TID.X ;  /* 0x0000000000187919 */ /* 0x000e620000002100 */
[----:B------:R-:W-:-:S03]  /*0020*/  IADD3 R1, R1, -0x78, RZ ;  /* 0xffffff8801017810 */ /* 0x000fc60007ffe0ff */
[----:B------:R-:W2:Y:S01]  /*0030*/  S2R R18, SR_CTAID.X ;  /* 0x0000000000127919 */ /* 0x000ea20000002500 */
[----:B-1----:R-:W-:-:S05]  /*0040*/  SHF.R.U32.HI R2, RZ, 0x5, R24 ;  /* 0x00000005ff027819 */ /* 0x002fca0000011618 */
[----:B------:R-:W1:Y:S02]  /*0050*/  SHFL.IDX PT, R0, R2, RZ, 0x1f ;  /* 0x00001fff02007589 */ /* 0x000e6400000e0000 */
[----:B-1----:R-:W-:Y:S02]  /*0060*/  ISETP.GE.AND P0, PT, R0, 0x1, PT ;  /* 0x000000010000780c */ /* 0x002fe40003f06270 */
[----:B------:R1:W-:Y:S11]  /*0070*/  STL [R1+0x6c], R0 ;  /* 0x00006c0001007387 */ /* 0x0003f60000100800 */
[----:B------:R-:W-:Y:S06]  /*0080*/  @P0 BAR.ARV 0x4, 0x80 ;  /* 0x0102000000000b1d */ /* 0x000fec0000002000 */
[----:B--2---:R-:W-:-:S13]  /*0090*/  ISETP.GE.AND P0, PT, R18, c[0x0][0x538], PT ;  /* 0x00014e0012007a0c */ /* 0x004fda0003f06270 */
[----:B------:R-:W-:Y:S05]  /*00a0*/  @P0 EXIT ;  /* 0x000000000000094d */ /* 0x000fea0003800000 */
[----:B-1----:R-:W-:Y:S01]  /*00b0*/  SHF.R.S32.HI R17, RZ, 0x1f, R24 ;  /* 0x0000001fff117819 */ /* 0x002fe20000011418 */
[----:B------:R-:W-:Y:S01]  /*00c0*/  IMAD.MOV.U32 R202, RZ, RZ, 0x20 ;  /* 0x00000020ffca7424 */ /* 0x000fe200078e00ff */
[----:B------:R-:W-:Y:S02]  /*00d0*/  ULDC.64 UR6, c[0x0][0x118] ;  /* 0x0000460000067ab9 */ /* 0x000fe40000000a00 */
[CC--:B------:R-:W-:Y:S02]  /*00e0*/  LEA.HI R16, R17.reuse, R24.reuse, RZ, 0x3 ;  /* 0x0000001811107211 */ /* 0x0c0fe400078f18ff */
[----:B------:R-:W-:Y:S02]  /*00f0*/  LEA.HI R8, R17, R24, RZ, 0x2 ;  /* 0x0000001811087211 */ /* 0x000fe400078f10ff */
[----:B------:R-:W-:Y:S02]  /*0100*/  SHF.R.S32.HI R0, RZ, 0x3, R16 ;  /* 0x00000003ff007819 */ /* 0x000fe40000011410 */
[----:B------:R-:W-:-:S02]  /*0110*/  LOP3.LUT R2, R8, 0xfffffffc, RZ, 0xc0, !PT ;  /* 0xfffffffc08027812 */ /* 0x000fc400078ec0ff */
[----:B------:R-:W-:Y:S01]  /*0120*/  LEA.HI R4, R17, R24, RZ, 0x4 ;  /* 0x0000001811047211 */ /* 0x000fe200078f20ff */
[----:B------:R-:W-:Y:S01]  /*0130*/  IMAD.SHL.U32 R0, R0, 0x40, RZ ;  /* 0x0000004000007824 */ /* 0x000fe200078e00ff */
[----:B------:R-:W-:Y:S01]  /*0140*/  SHF.R.S32.HI R23, RZ, 0x2, R8 ;  /* 0x00000002ff177819 */ /* 0x000fe20000011408 */
[----:B------:R-:W-:Y:S01]  /*0150*/  IMAD.IADD R10, R24, 0x1, -R2 ;  /* 0x00000001180a7824 */ /* 0x000fe200078e0a02 */
[----:B------:R-:W-:Y:S02]  /*0160*/  SHF.R.S32.HI R5, RZ, 0x4, R4 ;  /* 0x00000004ff057819 */ /* 0x000fe40000011404 */
[----:B------:R-:W-:Y:S01]  /*0170*/  LOP3.LUT R0, R0, 0xc0, RZ, 0xc0, !PT ;  /* 0x000000c000007812 */ /* 0x000fe200078ec0ff */
[----:B------:R-:W-:Y:S01]  /*0180*/  IMAD.SHL.U32 R218, R10, 0x8, RZ ;  /* 0x000000080ada7824 */ /* 0x000fe200078e00ff */
[----:B------:R-:W-:Y:S02]  /*0190*/  LEA.HI R3, R4, R5, RZ, 0x1 ;  /* 0x0000000504037211 */ /* 0x000fe400078f08ff */
[----:B------:R-:W-:-:S02]  /*01a0*/  SHF.R.U32.HI R2, RZ, 0x3, R0 ;  /* 0x00000003ff027819 */ /* 0x000fc40000011600 */
[----:B------:R-:W-:Y:S02]  /*01b0*/  LOP3.LUT R0, R0, 0x18, R218, 0xf8, !PT ;  /* 0x0000001800007812 */ /* 0x000fe400078ef8da */
[----:B------:R-:W-:Y:S02]  /*01c0*/  LOP3.LUT R3, R3, 0xfffffffe, RZ, 0xc0, !PT ;  /* 0xfffffffe03037812 */ /* 0x000fe400078ec0ff */
[----:B------:R-:W-:Y:S02]  /*01d0*/  LOP3.LUT R7, R0, R2, RZ, 0x3c, !PT ;  /* 0x0000000200077212 */ /* 0x000fe400078e3cff */
[----:B------:R-:W-:Y:S01]  /*01e0*/  LOP3.LUT R0, R4, 0xfffffff0, RZ, 0xc0, !PT ;  /* 0xfffffff004007812 */ /* 0x000fe200078ec0ff */
[----:B------:R-:W-:Y:S01]  /*01f0*/  IMAD.IADD R12, R5, 0x1, -R3 ;  /* 0x00000001050c7824 */ /* 0x000fe200078e0a03 */
[----:B------:R-:W-:Y:S02]  /*0200*/  LOP3.LUT R3, R16, 0xfffffff8, RZ, 0xc0, !PT ;  /* 0xfffffff810037812 */ /* 0x000fe400078ec0ff */
[----:B------:R-:W-:Y:S01]  /*0210*/  LEA.HI R2, R8, R23, RZ, 0x1 ;  /* 0x0000001708027211 */ /* 0x000fe200078f08ff */
[C---:B------:R-:W-:Y:S01]  /*0220*/  IMAD.IADD R0, R24.reuse, 0x1, -R0 ;  /* 0x0000000118007824 */ /* 0x040fe200078e0a00 */
[----:B------:R-:W-:Y:S01]  /*0230*/  LEA.HI R11, R17, R24, RZ, 0x5 ;  /* 0x00000018110b7211 */ /* 0x000fe200078f28ff */
[----:B------:R-:W-:Y:S01]  /*0240*/  IMAD.IADD R3, R24, 0x1, -R3 ;  /* 0x0000000118037824 */ /* 0x000fe200078e0a03 */
[----:B------:R-:W-:-:S02]  /*0250*/  LOP3.LUT R2, R2, 0x7fffffe, RZ, 0xc0, !PT ;  /* 0x07fffffe02027812 */ /* 0x000fc400078ec0ff */
[-C--:B------:R-:W-:Y:S02]  /*0260*/  LEA.HI R6, R0, R0.reuse, RZ, 0x1 ;  /* 0x0000000000067211 */ /* 0x080fe400078f08ff */
[----:B------:R-:W-:Y:S01]  /*0270*/  SHF.R.S32.HI R5, RZ, 0x1f, R0 ;  /* 0x0000001fff057819 */ /* 0x000fe20000011400 */
[----:B------:R-:W-:Y:S01]  /*0280*/  IMAD.IADD R2, R23, 0x1, -R2 ;  /* 0x0000000117027824 */ /* 0x000fe200078e0a02 */
[----:B------:R-:W-:Y:S02]  /*0290*/  LEA.HI R9, R3, R3, RZ, 0x1 ;  /* 0x0000000303097211 */ /* 0x000fe400078f08ff */
[----:B------:R-:W-:Y:S02]  /*02a0*/  SHF.R.S32.HI R203, RZ, 0x5, R11 ;  /* 0x00000005ffcb7819 */ /* 0x000fe4000001140b */
[----:B------:R-:W-:Y:S02]  /*02b0*/  LOP3.LUT R4, R6, 0x7fffffe, RZ, 0xc0, !PT ;  /* 0x07fffffe06047812 */ /* 0x000fe400078ec0ff */
[----:B------:R-:W-:Y:S01]  /*02c0*/  LEA.HI R14, R5, R0, RZ, 0x3 ;  /* 0x00000000050e7211 */ /* 0x000fe200078f18ff */
[----:B------:R-:W-:Y:S01]  /*02d0*/  IMAD R2, R203, 0x8, R2 ;  /* 0x00000008cb027824 */ /* 0x000fe200078e0202 */
[----:B------:R-:W-:Y:S01]  /*02e0*/  LOP3.LUT R5, R9, 0x3fffffe, RZ, 0xc0, !PT ;  /* 0x03fffffe09057812 */ /* 0x000fe200078ec0ff */
[----:B------:R-:W-:Y:S01]  /*02f0*/  IMAD.IADD R13, R0, 0x1, -R4 ;  /* 0x00000001000d7824 */ /* 0x000fe200078e0a04 */
[----:B------:R-:W-:-:S02]  /*0300*/  LEA.HI R0, R10, R10, RZ, 0x1 ;  /* 0x0000000a0a007211 */ /* 0x000fc400078f08ff */
[----:B------:R-:W-:Y:S01]  /*0310*/  SHF.R.S32.HI R4, RZ, 0x1f, R11 ;  /* 0x0000001fff047819 */ /* 0x000fe2000001140b */
[----:B------:R-:W-:Y:S01]  /*0320*/  IMAD.IADD R200, R3, 0x1, -R5 ;  /* 0x0000000103c87824 */ /* 0x000fe200078e0a05 */
[----:B------:R-:W-:Y:S01]  /*0330*/  SHF.R.S32.HI R5, RZ, 0x1f, R8 ;  /* 0x0000001fff057819 */ /* 0x000fe20000011408 */
[----:B------:R-:W-:Y:S01]  /*0340*/  IMAD.U32 R3, R2, 0x20, R7 ;  /* 0x0000002002037824 */ /* 0x000fe200078e0007 */
[C---:B------:R-:W-:Y:S01]  /*0350*/  LOP3.LUT R2, R0.reuse, 0x1ffffffe, RZ, 0xc0, !PT ;  /* 0x1ffffffe00027812 */ /* 0x040fe200078ec0ff */
[----:B------:R-:W-:Y:S01]  /*0360*/  IMAD.SHL.U32 R0, R0, 0x20, RZ ;  /* 0x0000002000007824 */ /* 0x000fe200078e00ff */
[----:B------:R-:W-:Y:S01]  /*0370*/  LOP3.LUT R7, R11, 0xffffffe0, RZ, 0xc0, !PT ;  /* 0xffffffe00b077812 */ /* 0x000fe200078ec0ff */
[----:B------:R-:W-:Y:S01]  /*0380*/  IMAD R200, R12, 0x8, R200 ;  /* 0x000000080cc87824 */ /* 0x000fe200078e02c8 */
[----:B------:R1:W-:Y:S01]  /*0390*/  STL [R1+0x68], R3 ;  /* 0x0000680301007387 */ /* 0x0003e20000100800 */
[----:B------:R-:W-:Y:S02]  /*03a0*/  LEA.HI R4, R4, R203, RZ, 0x2 ;  /* 0x000000cb04047211 */ /* 0x000fe400078f10ff */
[----:B------:R-:W-:Y:S01]  /*03b0*/  LOP3.LUT R0, R0, 0xffffffc0, RZ, 0xc0, !PT ;  /* 0xffffffc000007812 */ /* 0x000fe200078ec0ff */
[----:B------:R-:W-:Y:S01]  /*03c0*/  IMAD.IADD R22, R24, 0x1, -R7 ;  /* 0x0000000118167824 */ /* 0x000fe200078e0a07 */
[----:B------:R-:W-:-:S02]  /*03d0*/  SHF.R.S32.HI R8, RZ, 0x1, R6 ;  /* 0x00000001ff087819 */ /* 0x000fc40000011406 */
[----:B------:R-:W-:Y:S02]  /*03e0*/  SHF.R.S32.HI R7, RZ, 0x1f, R6 ;  /* 0x0000001fff077819 */ /* 0x000fe40000011406 */
[----:B------:R-:W-:Y:S01]  /*03f0*/  IADD3 R252, R218, 0x20, RZ ;  /* 0x00000020dafc7810 */ /* 0x000fe20007ffe0ff */
[----:B-1----:R-:W-:Y:S01]  /*0400*/  IMAD.IADD R3, R10, 0x1, -R2 ;  /* 0x000000010a037824 */ /* 0x002fe200078e0a02 */
[----:B------:R-:W-:-:S03]  /*0410*/  LEA.HI R2, R5, R23, RZ, 0x3 ;  /* 0x0000001705027211 */ /* 0x000fc600078f18ff */
[----:B------:R-:W-:Y:S01]  /*0420*/  IMAD R15, R3, 0x8, R0 ;  /* 0x00000008030f7824 */ /* 0x000fe200078e0200 */
[----:B------:R-:W-:Y:S02]  /*0430*/  LOP3.LUT R0, R2, 0xfffffff8, RZ, 0xc0, !PT ;  /* 0xfffffff802007812 */ /* 0x000fe400078ec0ff */
[----:B------:R-:W-:Y:S02]  /*0440*/  SHF.R.S32.HI R2, RZ, 0x1f, R22 ;  /* 0x0000001fff027819 */ /* 0x000fe40000011416 */
[----:B------:R-:W-:Y:S01]  /*0450*/  LOP3.LUT R3, R4, 0xffffffc, RZ, 0xc0, !PT ;  /* 0x0ffffffc04037812 */ /* 0x000fe200078ec0ff */
[----:B------:R-:W-:Y:S01]  /*0460*/  IMAD.IADD R4, R23, 0x1, -R0 ;  /* 0x0000000117047824 */ /* 0x000fe200078e0a00 */
[----:B------:R-:W-:Y:S02]  /*0470*/  LEA.HI R11, R2, R22, RZ, 0x2 ;  /* 0x00000016020b7211 */ /* 0x000fe400078f10ff */
[----:B------:R-:W-:Y:S01]  /*0480*/  SHF.R.S32.HI R0, RZ, 0x1, R9 ;  /* 0x00000001ff007819 */ /* 0x000fe20000011409 */
[C---:B------:R-:W-:Y:S01]  /*0490*/  IMAD.IADD R3, R203.reuse, 0x1, -R3 ;  /* 0x00000001cb037824 */ /* 0x040fe200078e0a03 */
[----:B------:R-:W-:Y:S01]  /*04a0*/  SHF.R.S32.HI R2, RZ, 0x2, R11 ;  /* 0x00000002ff027819 */ /* 0x000fe2000001140b */
[----:B------:R-:W-:Y:S01]  /*04b0*/  IMAD.SHL.U32 R203, R203, 0x200, RZ ;  /* 0x00000200cbcb7824 */ /* 0x000fe200078e00ff */
[----:B------:R-:W-:-:S02]  /*04c0*/  LEA.HI R6, R4, R4, RZ, 0x1 ;  /* 0x0000000404067211 */ /* 0x000fc400078f08ff */
[C---:B------:R-:W-:Y:S01]  /*04d0*/  LOP3.LUT P2, RZ, R0.reuse, 0x2, RZ, 0xc0, !PT ;  /* 0x0000000200ff7812 */ /* 0x040fe2000784c0ff */
[----:B------:R-:W-:Y:S01]  /*04e0*/  IMAD.SHL.U32 R0, R0, 0x40, RZ ;  /* 0x0000004000007824 */ /* 0x000fe200078e00ff */
[----:B------:R-:W-:Y:S01]  /*04f0*/  LOP3.LUT R5, R6, 0x3fffffe, RZ, 0xc0, !PT ;  /* 0x03fffffe06057812 */ /* 0x000fe200078ec0ff */
[----:B------:R-:W-:Y:S01]  /*0500*/  IMAD R21, R3, 0x10, R2 ;  /* 0x0000001003157824 */ /* 0x000fe200078e0202 */
[----:B------:R-:W-:Y:S01]  /*0510*/  LEA.HI R2, R7, R8, RZ, 0x2 ;  /* 0x0000000807027211 */ /* 0x000fe200078f10ff */
[----:B------:R-:W-:Y:S01]  /*0520*/  IMAD R7, R10, 0x2, R203 ;  /* 0x000000020a077824 */ /* 0x000fe200078e02cb */
[----:B------:R-:W-:Y:S01]  /*0530*/  LOP3.LUT R0, R0, 0xc0, RZ, 0xc0, !PT ;  /* 0x000000c000007812 */ /* 0x000fe200078ec0ff */
[----:B------:R-:W-:Y:S01]  /*0540*/  IMAD.IADD R5, R4, 0x1, -R5 ;  /* 0x0000000104057824 */ /* 0x000fe200078e0a05 */
[----:B------:R-:W-:Y:S01]  /*0550*/  LOP3.LUT R2, R2, 0xfffffffc, RZ, 0xc0, !PT ;  /* 0xfffffffc02027812 */ /* 0x000fe200078ec0ff */
[----:B------:R-:W-:Y:S01]  /*0560*/  STL [R1+0x70], R21 ;  /* 0x0000701501007387 */ /* 0x000fe20000100800 */
[----:B------:R-:W-:-:S02]  /*0570*/  LOP3.LUT R4, R0, 0x8, R16, 0xf8, !PT ;  /* 0x0000000800047812 */ /* 0x000fc400078ef810 */
[----:B------:R-:W-:Y:S01]  /*0580*/  SHF.R.U32.HI R3, RZ, 0x3, R0 ;  /* 0x00000003ff037819 */ /* 0x000fe20000011600 */
[----:B------:R-:W-:Y:S01]  /*0590*/  IMAD.IADD R2, R8, 0x1, -R2 ;  /* 0x0000000108027824 */ /* 0x000fe200078e0a02 */
[----:B------:R-:W-:Y:S01]  /*05a0*/  SHF.R.S32.HI R0, RZ, 0x1, R6 ;  /* 0x00000001ff007819 */ /* 0x000fe20000011406 */
[----:B------:R-:W-:Y:S01]  /*05b0*/  IMAD R6, R5, 0x20, R7 ;  /* 0x0000002005067824 */ /* 0x000fe200078e0207 */
[----:B------:R-:W-:Y:S01]  /*05c0*/  LOP3.LUT R8, R4, R3, RZ, 0x3c, !PT ;  /* 0x0000000304087212 */ /* 0x000fe200078e3cff */
[----:B------:R-:W-:Y:S01]  /*05d0*/  IMAD.SHL.U32 R5, R14, 0x20, RZ ;  /* 0x000000200e057824 */ /* 0x000fe200078e00ff */
[C---:B------:R-:W-:Y:S01]  /*05e0*/  LOP3.LUT R4, R0.reuse, 0x1, RZ, 0xc0, !PT ;  /* 0x0000000100047812 */ /* 0x040fe200078ec0ff */
[----:B------:R-:W-:Y:S01]  /*05f0*/  IMAD.SHL.U32 R3, R0, 0x40, RZ ;  /* 0x0000004000037824 */ /* 0x000fe200078e00ff */
[C---:B------:R-:W-:Y:S01]  /*0600*/  LOP3.LUT P3, RZ, R2.reuse, 0x2, RZ, 0xc0, !PT ;  /* 0x0000000202ff7812 */ /* 0x040fe2000786c0ff */
[----:B------:R-:W-:Y:S01]  /*0610*/  IMAD.SHL.U32 R2, R2, 0x40, RZ ;  /* 0x0000004002027824 */ /* 0x000fe200078e00ff */
[----:B------:R-:W-:Y:S01]  /*0620*/  ISETP.NE.U32.AND P1, PT, R4, 0x1, PT ;  /* 0x000000010400780c */ /* 0x000fe20003f25070 */
[----:B------:R-:W-:Y:S01]  /*0630*/  IMAD.SHL.U32 R7, R12, 0x8, RZ ;  /* 0x000000080c077824 */ /* 0x000fe200078e00ff */
[----:B------:R-:W-:Y:S01]  /*0640*/  LOP3.LUT R3, R3, 0xc0, RZ, 0xc0, !PT ;  /* 0x000000c003037812 */ /* 0x000fe200078ec0ff */
[----:B------:R-:W-:Y:S01]  /*0650*/  IMAD.U32 R200, R200, 0x20, R8 ;  /* 0x00000020c8c87824 */ /* 0x000fe200078e0008 */
[----:B------:R-:W-:-:S02]  /*0660*/  LOP3.LUT P0, RZ, R0, 0x2, RZ, 0xc0, !PT ;  /* 0x0000000200ff7812 */ /* 0x000fc4000780c0ff */
[----:B------:R-:W-:Y:S02]  /*0670*/  LEA.HI R3, R3, R3, RZ, 0x1d ;  /* 0x0000000303037211 */ /* 0x000fe400078fe8ff */
[----:B------:R-:W-:Y:S02]  /*0680*/  LOP3.LUT R0, R5, 0xffffff00, RZ, 0xc0, !PT ;  /* 0xffffff0005007812 */ /* 0x000fe400078ec0ff */
[----:B------:R-:W-:Y:S01]  /*0690*/  LOP3.LUT R2, R2, 0xc0, RZ, 0xc0, !PT ;  /* 0x000000c002027812 */ /* 0x000fe200078ec0ff */
[----:B------:R-:W-:Y:S01]  /*06a0*/  IMAD.IADD R3, R3, 0x1, R6 ;  /* 0x0000000103037824 */ /* 0x000fe200078e0206 */
[----:B------:R-:W-:Y:S01]  /*06b0*/  LEA R200, R200, 0x3100, 0x1 ;  /* 0x00003100c8c87811 */ /* 0x000fe200078e08ff */
[----:B------:R-:W-:Y:S01]  /*06c0*/  IMAD.IADD R203, R0, 0x1, R203 ;  /* 0x0000000100cb7824 */ /* 0x000fe200078e02cb */
[----:B------:R-:W-:Y:S01]  /*06d0*/  LOP3.LUT R4, R2, 0x8, R7, 0xf8, !PT ;  /* 0x0000000802047812 */ /* 0x000fe200078ef807 */
[----:B------:R-:W-:Y:S01]  /*06e0*/  IMAD.SHL.U32 R20, R3, 0x2, RZ ;  /* 0x0000000203147824 */ /* 0x000fe200078e00ff */
[----:B------:R-:W-:Y:S01]  /*06f0*/  SHF.R.U32.HI R201, RZ, 0x3, R2 ;  /* 0x00000003ffc97819 */ /* 0x000fe20000011602 */
[C---:B------:R-:W-:Y:S01]  /*0700*/  IMAD R2, R13.reuse, 0x20, R0 ;  /* 0x000000200d027824 */ /* 0x040fe200078e0200 */
[----:B------:R-:W-:Y:S01]  /*0710*/  SHF.R.S32.HI R3, RZ, 0x1f, R252 ;  /* 0x0000001fff037819 */ /* 0x000fe200000114fc */
[----:B------:R-:W-:Y:S01]  /*0720*/  IMAD R203, R13, 0x20, R203 ;  /* 0x000000200dcb7824 */ /* 0x000fe200078e02cb */
[C---:B------:R-:W-:Y:S01]  /*0730*/  IADD3 R0, R20.reuse, 0x80, RZ ;  /* 0x0000008014007810 */ /* 0x040fe20007ffe0ff */
[----:B------:R-:W-:Y:S01]  /*0740*/  STL [R1+0x54], R20 ;  /* 0x0000541401007387 */ /* 0x000fe20000100800 */
[----:B------:R-:W-:Y:S01]  /*0750*/  IADD3 R19, R20, 0x70, RZ ;  /* 0x0000007014137810 */ /* 0x000fe20007ffe0ff */
[----:B------:R-:W-:Y:S01]  /*0760*/  IMAD.IADD R3, R21, 0x1, R15 ;  /* 0x0000000115037824 */ /* 0x000fe200078e020f */
[----:B------:R-:W-:Y:S01]  /*0770*/  LOP3.LUT R201, R4, R201, RZ, 0x3c, !PT ;  /* 0x000000c904c97212 */ /* 0x000fe200078e3cff */
[----:B------:R-:W-:Y:S01]  /*0780*/  STL [R1+0x64], R18 ;  /* 0x0000641201007387 */ /* 0x000fe20000100800 */
[----:B------:R-:W-:Y:S01]  /*0790*/  @P1 IADD3 R19, R0, 0x10, RZ ;  /* 0x0000001000131810 */ /* 0x000fe20007ffe0ff */
[----:B------:R-:W-:Y:S01]  /*07a0*/  IMAD R0, R10, 0x20, R23 ;  /* 0x000000200a007824 */ /* 0x000fe200078e0217 */
[C---:B------:R-:W-:Y:S01]  /*07b0*/  IADD3 R205, R200.reuse, 0x20, RZ ;  /* 0x00000020c8cd7810 */ /* 0x040fe20007ffe0ff */
[C---:B------:R-:W-:Y:S01]  /*07c0*/  IMAD.IADD R203, R201.reuse, 0x1, R203 ;  /* 0x00000001c9cb7824 */ /* 0x040fe200078e02cb */
[----:B------:R-:W-:Y:S01]  /*07d0*/  @P2 IADD3 R205, R200, -0x20, RZ ;  /* 0xffffffe0c8cd2810 */ /* 0x000fe20007ffe0ff */
[----:B------:R-:W-:Y:S01]  /*07e0*/  STL [R1+0x58], R19 ;  /* 0x0000581301007387 */ /* 0x000fe20000100800 */
[----:B------:R-:W-:Y:S01]  /*07f0*/  IMAD.IADD R201, R201, 0x1, R2 ;  /* 0x00000001c9c97824 */ /* 0x000fe200078e0202 */
[----:B------:R-:W-:-:S02]  /*0800*/  LEA.HI R2, R17, R24, RZ, 0x7 ;  /* 0x0000001811027211 */ /* 0x000fc400078f38ff */
[----:B------:R1:W-:Y:S01]  /*0810*/  STL [R1], R0 ;  /* 0x0000000001007387 */ /* 0x0003e20000100800 */
[----:B------:R-:W-:Y:S02]  /*0820*/  LEA R203, R203, 0x6100, 0x1 ;  /* 0x00006100cbcb7811 */ /* 0x000fe400078e08ff */
[----:B------:R-:W-:Y:S01]  /*0830*/  SHF.R.S32.HI R2, RZ, 0x7, R2 ;  /* 0x00000007ff027819 */ /* 0x000fe20000011402 */
[----:B------:R-:W-:Y:S01]  /*0840*/  STL [R1+0x50], R3 ;  /* 0x0000500301007387 */ /* 0x000fe20000100800 */
[----:B------:R-:W-:Y:S02]  /*0850*/  IADD3 R2, R218, 0x40, RZ ;  /* 0x00000040da027810 */ /* 0x000fe40007ffe0ff */
[----:B------:R-:W-:Y:S02]  /*0860*/  LEA R201, R201, 0x100, 0x1 ;  /* 0x00000100c9c97811 */ /* 0x000fe400078e08ff */
[----:B------:R-:W-:Y:S02]  /*0870*/  SHF.R.S32.HI R2, RZ, 0x1f, R2 ;  /* 0x0000001fff027819 */ /* 0x000fe40000011402 */
[----:B------:R-:W-:-:S02]  /*0880*/  SEL R2, R202, 0xffffffe0, !P0 ;  /* 0xffffffe0ca027807 */ /* 0x000fc40004000000 */
[----:B------:R-:W-:Y:S02]  /*0890*/  SEL R202, R202, 0xffffffe0, !P3 ;  /* 0xffffffe0caca7807 */ /* 0x000fe40005800000 */
[----:B------:R-:W-:Y:S02]  /*08a0*/  SHF.R.S32.HI R4, RZ, 0x1f, R218 ;  /* 0x0000001fff047819 */ /* 0x000fe400000114da */
[----:B------:R-:W-:Y:S01]  /*08b0*/  IADD3 R216, R205, 0x400, RZ ;  /* 0x00000400cdd87810 */ /* 0x000fe20007ffe0ff */
[----:B------:R-:W-:Y:S01]  /*08c0*/  IMAD.IADD R204, R203, 0x1, R202 ;  /* 0x00000001cbcc7824 */ /* 0x000fe200078e02ca */
[C---:B------:R-:W-:Y:S01]  /*08d0*/  IADD3 R215, R205.reuse, 0x800, RZ ;  /* 0x00000800cdd77810 */ /* 0x040fe20007ffe0ff */
[----:B------:R-:W-:Y:S01]  /*08e0*/  IMAD.IADD R202, R202, 0x1, R201 ;  /* 0x00000001caca7824 */ /* 0x000fe200078e02c9 */
[C---:B------:R-:W-:Y:S02]  /*08f0*/  IADD3 R214, R205.reuse, 0xc00, RZ ;  /* 0x00000c00cdd67810 */ /* 0x040fe40007ffe0ff */
[----:B------:R-:W-:-:S02]  /*0900*/  IADD3 R213, R205, 0x1000, RZ ;  /* 0x00001000cdd57810 */ /* 0x000fc40007ffe0ff */
[----:B-1----:R-:W-:Y:S02]  /*0910*/  LOP3.LUT R0, R11, 0x7ffffffc, RZ, 0xc0, !PT ;  /* 0x7ffffffc0b007812 */ /* 0x002fe400078ec0ff */
[C---:B------:R-:W-:Y:S02]  /*0920*/  IADD3 R212, R205.reuse, 0x1400, RZ ;  /* 0x00001400cdd47810 */ /* 0x040fe40007ffe0ff */
[C---:B------:R-:W-:Y:S01]  /*0930*/  IADD3 R211, R205.reuse, 0x1800, RZ ;  /* 0x00001800cdd37810 */ /* 0x040fe20007ffe0ff */
[----:B------:R-:W-:Y:S01]  /*0940*/  IMAD.IADD R0, R22, 0x1, -R0 ;  /* 0x0000000116007824 */ /* 0x000fe200078e0a00 */
[C---:B------:R-:W-:Y:S02]  /*0950*/  IADD3 R210, R205.reuse, 0x1c00, RZ ;  /* 0x00001c00cdd27810 */ /* 0x040fe40007ffe0ff */
[C---:B------:R-:W-:Y:S01]  /*0960*/  IADD3 R209, R205.reuse, 0x2000, RZ ;  /* 0x00002000cdd17810 */ /* 0x040fe20007ffe0ff */
[----:B------:R-:W-:Y:S01]  /*0970*/  IMAD.SHL.U32 R0, R0, 0x2, RZ ;  /* 0x0000000200007824 */ /* 0x000fe200078e00ff */
[----:B------:R-:W-:-:S02]  /*0980*/  IADD3 R208, R205, 0x2400, RZ ;  /* 0x00002400cdd07810 */ /* 0x000fc40007ffe0ff */
[C---:B------:R-:W-:Y:S02]  /*0990*/  IADD3 R207, R205.reuse, 0x2800, RZ ;  /* 0x00002800cdcf7810 */ /* 0x040fe40007ffe0ff */
[----:B------:R1:W-:Y:S01]  /*09a0*/  STL [R1+0x4c], R0 ;  /* 0x00004c0001007387 */ /* 0x0003e20000100800 */
[----:B------:R-:W-:Y:S01]  /*09b0*/  IADD3 R206, R205, 0x2c00, RZ ;  /* 0x00002c00cdce7810 */ /* 0x000fe20007ffe0ff */
[----:B-1----:R-:W-:-:S05]  /*09c0*/  IMAD.IADD R0, R20, 0x1, R2 ;  /* 0x0000000114007824 */ /* 0x002fca00078e0202 */
[----:B------:R1:W-:Y:S02]  /*09d0*/  STL [R1+0x60], R0 ;  /* 0x0000600001007387 */ /* 0x0003e40000100800 */
[----:B-1----:R-:W-:-:S05]  /*09e0*/  IMAD.IADD R0, R2, 0x1, R19 ;  /* 0x0000000102007824 */ /* 0x002fca00078e0213 */
[----:B------:R1:W-:Y:S02]  /*09f0*/  STL [R1+0x5c], R0 ;  /* 0x00005c0001007387 */ /* 0x0003e40000100800 */
.L_x_664:
[----:B------:R-:W2:Y:S01]  /*0a00*/  LDL R4, [R1+0x64] ;  /* 0x0000640001047983 */ /* 0x000ea20000100800 */
[----:B-1----:R-:W-:Y:S01]  /*0a10*/  IMAD.MOV.U32 R0, RZ, RZ, c[0x0][0x560] ;  /* 0x00015800ff007624 */ /* 0x002fe200078e00ff */
[----:B------:R-:W-:Y:S01]  /*0a20*/  YIELD ;  /* 0x0000000000007946 */ /* 0x000fe20003800000 */
[----:B------:R-:W-:Y:S03]  /*0a30*/  BSSY B0, `(.L_x_591) ;  /* 0x0000016000007945 */ /* 0x000fe60003800000 */
[----:B------:R-:W-:-:S13]  /*0a40*/  ISETP.NE.AND P0, PT, R0, 0x1, PT ;  /* 0x000000010000780c */ /* 0x000fda0003f05270 */
[----:B--2---:R-:W-:Y:S01]  /*0a50*/  @P0 IMAD.HI.U32 R0, R4, c[0x0][0x564], RZ ;  /* 0x0001590004000a27 */ /* 0x004fe200078e00ff */
[----:B------:R-:W-:-:S04]  /*0a60*/  MOV R3, R4 ;  /* 0x0000000400037202 */ /* 0x000fc80000000f00 */
[----:B------:R-:W-:-:S04]  /*0a70*/  @P0 SHF.R.U32.HI R3, RZ, c[0x0][0x568], R0 ;  /* 0x00015a00ff030a19 */ /* 0x000fc80000011600 */
[----:B------:R-:W-:Y:S01]  /*0a80*/  ISETP.GE.AND P0, PT, R3, c[0x0][0x578], PT ;  /* 0x00015e0003007a0c */ /* 0x000fe20003f06270 */
[----:B------:R-:W-:-:S04]  /*0a90*/  IMAD.MOV R2, RZ, RZ, -R3 ;  /* 0x000000ffff027224 */ /* 0x000fc800078e0a03 */
[----:B------:R-:W-:-:S08]  /*0aa0*/  IMAD R2, R2, c[0x0][0x560], R4 ;  /* 0x0001580002027a24 */ /* 0x000fd000078e0204 */
[----:B------:R-:W-:Y:S05]  /*0ab0*/  @!P0 BRA `(.L_x_592) ;  /* 0x0000007000008947 */ /* 0x000fea0003800000 */
[----:B------:R-:W-:-:S04]  /*0ac0*/  MOV R0, c[0x0][0x56c] ;  /* 0x00015b0000007a02 */ /* 0x000fc80000000f00 */
[----:B------:R-:W-:Y:S02]  /*0ad0*/  ISETP.NE.AND P0, PT, R0, 0x1, PT ;  /* 0x000000010000780c */ /* 0x000fe40003f05270 */
[----:B------:R-:W-:-:S11]  /*0ae0*/  MOV R0, R2 ;  /* 0x0000000200007202 */ /* 0x000fd60000000f00 */
[----:B------:R-:W-:-:S05]  /*0af0*/  @P0 IMAD.HI.U32 R4, R2, c[0x0][0x570], RZ ;  /* 0x00015c0002040a27 */ /* 0x000fca00078e00ff */
[----:B------:R-:W-:-:S05]  /*0b00*/  @P0 SHF.R.U32.HI R0, RZ, c[0x0][0x574], R4 ;  /* 0x00015d00ff000a19 */ /* 0x000fca0000011604 */
[----:B------:R-:W-:Y:S01]  /*0b10*/  IMAD R4, R0, c[0x0][0x56c], RZ ;  /* 0x00015b0000047a24 */ /* 0x000fe200078e02ff */
[----:B------:R-:W-:Y:S05]  /*0b20*/  BRA `(.L_x_593) ;  /* 0x0000006000007947 */ /* 0x000fea0003800000 */
.L_x_592:
[----:B------:R-:W-:-:S04]  /*0b30*/  MOV R0, c[0x0][0x554] ;  /* 0x0001550000007a02 */ /* 0x000fc80000000f00 */
[----:B------:R-:W-:Y:S02]  /*0b40*/  ISETP.NE.AND P0, PT, R0, 0x1, PT ;  /* 0x000000010000780c */ /* 0x000fe40003f05270 */
[----:B------:R-:W-:-:S11]  /*0b50*/  MOV R0, R2 ;  /* 0x0000000200007202 */ /* 0x000fd60000000f00 */
[----:B------:R-:W-:-:S05]  /*0b60*/  @P0 IMAD.HI.U32 R4, R2, c[0x0][0x558], RZ ;  /* 0x0001560002040a27 */ /* 0x000fca00078e00ff */
[----:B------:R-:W-:-:S05]  /*0b70*/  @P0 SHF.R.U32.HI R0, RZ, c[0x0][0x55c], R4 ;  /* 0x00015700ff000a19 */ /* 0x000fca0000011604 */
[----:B------:R-:W-:Y:S02]  /*0b80*/  IMAD R4, R0, c[0x0][0x554], RZ ;  /* 0x0001550000047a24 */ /* 0x000fe400078e02ff */
.L_x_593:
[----:B------:R-:W-:Y:S05]  /*0b90*/  BSYNC B0 ;  /* 0x0000000000007941 */ /* 0x000fea0003800000 */
.L_x_591:
[----:B------:R-:W-:Y:S01]  /*0ba0*/  IMAD.MOV.U32 R5, RZ, RZ, c[0x0][0x548] ;  /* 0x00015200ff057624 */ /* 0x000fe200078e00ff */
[----:B------:R-:W-:Y:S01]  /*0bb0*/  ISETP.NE.U32.AND P0, PT, RZ, c[0x0][0x370], PT ;  /* 0x0000dc00ff007a0c */ /* 0x000fe20003f05070 */
[----:B------:R-:W-:Y:S02]  /*0bc0*/  IMAD.IADD R2, R2, 0x1, -R4 ;  /* 0x0000000102027824 */ /* 0x000fe400078e0a04 */
[----:B------:R-:W-:Y:S01]  /*0bd0*/  IMAD.MOV.U32 R6, RZ, RZ, RZ ;  /* 0x000000ffff067224 */ /* 0x000fe200078e00ff */
[----:B------:R-:W-:Y:S01]  /*0be0*/  ISETP.NE.AND P1, PT, R5, 0x1, PT ;  /* 0x000000010500780c */ /* 0x000fe20003f25270 */
[----:B------:R-:W-:Y:S01]  /*0bf0*/  IMAD R2, R3, c[0x0][0x554], R2 ;  /* 0x0001550003027a24 */ /* 0x000fe200078e0202 */
[----:B------:R-:W-:-:S04]  /*0c00*/  ISETP.NE.AND.EX P0, PT, RZ, c[0x0][0x374], PT, P0 ;  /* 0x0000dd00ff007a0c */ /* 0x000fc80003f05300 */
[----:B------:R-:W-:-:S07]  /*0c10*/  MOV R8, R2 ;  /* 0x0000000200087202 */ /* 0x000fce0000000f00 */
[----:B------:R-:W-:-:S04]  /*0c20*/  @P1 IMAD.HI.U32 R3, R2, c[0x0][0x54c], RZ ;  /* 0x0001530002031a27 */ /* 0x000fc800078e00ff */
[----:B------:R-:W-:Y:S01]  /*0c30*/  @P0 IMAD.MOV.U32 R4, RZ, RZ, 0x4 ;  /* 0x00000004ff040424 */ /* 0x000fe200078e00ff */
[----:B------:R-:W-:-:S05]  /*0c40*/  @P1 SHF.R.U32.HI R8, RZ, c[0x0][0x550], R3 ;  /* 0x00015400ff081a19 */ /* 0x000fca0000011603 */
[----:B------:R-:W-:Y:S01]  /*0c50*/  @P0 IMAD.WIDE R4, R8, R4, c[0x0][0x370] ;  /* 0x0000dc0008040625 */ /* 0x000fe200078e0204 */
[----:B------:R-:W-:Y:S01]  /*0c60*/  LOP3.LUT R0, R0, 0x1ffffff, RZ, 0x3c, !PT ;  /* 0x01ffffff00007812 */ /* 0x000fe200078e3cff */
[----:B------:R-:W-:Y:S04]  /*0c70*/  STL [R1+0x44], R8 ;  /* 0x0000440801007387 */ /* 0x000fe80000100800 */
[----:B------:R1:W2:Y:S01]  /*0c80*/  @P0 LDG.E R6, [R4.64] ;  /* 0x0000000604060981 */ /* 0x0002a2000c1e1900 */
[----:B------:R-:W-:Y:S01]  /*0c90*/  MOV R3, c[0x0][0x2c4] ;  /* 0x0000b10000037a02 */ /* 0x000fe20000000f00 */
[----:B------:R-:W-:Y:S01]  /*0ca0*/  CS2R R94, SRZ ;  /* 0x00000000005e7805 */ /* 0x000fe2000001ff00 */
[----:B------:R-:W-:Y:S01]  /*0cb0*/  IADD3 R0, R0, c[0x0][0x53c], RZ ;  /* 0x00014f0000007a10 */ /* 0x000fe20007ffe0ff */
[----:B------:R-:W-:Y:S01]  /*0cc0*/  CS2R R92, SRZ ;  /* 0x00000000005c7805 */ /* 0x000fe2000001ff00 */
[----:B------:R-:W-:Y:S01]  /*0cd0*/  ISETP.NE.AND P5, PT, R3, 0x1, PT ;  /* 0x000000010300780c */ /* 0x000fe20003fa5270 */
[----:B------:R-:W-:Y:S01]  /*0ce0*/  CS2R R98, SRZ ;  /* 0x0000000000627805 */ /* 0x000fe2000001ff00 */
[----:B------:R-:W-:Y:S01]  /*0cf0*/  MOV R3, c[0x0][0x2ac] ;  /* 0x0000ab0000037a02 */ /* 0x000fe20000000f00 */
[----:B------:R-:W-:Y:S01]  /*0d00*/  IMAD.SHL.U32 R17, R0, 0x80, RZ ;  /* 0x0000008000117824 */ /* 0x000fe200078e00ff */
[----:B------:R-:W-:Y:S01]  /*0d10*/  CS2R R96, SRZ ;  /* 0x0000000000607805 */ /* 0x000fe2000001ff00 */
[----:B------:R-:W-:Y:S01]  /*0d20*/  IMAD.MOV.U32 R90, RZ, RZ, RZ ;  /* 0x000000ffff5a7224 */ /* 0x000fe200078e00ff */
[----:B------:R-:W-:Y:S01]  /*0d30*/  CS2R R88, SRZ ;  /* 0x0000000000587805 */ /* 0x000fe2000001ff00 */
[----:B------:R-:W-:Y:S01]  /*0d40*/  CS2R R86, SRZ ;  /* 0x0000000000567805 */ /* 0x000fe2000001ff00 */
[----:B------:R-:W-:Y:S01]  /*0d50*/  IADD3 R0, R17, 0x7f, RZ ;  /* 0x0000007f11007810 */ /* 0x000fe20007ffe0ff */
[----:B------:R-:W-:Y:S01]  /*0d60*/  STL [R1+0x40], R17 ;  /* 0x0000401101007387 */ /* 0x000fe20000100800 */
[----:B------:R-:W-:Y:S01]  /*0d70*/  CS2R R84, SRZ ;  /* 0x0000000000547805 */ /* 0x000fe2000001ff00 */
[----:B------:R-:W-:Y:S01]  /*0d80*/  IMAD.MOV.U32 R9, RZ, RZ, RZ ;  /* 0x000000ffff097224 */ /* 0x000fe200078e00ff */
[----:B------:R-:W-:Y:S01]  /*0d90*/  MOV R78, RZ ;  /* 0x000000ff004e7202 */ /* 0x000fe20000000f00 */
[----:B------:R-:W-:Y:S01]  /*0da0*/  CS2R R10, SRZ ;  /* 0x00000000000a7805 */ /* 0x000fe2000001ff00 */
[----:B------:R-:W-:Y:S01]  /*0db0*/  IMAD.MOV.U32 R76, RZ, RZ, RZ ;  /* 0x000000ffff4c7224 */ /* 0x000fe200078e00ff */
[----:B------:R-:W-:Y:S01]  /*0dc0*/  CS2R R12, SRZ ;  /* 0x00000000000c7805 */ /* 0x000fe2000001ff00 */
[----:B------:R-:W-:Y:S01]  /*0dd0*/  IMAD.MOV.U32 R82, RZ, RZ, RZ ;  /* 0x000000ffff527224 */ /* 0x000fe200078e00ff */
[----:B------:R-:W-:Y:S01]  /*0de0*/  MOV R80, RZ ;  /* 0x000000ff00507202 */ /* 0x000fe20000000f00 */
[----:B------:R-:W-:Y:S01]  /*0df0*/  IMAD.MOV.U32 R74, RZ, RZ, RZ ;  /* 0x000000ffff4a7224 */ /* 0x000fe200078e00ff */
[----:B------:R-:W-:Y:S01]  /*0e00*/  CS2R R14, SRZ ;  /* 0x00000000000e7805 */ /* 0x000fe2000001ff00 */
[----:B-1----:R-:W-:Y:S01]  /*0e10*/  IMAD.MOV.U32 R5, RZ, RZ, 0x40 ;  /* 0x00000040ff057424 */ /* 0x002fe200078e00ff */
[----:B------:R-:W-:Y:S01]  /*0e20*/  MOV R70, RZ ;  /* 0x000000ff00467202 */ /* 0x000fe20000000f00 */
[----:B------:R-:W-:Y:S01]  /*0e30*/  @P5 IMAD.HI.U32 R4, R0, c[0x0][0x2c8], RZ ;  /* 0x0000b20000045a27 */ /* 0x000fe200078e00ff */
[----:B------:R-:W-:Y:S01]  /*0e40*/  CS2R R170, SRZ ;  /* 0x0000000000aa7805 */ /* 0x000fe2000001ff00 */
[----:B------:R-:W-:Y:S01]  /*0e50*/  CS2R R18, SRZ ;  /* 0x0000000000127805 */ /* 0x000fe2000001ff00 */
[----:B------:R-:W-:Y:S01]  /*0e60*/  IADD3 R5, R5, -c[0x0][0x168], RZ ;  /* 0x80005a0005057a10 */ /* 0x000fe20007ffe0ff */
[----:B------:R-:W-:Y:S01]  /*0e70*/  IMAD.MOV.U32 R72, RZ, RZ, RZ ;  /* 0x000000ffff487224 */ /* 0x000fe200078e00ff */
[----:B------:R-:W-:Y:S01]  /*0e80*/  @P5 SHF.R.U32.HI R0, RZ, c[0x0][0x2cc], R4 ;  /* 0x0000b300ff005a19 */ /* 0x000fe20000011604 */
[----:B------:R-:W-:Y:S01]  /*0e90*/  IMAD.MOV.U32 R16, RZ, RZ, RZ ;  /* 0x000000ffff107224 */ /* 0x000fe200078e00ff */
[----:B------:R-:W-:Y:S01]  /*0ea0*/  MOV R168, RZ ;  /* 0x000000ff00a87202 */ /* 0x000fe20000000f00 */
[----:B------:R-:W-:Y:S01]  /*0eb0*/  IMAD.MOV.U32 R68, RZ, RZ, RZ ;  /* 0x000000ffff447224 */ /* 0x000fe200078e00ff */
[----:B------:R-:W-:Y:S01]  /*0ec0*/  CS2R R20, SRZ ;  /* 0x0000000000147805 */ /* 0x000fe2000001ff00 */
[----:B------:R-:W-:Y:S01]  /*0ed0*/  IMAD.MOV.U32 R142, RZ, RZ, RZ ;  /* 0x000000ffff8e7224 */ /* 0x000fe200078e00ff */
[----:B------:R-:W-:Y:S01]  /*0ee0*/  MOV R138, RZ ;  /* 0x000000ff008a7202 */ /* 0x000fe20000000f00 */
[----:B------:R-:W-:Y:S01]  /*0ef0*/  IMAD.MOV.U32 R140, RZ, RZ, RZ ;  /* 0x000000ffff8c7224 */ /* 0x000fe200078e00ff */
[----:B------:R-:W-:Y:S01]  /*0f00*/  CS2R R22, SRZ ;  /* 0x0000000000167805 */ /* 0x000fe2000001ff00 */
        /* <DEDUP_REMOVED lines=39> */
[----:B--2---:R1:W-:Y:S02]  /*1180*/  STL [R1+0x28], R6 ;  /* 0x0000280601007387 */ /* 0x0043e40000100800 */
[----:B-1----:R-:W-:-:S02]  /*1190*/  IMAD R6, R3, c[0x0][0x1d0], RZ ;  /* 0x0000740003067a24 */ /* 0x002fc400078e02ff */
[----:B------:R-:W-:-:S03]  /*11a0*/  IMAD R3, R3, c[0x0][0x1d0], R5 ;  /* 0x0000740003037a24 */ /* 0x000fc600078e0205 */
[----:B------:R-:W-:Y:S01]  /*11b0*/  IADD3 R5, R6, 0x3f, RZ ;  /* 0x0000003f06057810 */ /* 0x000fe20007ffe0ff */
[----:B------:R-:W-:-:S03]  /*11c0*/  IMAD.IADD R0, R3, 0x1, R0 ;  /* 0x0000000103007824 */ /* 0x000fc600078e0200 */
[----:B------:R-:W-:Y:S02]  /*11d0*/  SHF.R.S32.HI R3, RZ, 0x1f, R5 ;  /* 0x0000001fff037819 */ /* 0x000fe40000011405 */
[----:B------:R-:W-:Y:S02]  /*11e0*/  SHF.R.S32.HI R4, RZ, 0x1f, R0 ;  /* 0x0000001fff047819 */ /* 0x000fe40000011400 */
[----:B------:R-:W-:Y:S02]  /*11f0*/  LEA.HI R3, R3, R5, RZ, 0x6 ;  /* 0x0000000503037211 */ /* 0x000fe400078f30ff */
[----:B------:R-:W-:Y:S01]  /*1200*/  LEA.HI R4, R4, R0, RZ, 0x6 ;  /* 0x0000000004047211 */ /* 0x000fe200078f30ff */
[----:B------:R-:W-:Y:S01]  /*1210*/  IMAD.MOV R0, RZ, RZ, -R8 ;  /* 0x000000ffff007224 */ /* 0x000fe200078e0a08 */
[----:B------:R-:W-:Y:S02]  /*1220*/  SHF.R.S32.HI R3, RZ, 0x6, R3 ;  /* 0x00000006ff037819 */ /* 0x000fe40000011403 */
[----:B------:R-:W-:Y:S01]  /*1230*/  SHF.R.S32.HI R4, RZ, 0x6, R4 ;  /* 0x00000006ff047819 */ /* 0x000fe20000011404 */
[----:B------:R-:W-:Y:S01]  /*1240*/  IMAD R6, R0, c[0x0][0x548], R2 ;  /* 0x0001520000067a24 */ /* 0x000fe200078e0202 */
[----:B------:R-:W-:-:S02]  /*1250*/  PRMT R0, RZ, 0x7610, R0 ;  /* 0x00007610ff007816 */ /* 0x000fc40000000000 */
[----:B------:R-:W-:Y:S02]  /*1260*/  IMNMX R221, R3, R4, PT ;  /* 0x0000000403dd7217 */ /* 0x000fe40003800200 */
[----:B------:R1:W-:Y:S01]  /*1270*/  STL [R1+0x48], R6 ;  /* 0x0000480601007387 */ /* 0x0003e20000100800 */
[----:B------:R-:W-:Y:S02]  /*1280*/  MOV R5, RZ ;  /* 0x000000ff00057202 */ /* 0x000fe40000000f00 */
[----:B------:R-:W-:-:S13]  /*1290*/  ISETP.GE.AND P0, PT, R221, 0x1, PT ;  /* 0x00000001dd00780c */ /* 0x000fda0003f06270 */
[----:B------:R-:W-:Y:S05]  /*12a0*/  @!P0 BRA `(.L_x_594) ;  /* 0x0000c8d000008947 */ /* 0x000fea0003800000 */
[----:B------:R-:W2:Y:S01]  /*12b0*/  LDL R7, [R1] ;  /* 0x0000000001077983 */ /* 0x000ea20000100800 */
[----:B------:R-:W-:-:S04]  /*12c0*/  ISETP.NE.U32.AND P1, PT, RZ, c[0x0][0x340], PT ;  /* 0x0000d000ff007a0c */ /* 0x000fc80003f25070 */
[----:B------:R-:W-:-:S13]  /*12d0*/  ISETP.NE.AND.EX P1, PT, RZ, c[0x0][0x344], PT, P1 ;  /* 0x0000d100ff007a0c */ /* 0x000fda0003f25310 */
[----:B------:R-:W-:-:S05]  /*12e0*/  @P1 MOV R2, 0x4 ;  /* 0x0000000400021802 */ /* 0x000fca0000000f00 */
[----:B------:R-:W-:-:S05]  /*12f0*/  @P1 IMAD.WIDE R2, R8, R2, c[0x0][0x340] ;  /* 0x0000d00008021625 */ /* 0x000fca00078e0202 */
[----:B------:R3:W5:Y:S01]  /*1300*/  @P1 LDG.E R12, [R2.64] ;  /* 0x00000006020c1981 */ /* 0x000762000c1e1900 */
[----:B------:R-:W-:Y:S02]  /*1310*/  SHF.R.S32.HI R31, RZ, 0x1f, R6 ;  /* 0x0000001fff1f7819 */ /* 0x000fe40000011406 */
[----:B------:R-:W-:Y:S02]  /*1320*/  ISETP.GE.AND P6, PT, R218, c[0x0][0x198], PT ;  /* 0x00006600da007a0c */ /* 0x000fe40003fc6270 */
[----:B------:R-:W-:Y:S01]  /*1330*/  ISETP.GE.AND P4, PT, R252, c[0x0][0x198], PT ;  /* 0x00006600fc007a0c */ /* 0x000fe20003f86270 */
[----:B------:R-:W-:-:S04]  /*1340*/  IMAD R0, R31, c[0x0][0x1b8], RZ ;  /* 0x00006e001f007a24 */ /* 0x000fc800078e02ff */
[C---:B------:R-:W-:Y:S02]  /*1350*/  IMAD R5, R6.reuse, c[0x0][0x1bc], R0 ;  /* 0x00006f0006057a24 */ /* 0x040fe400078e0200 */
[----:B---3--:R-:W-:Y:S01]  /*1360*/  IMAD.WIDE.U32 R2, R6, c[0x0][0x1b8], RZ ;  /* 0x00006e0006027a25 */ /* 0x008fe200078e00ff */
[----:B-1----:R-:W-:-:S04]  /*1370*/  SHF.R.S32.HI R6, RZ, 0x1f, R8 ;  /* 0x0000001fff067819 */ /* 0x002fc80000011408 */
[----:B------:R-:W-:Y:S01]  /*1380*/  IADD3 R3, R3, R5, RZ ;  /* 0x0000000503037210 */ /* 0x000fe20007ffe0ff */
[----:B------:R-:W-:-:S04]  /*1390*/  IMAD R5, R6, c[0x0][0x1c0], RZ ;  /* 0x0000700006057a24 */ /* 0x000fc800078e02ff */
[C---:B------:R-:W-:Y:S02]  /*13a0*/  IMAD R5, R8.reuse, c[0x0][0x1c4], R5 ;  /* 0x0000710008057a24 */ /* 0x040fe400078e0205 */
[----:B------:R-:W-:-:S05]  /*13b0*/  IMAD.WIDE.U32 R2, R8, c[0x0][0x1c0], R2 ;  /* 0x0000700008027a25 */ /* 0x000fca00078e0002 */
[----:B------:R-:W-:Y:S02]  /*13c0*/  IADD3 R3, R3, R5, RZ ;  /* 0x0000000503037210 */ /* 0x000fe40007ffe0ff */
[----:B--2---:R-:W-:Y:S02]  /*13d0*/  IADD3 R4, R7, R17, RZ ;  /* 0x0000001107047210 */ /* 0x004fe40007ffe0ff */
[----:B------:R-:W-:-:S03]  /*13e0*/  IADD3 R17, R218, 0x40, RZ ;  /* 0x00000040da117810 */ /* 0x000fc60007ffe0ff */
[----:B------:R-:W-:Y:S01]  /*13f0*/  @P5 IMAD.HI.U32 R7, R4, c[0x0][0x2c8], RZ ;  /* 0x0000b20004075a27 */ /* 0x000fe200078e00ff */
[----:B------:R-:W-:-:S03]  /*1400*/  ISETP.GE.AND P3, PT, R17, c[0x0][0x198], PT ;  /* 0x0000660011007a0c */ /* 0x000fc60003f66270 */
[----:B------:R-:W-:Y:S01]  /*1410*/  IMAD.MOV.U32 R0, RZ, RZ, R4 ;  /* 0x000000ffff007224 */ /* 0x000fe200078e0004 */
[----:B------:R-:W-:-:S04]  /*1420*/  @P5 SHF.R.U32.HI R0, RZ, c[0x0][0x2cc], R7 ;  /* 0x0000b300ff005a19 */ /* 0x000fc80000011607 */
[--C-:B------:R-:W-:Y:S01]  /*1430*/  SHF.R.S32.HI R6, RZ, 0x1f, R0.reuse ;  /* 0x0000001fff067819 */ /* 0x100fe20000011400 */
[----:B------:R-:W-:Y:S02]  /*1440*/  IMAD.MOV R7, RZ, RZ, -R0 ;  /* 0x000000ffff077224 */ /* 0x000fe400078e0a00 */
[----:B------:R-:W-:-:S04]  /*1450*/  IMAD.WIDE.U32 R2, R0, c[0x0][0x1b0], R2 ;  /* 0x00006c0000027a25 */ /* 0x000fc800078e0002 */
[----:B------:R-:W-:Y:S02]  /*1460*/  IMAD R5, R6, c[0x0][0x1b0], RZ ;  /* 0x00006c0006057a24 */ /* 0x000fe400078e02ff */
[----:B------:R-:W-:Y:S02]  /*1470*/  IMAD R4, R7, c[0x0][0x2c4], R4 ;  /* 0x0000b10007047a24 */ /* 0x000fe400078e0204 */
[----:B------:R-:W-:-:S03]  /*1480*/  IMAD R5, R0, c[0x0][0x1b4], R5 ;  /* 0x00006d0000057a24 */ /* 0x000fc600078e0205 */
[----:B------:R-:W-:Y:S01]  /*1490*/  SHF.R.S32.HI R0, RZ, 0x1f, R4 ;  /* 0x0000001fff007819 */ /* 0x000fe20000011404 */
[----:B------:R-:W-:Y:S01]  /*14a0*/  IMAD.IADD R3, R3, 0x1, R5 ;  /* 0x0000000103037824 */ /* 0x000fe200078e0205 */
[----:B------:R-:W-:-:S03]  /*14b0*/  @!P1 MOV R12, R8 ;  /* 0x00000008000c9202 */ /* 0x000fc60000000f00 */
[----:B------:R-:W-:Y:S02]  /*14c0*/  IMAD R0, R0, c[0x0][0x1a8], RZ ;  /* 0x00006a0000007a24 */ /* 0x000fe400078e02ff */
[----:B------:R-:W-:-:S04]  /*14d0*/  IMAD.WIDE.U32 R2, R4, c[0x0][0x1a8], R2 ;  /* 0x00006a0004027a25 */ /* 0x000fc800078e0002 */
[----:B------:R-:W-:Y:S01]  /*14e0*/  IMAD R4, R4, c[0x0][0x1ac], R0 ;  /* 0x00006b0004047a24 */ /* 0x000fe200078e0200 */
[----:B------:R-:W-:-:S04]  /*14f0*/  LEA R11, P0, R2, c[0x0][0x160], 0x1 ;  /* 0x00005800020b7a11 */ /* 0x000fc800078008ff */
[----:B------:R-:W-:-:S04]  /*1500*/  IADD3 R4, R3, R4, RZ ;  /* 0x0000000403047210 */ /* 0x000fc80007ffe0ff */
[----:B------:R-:W-:Y:S01]  /*1510*/  LEA.HI.X R5, R2, c[0x0][0x164], R4, 0x1, P0 ;  /* 0x0000590002057a11 */ /* 0x000fe200000f0c04 */
[----:B------:R-:W-:Y:S05]  /*1520*/  BRA.DIV ~URZ, `(.L_x_595) ;  /* 0x0000e7427f007947 */ /* 0x000fea000b800000 */
[----:B------:R1:W2:Y:S02]  /*1530*/  SHFL.IDX PT, R4, R5, RZ, 0x1c1f ;  /* 0x001c1fff05047589 */ /* 0x0002a400000e0000 */
.L_x_665:
[----:B------:R-:W-:Y:S05]  /*1540*/  BRA.DIV ~URZ, `(.L_x_596) ;  /* 0x0000e7927f007947 */ /* 0x000fea000b800000 */
[----:B------:R3:W4:Y:S02]  /*1550*/  SHFL.IDX PT, R0, R11, RZ, 0x1c1f ;  /* 0x001c1fff0b007589 */ /* 0x00072400000e0000 */
.L_x_666:
[----:B---3--:R-:W3:Y:S04]  /*1560*/  LDL R3, [R1+0x40] ;  /* 0x0000400001037983 */ /* 0x008ee80000100800 */
[----:B------:R-:W1:Y:S01]  /*1570*/  S2R R6, SR_TID.X ;  /* 0x0000000000067919 */ /* 0x000e620000002100 */
[----:B------:R-:W-:-:S04]  /*1580*/  IMAD.MOV.U32 R13, RZ, RZ, c[0x0][0x2c4] ;  /* 0x0000b100ff0d7624 */ /* 0x000fc800078e00ff */
[----:B------:R-:W-:Y:S01]  /*1590*/  IMAD R13, R13, c[0x0][0x168], RZ ;  /* 0x00005a000d0d7a24 */ /* 0x000fe200078e02ff */
[----:B-1----:R-:W-:-:S04]  /*15a0*/  SHF.R.S32.HI R2, RZ, 0x1f, R6 ;  /* 0x0000001fff027819 */ /* 0x002fc80000011406 */
[----:B------:R-:W-:-:S04]  /*15b0*/  LEA.HI R2, R2, R6, RZ, 0x2 ;  /* 0x0000000602027211 */ /* 0x000fc800078f10ff */
[----:B------:R-:W-:Y:S01]  /*15c0*/  SHF.R.S32.HI R2, RZ, 0x2, R2 ;  /* 0x00000002ff027819 */ /* 0x000fe20000011402 */
[----:B------:R-:W-:Y:S04]  /*15d0*/  BSSY B0, `(.L_x_597) ;  /* 0x0000017000007945 */ /* 0x000fe80003800000 */
[----:B---3--:R-:W-:-:S05]  /*15e0*/  IMAD.IADD R10, R2, 0x1, R3 ;  /* 0x00000001020a7824 */ /* 0x008fca00078e0203 */
[----:B------:R-:W-:-:S13]  /*15f0*/  ISETP.GE.AND P0, PT, R10, R13, PT ;  /* 0x0000000d0a00720c */ /* 0x000fda0003f06270 */
[----:B------:R-:W-:Y:S05]  /*1600*/  @P0 BRA `(.L_x_598) ;  /* 0x0000013000000947 */ /* 0x000fea0003800000 */
[----:B------:R-:W3:Y:S01]  /*1610*/  LDL R14, [R1+0x68] ;  /* 0x00006800010e7983 */ /* 0x000ee20000100800 */
[C---:B------:R-:W-:Y:S02]  /*1620*/  IADD3 R15, R218.reuse, 0x40, RZ ;  /* 0x00000040da0f7810 */ /* 0x040fe40007ffe0ff */
[C---:B------:R-:W-:Y:S02]  /*1630*/  IADD3 R16, R218.reuse, 0x40, RZ ;  /* 0x00000040da107810 */ /* 0x040fe40007ffe0ff */
[-C--:B----4-:R-:W-:Y:S02]  /*1640*/  LEA R8, P2, R218, R0.reuse, 0x1 ;  /* 0x00000000da087211 */ /* 0x090fe400078408ff */
[----:B------:R-:W-:Y:S02]  /*1650*/  SHF.R.S32.HI R18, RZ, 0x1f, R218 ;  /* 0x0000001fff127819 */ /* 0x000fe400000114da */
[----:B------:R-:W-:Y:S02]  /*1660*/  LEA R6, P1, R252, R0, 0x1 ;  /* 0x00000000fc067211 */ /* 0x000fe400078208ff */
[----:B------:R-:W-:-:S02]  /*1670*/  SHF.R.S32.HI R17, RZ, 0x1f, R252 ;  /* 0x0000001fff117819 */ /* 0x000fc400000114fc */
[----:B------:R-:W-:Y:S02]  /*1680*/  SHF.R.S32.HI R16, RZ, 0x1f, R16 ;  /* 0x0000001fff107819 */ /* 0x000fe40000011410 */
[C---:B------:R-:W-:Y:S02]  /*1690*/  LEA R2, P0, R15.reuse, R0, 0x1 ;  /* 0x000000000f027211 */ /* 0x040fe400078008ff */
[-C--:B--2---:R-:W-:Y:S02]  /*16a0*/  LEA.HI.X R9, R218, R4.reuse, R18, 0x1, P2 ;  /* 0x00000004da097211 */ /* 0x084fe400010f0c12 */
[-C--:B------:R-:W-:Y:S02]  /*16b0*/  LEA.HI.X R7, R252, R4.reuse, R17, 0x1, P1 ;  /* 0x00000004fc077211 */ /* 0x080fe400008f0c11 */
[----:B------:R-:W-:Y:S01]  /*16c0*/  LEA.HI.X R3, R15, R4, R16, 0x1, P0 ;  /* 0x000000040f037211 */ /* 0x000fe200000f0c10 */
[----:B---3--:R-:W-:-:S05]  /*16d0*/  IMAD.SHL.U32 R0, R14, 0x2, RZ ;  /* 0x000000020e007824 */ /* 0x008fca00078e00ff */
[----:B------:R-:W-:Y:S01]  /*16e0*/  @!PT LDS RZ, [RZ] ;  /* 0x00000000fffff984 */ /* 0x000fe20000000800 */
[----:B------:R-:W-:Y:S01]  /*16f0*/  @!PT LDS RZ, [RZ] ;  /* 0x00000000fffff984 */ /* 0x000fe20000000800 */
[----:B------:R-:W-:Y:S01]  /*1700*/  @!PT LDS RZ, [RZ] ;  /* 0x00000000fffff984 */ /* 0x000fe20000000800 */
[----:B------:R1:W-:Y:S04]  /*1710*/  LDGSTS.E.BYPASS.LTC128B.128 [R0+0x6100], [R8.64], !P6 ;  /* 0x0610000008007fae */ /* 0x0003e8000f101d46 */
[----:B------:R1:W-:Y:S04]  /*1720*/  LDGSTS.E.BYPASS.LTC128B.128 [R0+0x8100], [R6.64], !P4 ;  /* 0x0810000006007fae */ /* 0x0003e8000e101d46 */
[----:B------:R1:W-:Y:S02]  /*1730*/  LDGSTS.E.BYPASS.LTC128B.128 [R0+0xa100], [R2.64], !P3 ;  /* 0x0a10000002007fae */ /* 0x0003e4000d901d46 */
.L_x_598:
[----:B------:R-:W-:Y:S05]  /*1740*/  BSYNC B0 ;  /* 0x0000000000007941 */ /* 0x000fea0003800000 */
.L_x_597:
[----:B------:R-:W-:Y:S05]  /*1750*/  BRA.DIV ~URZ, `(.L_x_599) ;  /* 0x0000e5f27f007947 */ /* 0x000fea000b800000 */
[----:B--2---:R2:W3:Y:S04]  /*1760*/  SHFL.IDX PT, R4, R5, 0x1, 0x1c1f ;  /* 0x003c1f0005047f89 */ /* 0x0044e800000e0000 */
[----:B-1--4-:R2:W1:Y:S02]  /*1770*/  SHFL.IDX PT, R0, R11, 0x1, 0x1c1f ;  /* 0x003c1f000b007f89 */ /* 0x01246400000e0000 */
.L_x_667:
[----:B------:R-:W-:Y:S01]  /*1780*/  IADD3 R2, R10, 0x20, RZ ;  /* 0x000000200a027810 */ /* 0x000fe20007ffe0ff */
[----:B------:R-:W-:Y:S03]  /*1790*/  BSSY B0, `(.L_x_600) ;  /* 0x0000016000007945 */ /* 0x000fe60003800000 */
[----:B------:R-:W-:-:S13]  /*17a0*/  ISETP.GE.AND P0, PT, R2, R13, PT ;  /* 0x0000000d0200720c */ /* 0x000fda0003f06270 */
[----:B------:R-:W-:Y:S05]  /*17b0*/  @P0 BRA `(.L_x_601) ;  /* 0x0000013000000947 */ /* 0x000fea0003800000 */
[----:B------:R-:W4:Y:S01]  /*17c0*/  LDL R14, [R1+0x68] ;  /* 0x00006800010e7983 */ /* 0x000f220000100800 */
[C---:B------:R-:W-:Y:S02]  /*17d0*/  IADD3 R15, R218.reuse, 0x40, RZ ;  /* 0x00000040da0f7810 */ /* 0x040fe40007ffe0ff */
[C---:B------:R-:W-:Y:S02]  /*17e0*/  IADD3 R16, R218.reuse, 0x40, RZ ;  /* 0x00000040da107810 */ /* 0x040fe40007ffe0ff */
[-C--:B-1----:R-:W-:Y:S02]  /*17f0*/  LEA R8, P2, R218, R0.reuse, 0x1 ;  /* 0x00000000da087211 */ /* 0x082fe400078408ff */
[----:B------:R-:W-:Y:S02]  /*1800*/  SHF.R.S32.HI R18, RZ, 0x1f, R218 ;  /* 0x0000001fff127819 */ /* 0x000fe400000114da */
[----:B------:R-:W-:Y:S02]  /*1810*/  LEA R6, P1, R252, R0, 0x1 ;  /* 0x00000000fc067211 */ /* 0x000fe400078208ff */
[----:B------:R-:W-:-:S02]  /*1820*/  SHF.R.S32.HI R17, RZ, 0x1f, R252 ;  /* 0x0000001fff117819 */ /* 0x000fc400000114fc */
[----:B------:R-:W-:Y:S02]  /*1830*/  SHF.R.S32.HI R16, RZ, 0x1f, R16 ;  /* 0x0000001fff107819 */ /* 0x000fe40000011410 */
[C---:B------:R-:W-:Y:S02]  /*1840*/  LEA R2, P0, R15.reuse, R0, 0x1 ;  /* 0x000000000f027211 */ /* 0x040fe400078008ff */
[-C--:B---3--:R-:W-:Y:S02]  /*1850*/  LEA.HI.X R9, R218, R4.reuse, R18, 0x1, P2 ;  /* 0x00000004da097211 */ /* 0x088fe400010f0c12 */
[-C--:B------:R-:W-:Y:S02]  /*1860*/  LEA.HI.X R7, R252, R4.reuse, R17, 0x1, P1 ;  /* 0x00000004fc077211 */ /* 0x080fe400008f0c11 */
[----:B------:R-:W-:Y:S01]  /*1870*/  LEA.HI.X R3, R15, R4, R16, 0x1, P0 ;  /* 0x000000040f037211 */ /* 0x000fe200000f0c10 */
[----:B----4-:R-:W-:-:S05]  /*1880*/  IMAD.SHL.U32 R0, R14, 0x2, RZ ;  /* 0x000000020e007824 */ /* 0x010fca00078e00ff */
[----:B------:R-:W-:Y:S01]  /*1890*/  @!PT LDS RZ, [RZ] ;  /* 0x00000000fffff984 */ /* 0x000fe20000000800 */
[----:B------:R-:W-:Y:S01]  /*18a0*/  @!PT LDS RZ, [RZ] ;  /* 0x00000000fffff984 */ /* 0x000fe20000000800 */
[----:B------:R-:W-:Y:S01]  /*18b0*/  @!PT LDS RZ, [RZ] ;  /* 0x00000000fffff984 */ /* 0x000fe20000000800 */
[----:B------:R1:W-:Y:S04]  /*18c0*/  LDGSTS.E.BYPASS.LTC128B.128 [R0+0x6900], [R8.64], !P6 ;  /* 0x0690000008007fae */ /* 0x0003e8000f101d46 */
[----:B------:R1:W-:Y:S04]  /*18d0*/  LDGSTS.E.BYPASS.LTC128B.128 [R0+0x8900], [R6.64], !P4 ;  /* 0x0890000006007fae */ /* 0x0003e8000e101d46 */
[----:B------:R1:W-:Y:S02]  /*18e0*/  LDGSTS.E.BYPASS.LTC128B.128 [R0+0xa900], [R2.64], !P3 ;  /* 0x0a90000002007fae */ /* 0x0003e4000d901d46 */
.L_x_601:
[----:B------:R-:W-:Y:S05]  /*18f0*/  BSYNC B0 ;  /* 0x0000000000007941 */ /* 0x000fea0003800000 */
.L_x_600:
[----:B------:R-:W-:Y:S05]  /*1900*/  BRA.DIV ~URZ, `(.L_x_602) ;  /* 0x0000e5127f007947 */ /* 0x000fea000b800000 */
[----:B---3--:R3:W4:Y:S02]  /*1910*/  SHFL.IDX PT, R4, R5, 0x2, 0x1c1f ;  /* 0x005c1f0005047f89 */ /* 0x00872400000e0000 */
.L_x_668:
[----:B------:R-:W-:Y:S05]  /*1920*/  BRA.DIV ~URZ, `(.L_x_603) ;  /* 0x0000e5627f007947 */ /* 0x000fea000b800000 */
[----:B-1----:R1:W2:Y:S02]  /*1930*/  SHFL.IDX PT, R0, R11, 0x2, 0x1c1f ;  /* 0x005c1f000b007f89 */ /* 0x0022a400000e0000 */
.L_x_669:
[----:B------:R-:W-:Y:S01]  /*1940*/  IADD3 R2, R10, 0x40, RZ ;  /* 0x000000400a027810 */ /* 0x000fe20007ffe0ff */
[----:B------:R-:W-:Y:S03]  /*1950*/  BSSY B0, `(.L_x_604) ;  /* 0x0000016000007945 */ /* 0x000fe60003800000 */
[----:B------:R-:W-:-:S13]  /*1960*/  ISETP.GE.AND P0, PT, R2, R13, PT ;  /* 0x0000000d0200720c */ /* 0x000fda0003f06270 */
[----:B------:R-:W-:Y:S05]  /*1970*/  @P0 BRA `(.L_x_605) ;  /* 0x0000013000000947 */ /* 0x000fea0003800000 */
[----:B---3--:R-:W3:Y:S01]  /*1980*/  LDL R14, [R1+0x68] ;  /* 0x00006800010e7983 */ /* 0x008ee20000100800 */
[C---:B------:R-:W-:Y:S02]  /*1990*/  IADD3 R15, R218.reuse, 0x40, RZ ;  /* 0x00000040da0f7810 */ /* 0x040fe40007ffe0ff */
[C---:B------:R-:W-:Y:S02]  /*19a0*/  IADD3 R16, R218.reuse, 0x40, RZ ;  /* 0x00000040da107810 */ /* 0x040fe40007ffe0ff */
[-C--:B--2---:R-:W-:Y:S02]  /*19b0*/  LEA R8, P2, R218, R0.reuse, 0x1 ;  /* 0x00000000da087211 */ /* 0x084fe400078408ff */
[----:B------:R-:W-:Y:S02]  /*19c0*/  SHF.R.S32.HI R18, RZ, 0x1f, R218 ;  /* 0x0000001fff127819 */ /* 0x000fe400000114da */
[----:B------:R-:W-:Y:S02]  /*19d0*/  LEA R6, P1, R252, R0, 0x1 ;  /* 0x00000000fc067211 */ /* 0x000fe400078208ff */
[----:B------:R-:W-:-:S02]  /*19e0*/  SHF.R.S32.HI R17, RZ, 0x1f, R252 ;  /* 0x0000001fff117819 */ /* 0x000fc400000114fc */
[----:B------:R-:W-:Y:S02]  /*19f0*/  SHF.R.S32.HI R16, RZ, 0x1f, R16 ;  /* 0x0000001fff107819 */ /* 0x000fe40000011410 */
[C---:B------:R-:W-:Y:S02]  /*1a00*/  LEA R2, P0, R15.reuse, R0, 0x1 ;  /* 0x000000000f027211 */ /* 0x040fe400078008ff */
[-C--:B----4-:R-:W-:Y:S02]  /*1a10*/  LEA.HI.X R9, R218, R4.reuse, R18, 0x1, P2 ;  /* 0x00000004da097211 */ /* 0x090fe400010f0c12 */
        /* <DEDUP_REMOVED lines=9> */
.L_x_605:
[----:B------:R-:W-:Y:S05]  /*1ab0*/  BSYNC B0 ;  /* 0x0000000000007941 */ /* 0x000fea0003800000 */
.L_x_604:
[----:B------:R-:W-:Y:S05]  /*1ac0*/  BRA.DIV ~URZ, `(.L_x_606) ;  /* 0x0000e4327f007947 */ /* 0x000fea000b800000 */
[----:B----4-:R4:W1:Y:S04]  /*1ad0*/  SHFL.IDX PT, R4, R5, 0x3, 0x1c1f ;  /* 0x007c1f0005047f89 */ /* 0x01086800000e0000 */
[----:B--2---:R4:W2:Y:S02]  /*1ae0*/  SHFL.IDX PT, R0, R11, 0x3, 0x1c1f ;  /* 0x007c1f000b007f89 */ /* 0x0048a400000e0000 */
.L_x_670:
[----:B-1--4-:R-:W4:Y:S01]  /*1af0*/  LDL R11, [R1+0x68] ;  /* 0x00006800010b7983 */ /* 0x012f220000100800 */
[----:B------:R-:W-:Y:S01]  /*1b00*/  IADD3 R10, R10, 0x60, RZ ;  /* 0x000000600a0a7810 */ /* 0x000fe20007ffe0ff */
[----:B-----5:R-:W-:Y:S01]  /*1b10*/  IMAD.WIDE.U32 R156, R12, c[0x0][0x2b0], RZ ;  /* 0x0000ac000c9c7a25 */ /* 0x020fe200078e00ff */
[----:B------:R-:W-:-:S02]  /*1b20*/  SHF.R.S32.HI R99, RZ, 0x1f, R218 ;  /* 0x0000001fff637819 */ /* 0x000fc400000114da */
[----:B------:R-:W-:Y:S02]  /*1b30*/  ISETP.GE.AND P2, PT, R10, R13, PT ;  /* 0x0000000d0a00720c */ /* 0x000fe40003f46270 */
[C---:B------:R-:W-:Y:S01]  /*1b40*/  IADD3 R96, R218.reuse, 0x40, RZ ;  /* 0x00000040da607810 */ /* 0x040fe20007ffe0ff */
[----:B------:R1:W-:Y:S01]  /*1b50*/  STL.64 [R1+0x20], R156 ;  /* 0x0000209c01007387 */ /* 0x0003e20000100a00 */
[----:B------:R-:W-:Y:S02]  /*1b60*/  IADD3 R97, R218, 0x40, RZ ;  /* 0x00000040da617810 */ /* 0x000fe40007ffe0ff */
[----:B------:R-:W-:Y:S02]  /*1b70*/  SHF.R.S32.HI R98, RZ, 0x1f, R252 ;  /* 0x0000001fff627819 */ /* 0x000fe400000114fc */
[----:B------:R-:W-:-:S05]  /*1b80*/  SHF.R.S32.HI R97, RZ, 0x1f, R97 ;  /* 0x0000001fff617819 */ /* 0x000fca0000011461 */
[-C--:B--2---:R-:W-:Y:S02]  /*1b90*/  @!P2 LEA R8, P0, R218, R0.reuse, 0x1 ;  /* 0x00000000da08a211 */ /* 0x084fe400078008ff */
[----:B------:R-:W-:Y:S02]  /*1ba0*/  @!P2 LEA R6, P1, R252, R0, 0x1 ;  /* 0x00000000fc06a211 */ /* 0x000fe400078208ff */
[----:B------:R-:W-:Y:S02]  /*1bb0*/  @!P2 LEA.HI.X R9, R218, R4, R99, 0x1, P0 ;  /* 0x00000004da09a211 */ /* 0x000fe400000f0c63 */
[----:B------:R-:W-:Y:S02]  /*1bc0*/  @!P2 LEA R2, P0, R96, R0, 0x1 ;  /* 0x000000006002a211 */ /* 0x000fe400078008ff */
[----:B------:R-:W-:Y:S02]  /*1bd0*/  SHF.R.S32.HI R0, RZ, 0x1f, R12 ;  /* 0x0000001fff007819 */ /* 0x000fe4000001140c */
[----:B------:R-:W-:-:S02]  /*1be0*/  @!P2 LEA.HI.X R7, R252, R4, R98, 0x1, P1 ;  /* 0x00000004fc07a211 */ /* 0x000fc400008f0c62 */
[----:B------:R-:W-:Y:S01]  /*1bf0*/  @!P2 LEA.HI.X R3, R96, R4, R97, 0x1, P0 ;  /* 0x000000046003a211 */ /* 0x000fe200000f0c61 */
[----:B------:R-:W-:-:S04]  /*1c00*/  IMAD R0, R0, c[0x0][0x2b0], RZ ;  /* 0x0000ac0000007a24 */ /* 0x000fc800078e02ff */
[----:B------:R-:W-:-:S04]  /*1c10*/  IMAD R0, R12, c[0x0][0x2b4], R0 ;  /* 0x0000ad000c007a24 */ /* 0x000fc800078e0200 */
[----:B------:R-:W-:-:S05]  /*1c20*/  IMAD.IADD R153, R157, 0x1, R0 ;  /* 0x000000019d997824 */ /* 0x000fca00078e0200 */
[----:B------:R1:W-:Y:S01]  /*1c30*/  STL [R1+0x38], R153 ;  /* 0x0000389901007387 */ /* 0x0003e20000100800 */
[----:B----4-:R-:W-:-:S05]  /*1c40*/  IMAD.SHL.U32 R219, R11, 0x2, RZ ;  /* 0x000000020bdb7824 */ /* 0x010fca00078e00ff */
[----:B------:R-:W-:Y:S01]  /*1c50*/  @!PT LDS RZ, [RZ] ;  /* 0x00000000fffff984 */ /* 0x000fe20000000800 */
[----:B------:R-:W-:Y:S01]  /*1c60*/  @!PT LDS RZ, [RZ] ;  /* 0x00000000fffff984 */ /* 0x000fe20000000800 */
[----:B------:R-:W-:Y:S01]  /*1c70*/  @!PT LDS RZ, [RZ] ;  /* 0x00000000fffff984 */ /* 0x000fe20000000800 */
[----:B------:R1:W-:Y:S04]  /*1c80*/  @!P2 LDGSTS.E.BYPASS.LTC128B.128 [R219+0x7900], [R8.64], !P6 ;  /* 0x0790000008dbafae */ /* 0x0003e8000f101d46 */
[----:B------:R1:W-:Y:S04]  /*1c90*/  @!P2 LDGSTS.E.BYPASS.LTC128B.128 [R219+0x9900], [R6.64], !P4 ;  /* 0x0990000006dbafae */ /* 0x0003e8000e101d46 */
[----:B------:R1:W-:Y:S04]  /*1ca0*/  @!P2 LDGSTS.E.BYPASS.LTC128B.128 [R219+0xb900], [R2.64], !P3 ;  /* 0x0b90000002dbafae */ /* 0x0003e8000d901d46 */
[----:B------:R-:W0:Y:S01]  /*1cb0*/  LDGDEPBAR ;  /* 0x00000000000079af */ /* 0x000e220000000000 */
[----:B------:R-:W-:Y:S02]  /*1cc0*/  WARPSYNC 0xffffffff ;  /* 0xffffffff00007948 */ /* 0x000fe40003800000 */
[----:B------:R-:W2:Y:S04]  /*1cd0*/  LDL R158, [R1] ;  /* 0x00000000019e7983 */ /* 0x000ea80000100800 */
[----:B------:R-:W4:Y:S01]  /*1ce0*/  LDL R159, [R1+0x28] ;  /* 0x00002800019f7983 */ /* 0x000f220000100800 */
[----:B------:R-:W-:-:S02]  /*1cf0*/  IMAD.MOV.U32 R0, RZ, RZ, c[0x0][0x2b8] ;  /* 0x0000ae00ff007624 */ /* 0x000fc400078e00ff */
[----:B------:R-:W-:Y:S01]  /*1d00*/  IMAD.MOV.U32 R15, RZ, RZ, c[0x0][0x2ac] ;  /* 0x0000ab00ff0f7624 */ /* 0x000fe200078e00ff */
[----:B------:R-:W5:Y:S02]  /*1d10*/  LDL R34, [R1+0x48] ;  /* 0x0000480001227983 */ /* 0x000f640000100800 */
[----:B------:R-:W-:Y:S01]  /*1d20*/  ISETP.NE.AND P4, PT, R0, 0x1, PT ;  /* 0x000000010000780c */ /* 0x000fe20003f85270 */
[----:B------:R-:W-:Y:S02]  /*1d30*/  IMAD R15, R15, c[0x0][0x1d0], RZ ;  /* 0x000074000f0f7a24 */ /* 0x000fe400078e02ff */
[----:B------:R-:W-:Y:S01]  /*1d40*/  IMAD.MOV.U32 R220, RZ, RZ, RZ ;  /* 0x000000ffffdc7224 */ /* 0x000fe200078e00ff */
[----:B------:R-:W-:Y:S01]  /*1d50*/  BAR.SYNC.DEFER_BLOCKING 0x0 ;  /* 0x0000000000007b1d */ /* 0x000fe20000010000 */
[----:B-12---:R-:W-:-:S05]  /*1d60*/  IMAD R2, R221, 0x40, R158 ;  /* 0x00000040dd027824 */ /* 0x006fca00078e029e */
[----:B------:R-:W-:-:S04]  /*1d70*/  IADD3 R2, R2, -0x40, RZ ;  /* 0xffffffc002027810 */ /* 0x000fc80007ffe0ff */
[C---:B------:R-:W-:Y:S01]  /*1d80*/  ISETP.GE.AND P1, PT, R2.reuse, R15, PT ;  /* 0x0000000f0200720c */ /* 0x040fe20003f26270 */
[----:B----4-:R-:W-:-:S03]  /*1d90*/  IMAD.IADD R2, R2, 0x1, R159 ;  /* 0x0000000102027824 */ /* 0x010fc600078e029f */
[----:B------:R-:W-:Y:S01]  /*1da0*/  ISETP.GT.OR P1, PT, R158, 0x3f, P1 ;  /* 0x0000003f9e00780c */ /* 0x000fe20000f24670 */
[----:B------:R-:W-:-:S04]  /*1db0*/  @P4 IMAD.HI.U32 R3, R2, c[0x0][0x2bc], RZ ;  /* 0x0000af0002034a27 */ /* 0x000fc800078e00ff */
[----:B------:R-:W-:Y:S01]  /*1dc0*/  IMAD.MOV.U32 R0, RZ, RZ, R2 ;  /* 0x000000ffff007224 */ /* 0x000fe200078e0002 */
[----:B------:R-:W-:-:S07]  /*1dd0*/  @P4 SHF.R.U32.HI R0, RZ, c[0x0][0x2c0], R3 ;  /* 0x0000b000ff004a19 */ /* 0x000fce0000011603 */
[----:B------:R-:W-:-:S04]  /*1de0*/  @!P1 IADD3 R3, P0, R0, R156, RZ ;  /* 0x0000009c00039210 */ /* 0x000fc80007f1e0ff */
[----:B---3--:R-:W-:Y:S02]  /*1df0*/  @!P1 LEA.HI.X.SX32 R5, R0, R153, 0x1, P0 ;  /* 0x0000009900059211 */ /* 0x008fe400000f0eff */
[----:B------:R-:W-:-:S04]  /*1e00*/  @!P1 LEA R4, P0, R3, c[0x0][0x2a0], 0x2 ;  /* 0x0000a80003049a11 */ /* 0x000fc800078010ff */
[----:B------:R-:W-:-:S05]  /*1e10*/  @!P1 LEA.HI.X R5, R3, c[0x0][0x2a4], R5, 0x2, P0 ;  /* 0x0000a90003059a11 */ /* 0x000fca00000f1405 */
[----:B------:R1:W2:Y:S01]  /*1e20*/  @!P1 LDG.E R220, [R4.64] ;  /* 0x0000000604dc9981 */ /* 0x0002a2000c1e1900 */
[----:B------:R-:W-:-:S04]  /*1e30*/  IMAD.MOV R0, RZ, RZ, -R0 ;  /* 0x000000ffff007224 */ /* 0x000fc800078e0a00 */
[----:B------:R-:W-:Y:S01]  /*1e40*/  IMAD R233, R0, c[0x0][0x2b8], R2 ;  /* 0x0000ae0000e97a24 */ /* 0x000fe200078e0202 */
[----:B------:R-:W3:Y:S04]  /*1e50*/  S2R R16, SR_TID.X ;  /* 0x0000000000107919 */ /* 0x000ee80000002100 */
[----:B------:R-:W-:Y:S01]  /*1e60*/  SHF.R.S32.HI R29, RZ, 0x1f, R233 ;  /* 0x0000001fff1d7819 */ /* 0x000fe200000114e9 */
[----:B------:R-:W-:-:S04]  /*1e70*/  IMAD.WIDE.U32 R2, R233, c[0x0][0x1e0], RZ ;  /* 0x00007800e9027a25 */ /* 0x000fc800078e00ff */
[----:B------:R-:W-:-:S04]  /*1e80*/  IMAD R0, R29, c[0x0][0x1e0], RZ ;  /* 0x000078001d007a24 */ /* 0x000fc800078e02ff */
[----:B------:R-:W-:-:S04]  /*1e90*/  IMAD R0, R233, c[0x0][0x1e4], R0 ;  /* 0x00007900e9007a24 */ /* 0x000fc800078e0200 */
[----:B------:R-:W-:Y:S02]  /*1ea0*/  IMAD.IADD R3, R3, 0x1, R0 ;  /* 0x0000000103037824 */ /* 0x000fe400078e0200 */
[----:B------:R-:W-:Y:S02]  /*1eb0*/  IMAD R0, R31, c[0x0][0x1e8], RZ ;  /* 0x00007a001f007a24 */ /* 0x000fe400078e02ff */
[----:B-----5:R-:W-:-:S04]  /*1ec0*/  IMAD.WIDE.U32 R154, R34, c[0x0][0x1e8], RZ ;  /* 0x00007a00229a7a25 */ /* 0x020fc800078e00ff */
[----:B------:R-:W-:Y:S01]  /*1ed0*/  IMAD R0, R34, c[0x0][0x1ec], R0 ;  /* 0x00007b0022007a24 */ /* 0x000fe200078e0200 */
[----:B---3--:R-:W-:-:S03]  /*1ee0*/  SHF.R.S32.HI R14, RZ, 0x1f, R16 ;  /* 0x0000001fff0e7819 */ /* 0x008fc60000011410 */
[----:B------:R-:W-:Y:S01]  /*1ef0*/  IMAD.IADD R148, R155, 0x1, R0 ;  /* 0x000000019b947824 */ /* 0x000fe200078e0200 */
[----:B-1----:R-:W-:Y:S02]  /*1f00*/  LEA R5, R221, 0xffffffc0, 0x6 ;  /* 0xffffffc0dd057811 */ /* 0x002fe400078e30ff */
[----:B------:R-:W-:-:S03]  /*1f10*/  LEA.HI R14, R14, R16, RZ, 0x2 ;  /* 0x000000100e0e7211 */ /* 0x000fc600078f10ff */
[----:B------:R-:W-:Y:S01]  /*1f20*/  IMAD.IADD R143, R15, 0x1, -R5 ;  /* 0x000000010f8f7824 */ /* 0x000fe200078e0a05 */
[----:B------:R-:W-:-:S05]  /*1f30*/  SHF.R.S32.HI R14, RZ, 0x2, R14 ;  /* 0x00000002ff0e7819 */ /* 0x000fca000001140e */
[----:B------:R-:W-:-:S05]  /*1f40*/  IMAD.IADD R28, R143, 0x1, -R14 ;  /* 0x000000018f1c7824 */ /* 0x000fca00078e0a0e */
[----:B------:R-:W-:-:S13]  /*1f50*/  ISETP.GE.AND P2, PT, R28, 0x1, PT ;  /* 0x000000011c00780c */ /* 0x000fda0003f46270 */
[----:B------:R-:W-:Y:S02]  /*1f60*/  @P2 ISETP.GE.AND P1, PT, R218, c[0x0][0x1d4], PT ;  /* 0x00007500da002a0c */ /* 0x000fe40003f26270 */
[----:B------:R-:W-:Y:S02]  /*1f70*/  @P2 ISETP.GE.AND P3, PT, R252, c[0x0][0x1d4], PT ;  /* 0x00007500fc002a0c */ /* 0x000fe40003f66270 */
[----:B------:R-:W-:Y:S01]  /*1f80*/  ISETP.GE.AND P6, PT, R28, 0x21, PT ;  /* 0x000000211c00780c */ /* 0x000fe20003fc6270 */
[----:B------:R-:W-:Y:S01]  /*1f90*/  IMAD.WIDE.U32 R32, R34, c[0x0][0x210], RZ ;  /* 0x0000840022207a25 */ /* 0x000fe200078e00ff */
[----:B------:R-:W-:Y:S04]  /*1fa0*/  STL.64 [R1+0x18], R154 ;  /* 0x0000189a01007387 */ /* 0x000fe80000100a00 */
[----:B------:R-:W-:Y:S01]  /*1fb0*/  STL [R1+0x2c], R148 ;  /* 0x00002c9401007387 */ /* 0x000fe20000100800 */
[----:B------:R-:W-:-:S03]  /*1fc0*/  IMAD.SHL.U32 R151, R252, 0x2, RZ ;  /* 0x00000002fc977824 */ /* 0x000fc600078e00ff */
[----:B------:R-:W-:Y:S01]  /*1fd0*/  STL.64 [R1+0x30], R32 ;  /* 0x0000302001007387 */ /* 0x000fe20000100a00 */
[----:B------:R-:W-:Y:S01]  /*1fe0*/  IMAD.SHL.U32 R152, R96, 0x2, RZ ;  /* 0x0000000260987824 */ /* 0x000fe200078e00ff */
[----:B------:R-:W-:Y:S01]  /*1ff0*/  SHF.L.U64.HI R141, R252, 0x1, R98 ;  /* 0x00000001fc8d7819 */ /* 0x000fe20000010262 */
[----:B------:R-:W-:Y:S01]  /*2000*/  IMAD.SHL.U32 R150, R218, 0x2, RZ ;  /* 0x00000002da967824 */ /* 0x000fe200078e00ff */
        /* <DEDUP_REMOVED lines=8> */
[----:B------:R-:W1:Y:S04]  /*2090*/  SHFL.IDX PT, R3, R2, RZ, 0x1c1f ;  /* 0x001c1fff02037589 */ /* 0x000e6800000e0000 */
[----:B------:R-:W2:Y:S04]  /*20a0*/  SHFL.IDX PT, R4, R0, RZ, 0x1c1f ;  /* 0x001c1fff00047589 */ /* 0x000ea800000e0000 */
[----:B------:R-:W3:Y:S04]  /*20b0*/  SHFL.IDX PT, R2, R2, 0x1, 0x1c1f ;  /* 0x003c1f0002027f89 */ /* 0x000ee800000e0000 */
[----:B------:R4:W5:Y:S01]  /*20c0*/  SHFL.IDX PT, R10, R0, 0x1, 0x1c1f ;  /* 0x003c1f00000a7f89 */ /* 0x00096200000e0000 */
[----:B-1----:R-:W-:-:S04]  /*20d0*/  @P2 LEA R6, P0, R218, R3, 0x1 ;  /* 0x00000003da062211 */ /* 0x002fc800078008ff */
[----:B--2---:R-:W-:Y:S02]  /*20e0*/  @P2 LEA.HI.X R7, R218, R4, R99, 0x1, P0 ;  /* 0x00000004da072211 */ /* 0x004fe400000f0c63 */
[----:B------:R-:W-:Y:S01]  /*20f0*/  @P2 LEA R8, P0, R252, R3, 0x1 ;  /* 0x00000003fc082211 */ /* 0x000fe200078008ff */
[----:B----4-:R-:W-:-:S03]  /*2100*/  @P2 IMAD.SHL.U32 R0, R11, 0x2, RZ ;  /* 0x000000020b002824 */ /* 0x010fc600078e00ff */
[----:B------:R-:W-:Y:S02]  /*2110*/  @P2 LEA.HI.X R9, R252, R4, R98, 0x1, P0 ;  /* 0x00000004fc092211 */ /* 0x000fe400000f0c62 */
[----:B------:R1:W-:Y:S01]  /*2120*/  @P2 LDGSTS.E.BYPASS.LTC128B.128 [R0+0x3100], [R6.64], !P1 ;  /* 0x0310000006002fae */ /* 0x0003e2000c901d46 */
[----:B------:R-:W-:-:S03]  /*2130*/  @P2 ISETP.GE.AND P1, PT, R96, c[0x0][0x1d4], PT ;  /* 0x0000750060002a0c */ /* 0x000fc60003f26270 */
[----:B------:R3:W-:Y:S01]  /*2140*/  @P2 LDGSTS.E.BYPASS.LTC128B.128 [R0+0x4100], [R8.64], !P3 ;  /* 0x0410000008002fae */ /* 0x0007e2000d901d46 */
[----:B-1----:R-:W-:-:S04]  /*2150*/  @P2 LEA R6, P0, R96, R3, 0x1 ;  /* 0x0000000360062211 */ /* 0x002fc800078008ff */
[----:B------:R-:W-:Y:S02]  /*2160*/  @P2 LEA.HI.X R7, R96, R4, R97, 0x1, P0 ;  /* 0x0000000460072211 */ /* 0x000fe400000f0c61 */
[----:B---3--:R-:W-:-:S03]  /*2170*/  @P6 LEA R8, P0, R218, R2, 0x1 ;  /* 0x00000002da086211 */ /* 0x008fc600078008ff */
[----:B------:R1:W-:Y:S01]  /*2180*/  @P2 LDGSTS.E.BYPASS.LTC128B.128 [R0+0x5100], [R6.64], !P1 ;  /* 0x0510000006002fae */ /* 0x0003e2000c901d46 */
[----:B------:R-:W-:Y:S02]  /*2190*/  @P6 ISETP.GE.AND P2, PT, R218, c[0x0][0x1d4], PT ;  /* 0x00007500da006a0c */ /* 0x000fe40003f46270 */
[C---:B------:R-:W-:Y:S02]  /*21a0*/  @P6 LEA R4, P3, R252.reuse, R2, 0x1 ;  /* 0x00000002fc046211 */ /* 0x040fe400078608ff */
[----:B------:R-:W-:Y:S02]  /*21b0*/  @P6 ISETP.GE.AND P1, PT, R252, c[0x0][0x1d4], PT ;  /* 0x00007500fc006a0c */ /* 0x000fe40003f26270 */
[-C--:B-----5:R-:W-:Y:S02]  /*21c0*/  @P6 LEA.HI.X R9, R218, R10.reuse, R99, 0x1, P0 ;  /* 0x0000000ada096211 */ /* 0x0a0fe400000f0c63 */
[----:B------:R-:W-:Y:S02]  /*21d0*/  @P6 ISETP.GE.AND P0, PT, R96, c[0x0][0x1d4], PT ;  /* 0x0000750060006a0c */ /* 0x000fe40003f06270 */
[----:B------:R-:W-:-:S02]  /*21e0*/  @P6 LEA.HI.X R5, R252, R10, R98, 0x1, P3 ;  /* 0x0000000afc056211 */ /* 0x000fc400018f0c62 */
[----:B------:R-:W-:-:S04]  /*21f0*/  @P6 LEA R2, P3, R96, R2, 0x1 ;  /* 0x0000000260026211 */ /* 0x000fc800078608ff */
[----:B------:R-:W-:Y:S01]  /*2200*/  @P6 LEA.HI.X R3, R96, R10, R97, 0x1, P3 ;  /* 0x0000000a60036211 */ /* 0x000fe200018f0c61 */
[----:B-1----:R-:W-:-:S05]  /*2210*/  @P6 IMAD.SHL.U32 R0, R11, 0x2, RZ ;  /* 0x000000020b006824 */ /* 0x002fca00078e00ff */
[----:B------:R1:W-:Y:S04]  /*2220*/  @P6 LDGSTS.E.BYPASS.LTC128B.128 [R0+0x3900], [R8.64], !P2 ;  /* 0x0390000008006fae */ /* 0x0003e8000d101d46 */
[----:B------:R2:W-:Y:S04]  /*2230*/  @P6 LDGSTS.E.BYPASS.LTC128B.128 [R0+0x4900], [R4.64], !P1 ;  /* 0x0490000004006fae */ /* 0x0005e8000c901d46 */
[----:B------:R3:W-:Y:S04]  /*2240*/  @P6 LDGSTS.E.BYPASS.LTC128B.128 [R0+0x5900], [R2.64], !P0 ;  /* 0x0590000002006fae */ /* 0x0007e8000c101d46 */
[----:B------:R-:W0:Y:S01]  /*2250*/  LDGDEPBAR ;  /* 0x00000000000079af */ /* 0x000e220000000000 */
[----:B------:R-:W-:-:S04]  /*2260*/  DEPBAR.LE SB0, 0x1 ;  /* 0x000080400000791a */ /* 0x000fc80000000000 */
[----:B------:R-:W-:-:S04]  /*2270*/  DEPBAR.LE SB0, 0x0 ;  /* 0x000080000000791a */ /* 0x000fc80000000000 */
[----:B------:R-:W-:Y:S06]  /*2280*/  BAR.SYNC.DEFER_BLOCKING 0x0 ;  /* 0x0000000000007b1d */ /* 0x000fec0000010000 */
[----:B--2---:R-:W-:Y:S04]  /*2290*/  LDSM.16.M88.4 R4, [R203+0x1000] ;  /* 0x00100000cb04783b */ /* 0x004fe80000000200 */
[----:B------:R-:W2:Y:S04]  /*22a0*/  LDSM.16.M88.4 R12, [R200] ;  /* 0x00000000c80c783b */ /* 0x000ea80000000200 */
[----:B------:R-:W4:Y:S04]  /*22b0*/  LDSM.16.M88.4 R16, [R200+0x400] ;  /* 0x00040000c810783b */ /* 0x000f280000000200 */
[----:B------:R-:W5:Y:S04]  /*22c0*/  LDSM.16.M88.4 R20, [R200+0x800] ;  /* 0x00080000c814783b */ /* 0x000f680000000200 */
[----:B------:R-:W5:Y:S04]  /*22d0*/  LDSM.16.M88.4 R24, [R200+0xc00] ;  /* 0x000c0000c818783b */ /* 0x000f680000000200 */
[----:B-1----:R-:W1:Y:S01]  /*22e0*/  LDSM.16.M88.4 R8, [R203] ;  /* 0x00000000cb08783b */ /* 0x002e620000000200 */
[----:B---3--:R-:W-:-:S02]  /*22f0*/  IMAD R0, R29, c[0x0][0x208], RZ ;  /* 0x000082001d007a24 */ /* 0x008fc400078e02ff */
[C---:B------:R-:W-:Y:S01]  /*2300*/  IMAD.WIDE.U32 R2, R233.reuse, c[0x0][0x208], RZ ;  /* 0x00008200e9027a25 */ /* 0x040fe200078e00ff */
[----:B------:R-:W-:Y:S01]  /*2310*/  ISETP.GE.AND P3, PT, R218, c[0x0][0x1d4], PT ;  /* 0x00007500da007a0c */ /* 0x000fe20003f66270 */
[----:B------:R-:W-:Y:S02]  /*2320*/  LDSM.16.M88.4 R40, [R215] ;  /* 0x00000000d728783b */ /* 0x000fe40000000200 */
[----:B------:R-:W-:Y:S01]  /*2330*/  IMAD R0, R233, c[0x0][0x20c], R0 ;  /* 0x00008300e9007a24 */ /* 0x000fe200078e0200 */
[----:B------:R-:W-:Y:S01]  /*2340*/  SHF.L.U64.HI R142, R96, 0x1, R97 ;  /* 0x00000001608e7819 */ /* 0x000fe20000010261 */
[----:B------:R-:W-:Y:S02]  /*2350*/  LDSM.16.M88.4 R36, [R205] ;  /* 0x00000000cd24783b */ /* 0x000fe40000000200 */
[----:B------:R-:W-:Y:S02]  /*2360*/  IMAD.IADD R3, R3, 0x1, R0 ;  /* 0x0000000103037824 */ /* 0x000fe400078e0200 */
[----:B------:R-:W-:-:S02]  /*2370*/  IMAD R0, R30, c[0x0][0x218], RZ ;  /* 0x000086001e007a24 */ /* 0x000fc400078e02ff */
[----:B------:R-:W-:Y:S01]  /*2380*/  IMAD.WIDE.U32 R2, R220, c[0x0][0x218], R2 ;  /* 0x00008600dc027a25 */ /* 0x000fe200078e0002 */
[C---:B--2---:R-:W-:Y:S08]  /*2390*/  HMMA.16816.F32.BF16 R64, R4.reuse, R12, RZ ;  /* 0x0000000c0440723c */ /* 0x044ff000000418ff */
[C---:B----4-:R-:W-:Y:S08]  /*23a0*/  HMMA.16816.F32.BF16 R44, R4.reuse, R16, RZ ;  /* 0x00000010042c723c */ /* 0x050ff000000418ff */
[C---:B-----5:R-:W-:Y:S08]  /*23b0*/  HMMA.16816.F32.BF16 R68, R4.reuse, R20, RZ ;  /* 0x000000140444723c */ /* 0x060ff000000418ff */
[C---:B------:R-:W-:Y:S08]  /*23c0*/  HMMA.16816.F32.BF16 R48, R4.reuse, R24, RZ ;  /* 0x000000180430723c */ /* 0x040ff000000418ff */
[C---:B------:R-:W-:Y:S08]  /*23d0*/  HMMA.16816.F32.BF16 R84, R4.reuse, R14, RZ ;  /* 0x0000000e0454723c */ /* 0x040ff000000418ff */
[C---:B------:R-:W-:Y:S08]  /*23e0*/  HMMA.16816.F32.BF16 R88, R4.reuse, R18, RZ ;  /* 0x000000120458723c */ /* 0x040ff000000418ff */
[C---:B------:R-:W-:Y:S08]  /*23f0*/  HMMA.16816.F32.BF16 R92, R4.reuse, R22, RZ ;  /* 0x00000016045c723c */ /* 0x040ff000000418ff */
[----:B------:R-:W-:Y:S07]  /*2400*/  HMMA.16816.F32.BF16 R116, R4, R26, RZ ;  /* 0x0000001a0474723c */ /* 0x000fee00000418ff */
[----:B------:R-:W-:-:S04]  /*2410*/  IMAD R4, R31, c[0x0][0x210], RZ ;  /* 0x000084001f047a24 */ /* 0x000fc800078e02ff */
[----:B------:R-:W-:-:S04]  /*2420*/  IMAD R4, R34, c[0x0][0x214], R4 ;  /* 0x0000850022047a24 */ /* 0x000fc800078e0204 */
[----:B------:R-:W-:Y:S02]  /*2430*/  IMAD.IADD R5, R33, 0x1, R4 ;  /* 0x0000000121057824 */ /* 0x000fe400078e0204 */
[----:B------:R-:W-:Y:S01]  /*2440*/  IMAD R4, R220, c[0x0][0x21c], R0 ;  /* 0x00008700dc047a24 */ /* 0x000fe200078e0200 */
[----:B------:R-:W-:Y:S01]  /*2450*/  IADD3 R0, P0, R2, R32, RZ ;  /* 0x0000002002007210 */ /* 0x000fe20007f1e0ff */
[C---:B-1----:R-:W-:Y:S01]  /*2460*/  HMMA.16816.F32.BF16 R120, R8.reuse, R12, RZ ;  /* 0x0000000c0878723c */ /* 0x042fe200000418ff */
[----:B------:R-:W-:Y:S02]  /*2470*/  STL [R1+0x3c], R5 ;  /* 0x00003c0501007387 */ /* 0x000fe40000100800 */
[----:B------:R-:W-:Y:S02]  /*2480*/  IADD3.X R2, R5, R3, R4, P0, !PT ;  /* 0x0000000305027210 */ /* 0x000fe400007fe404 */
[C---:B------:R-:W-:Y:S01]  /*2490*/  LEA R3, P0, R0.reuse, c[0x0][0x1f8], 0x1 ;  /* 0x00007e0000037a11 */ /* 0x040fe200078008ff */
[----:B------:R-:W-:Y:S03]  /*24a0*/  LDSM.16.M88.4 R4, [R204+0x1000] ;  /* 0x00100000cc04783b */ /* 0x000fe60000000200 */
[----:B------:R-:W-:Y:S01]  /*24b0*/  LEA.HI.X R12, R0, c[0x0][0x1fc], R2, 0x1, P0 ;  /* 0x00007f00000c7a11 */ /* 0x000fe200000f0c02 */
[C---:B------:R-:W-:Y:S01]  /*24c0*/  HMMA.16816.F32.BF16 R52, R8.reuse, R24, RZ ;  /* 0x000000180834723c */ /* 0x040fe200000418ff */
[----:B------:R-:W1:Y:S04]  /*24d0*/  SHFL.IDX PT, R0, R3, RZ, 0x1c1f ;  /* 0x001c1fff03007589 */ /* 0x000e6800000e0000 */
[----:B------:R-:W2:Y:S04]  /*24e0*/  SHFL.IDX PT, R2, R12, RZ, 0x1c1f ;  /* 0x001c1fff0c027589 */ /* 0x000ea800000e0000 */
[----:B------:R-:W3:Y:S04]  /*24f0*/  SHFL.IDX PT, R3, R3, 0x1, 0x1c1f ;  /* 0x003c1f0003037f89 */ /* 0x000ee800000e0000 */
[----:B------:R-:W4:Y:S01]  /*2500*/  SHFL.IDX PT, R12, R12, 0x1, 0x1c1f ;  /* 0x003c1f000c0c7f89 */ /* 0x000f2200000e0000 */
[C---:B------:R-:W-:Y:S03]  /*2510*/  HMMA.16816.F32.BF16 R60, R8.reuse, R26, RZ ;  /* 0x0000001a083c723c */ /* 0x040fe600000418ff */
[----:B------:R-:W5:Y:S04]  /*2520*/  LDSM.16.M88.4 R24, [R214] ;  /* 0x00000000d618783b */ /* 0x000f680000000200 */
[----:B------:R-:W5:Y:S01]  /*2530*/  LDSM.16.M88.4 R32, [R216] ;  /* 0x00000000d820783b */ /* 0x000f620000000200 */
[----:B------:R-:W-:Y:S01]  /*2540*/  HMMA.16816.F32.BF16 R56, R8, R20, RZ ;  /* 0x000000140838723c */ /* 0x000fe200000418ff */
[----:B------:R-:W-:-:S06]  /*2550*/  SHF.L.U64.HI R140, R218, 0x1, R99 ;  /* 0x00000001da8c7819 */ /* 0x000fcc0000010263 */
[----:B-1----:R-:W-:Y:S01]  /*2560*/  IADD3 R20, P0, R0, R151, RZ ;  /* 0x0000009700147210 */ /* 0x002fe20007f1e0ff */
[----:B------:R-:W-:Y:S01]  /*2570*/  HMMA.16816.F32.BF16 R76, R8, R18, RZ ;  /* 0x00000012084c723c */ /* 0x000fe200000418ff */
[----:B------:R-:W-:-:S03]  /*2580*/  ISETP.LT.OR P6, PT, R28, 0x1, P3 ;  /* 0x000000011c00780c */ /* 0x000fc60001fc1670 */
[----:B--2---:R-:W-:-:S03]  /*2590*/  IMAD.X R21, R2, 0x1, R141, P0 ;  /* 0x0000000102157824 */ /* 0x004fc600000e068d */
[----:B------:R-:W-:Y:S01]  /*25a0*/  IADD3 R18, P2, R0, R152, RZ ;  /* 0x0000009800127210 */ /* 0x000fe20007f5e0ff */
[----:B------:R-:W-:Y:S04]  /*25b0*/  HMMA.16816.F32.BF16 R72, R8, R22, RZ ;  /* 0x000000160848723c */ /* 0x000fe800000418ff */
[----:B------:R-:W-:-:S03]  /*25c0*/  IMAD.X R19, R2, 0x1, R142, P2 ;  /* 0x0000000102137824 */ /* 0x000fc600010e068e */
[----:B------:R-:W-:Y:S01]  /*25d0*/  IADD3 R22, P1, R0, R150, RZ ;  /* 0x0000009600167210 */ /* 0x000fe20007f3e0ff */
[----:B------:R-:W-:Y:S01]  /*25e0*/  HMMA.16816.F32.BF16 R100, R8, R14, RZ ;  /* 0x0000000e0864723c */ /* 0x000fe200000418ff */
[----:B------:R-:W-:-:S03]  /*25f0*/  ISETP.GE.AND P2, PT, R252, c[0x0][0x1d4], PT ;  /* 0x00007500fc007a0c */ /* 0x000fc60003f46270 */
[----:B------:R-:W-:-:S03]  /*2600*/  IMAD.X R23, R2, 0x1, R140, P1 ;  /* 0x0000000102177824 */ /* 0x000fc600008e068c */
[C---:B---3--:R-:W-:Y:S01]  /*2610*/  IADD3 R14, P0, R3.reuse, R151, RZ ;  /* 0x00000097030e7210 */ /* 0x048fe20007f1e0ff */
[----:B------:R-:W-:Y:S01]  /*2620*/  HMMA.16816.F32.BF16 R80, R8, R16, RZ ;  /* 0x000000100850723c */ /* 0x000fe200000418ff */
[----:B------:R-:W1:Y:S03]  /*2630*/  LDSM.16.M88.4 R8, [R204] ;  /* 0x00000000cc08783b */ /* 0x000e660000000200 */
[----:B----4-:R-:W-:Y:S01]  /*2640*/  IMAD.X R15, R12, 0x1, R141, P0 ;  /* 0x000000010c0f7824 */ /* 0x010fe200000e068d */
[----:B------:R-:W-:Y:S01]  /*2650*/  ISETP.LT.OR P0, PT, R28, 0x1, P2 ;  /* 0x000000011c00780c */ /* 0x000fe20001701670 */
[----:B------:R-:W-:Y:S01]  /*2660*/  @!PT LDS RZ, [RZ] ;  /* 0x00000000fffff984 */ /* 0x000fe20000000800 */
[----:B------:R-:W-:Y:S01]  /*2670*/  @!PT LDS RZ, [RZ] ;  /* 0x00000000fffff984 */ /* 0x000fe20000000800 */
[----:B------:R-:W-:Y:S01]  /*2680*/  @!PT LDS RZ, [RZ] ;  /* 0x00000000fffff984 */ /* 0x000fe20000000800 */
[----:B------:R2:W-:Y:S01]  /*2690*/  LDGSTS.E.BYPASS.LTC128B.128 [R219+0x100], [R22.64], !P6 ;  /* 0x0010000016db7fae */ /* 0x0005e2000f101d46 */
[----:B------:R-:W-:-:S05]  /*26a0*/  IADD3 R16, P1, R3, R150, RZ ;  /* 0x0000009603107210 */ /* 0x000fca0007f3e0ff */
[----:B------:R-:W-:Y:S01]  /*26b0*/  IMAD.X R17, R12, 0x1, R140, P1 ;  /* 0x000000010c117824 */ /* 0x000fe200008e068c */
[----:B------:R-:W-:Y:S02]  /*26c0*/  ISETP.GE.AND P1, PT, R96, c[0x0][0x1d4], PT ;  /* 0x0000750060007a0c */ /* 0x000fe40003f26270 */
[C---:B------:R-:W-:Y:S02]  /*26d0*/  ISETP.LT.OR P3, PT, R28.reuse, 0x21, P3 ;  /* 0x000000211c00780c */ /* 0x040fe40001f61670 */
[C---:B------:R-:W-:Y:S01]  /*26e0*/  ISETP.LT.OR P6, PT, R28.reuse, 0x1, P1 ;  /* 0x000000011c00780c */ /* 0x040fe20000fc1670 */
[----:B------:R2:W-:Y:S01]  /*26f0*/  LDGSTS.E.BYPASS.LTC128B.128 [R219+0x1100], [R20.64], !P0 ;  /* 0x0110000014db7fae */ /* 0x0005e2000c101d46 */
[C---:B------:R-:W-:Y:S02]  /*2700*/  ISETP.LT.OR P2, PT, R28.reuse, 0x21, P2 ;  /* 0x000000211c00780c */ /* 0x040fe40001741670 */
[----:B------:R-:W-:Y:S02]  /*2710*/  ISETP.LT.OR P1, PT, R28, 0x21, P1 ;  /* 0x000000211c00780c */ /* 0x000fe40000f21670 */
[----:B------:R-:W-:-:S05]  /*2720*/  IADD3 R2, P0, R3, R152, RZ ;  /* 0x0000009803027210 */ /* 0x000fca0007f1e0ff */
[----:B------:R-:W-:Y:S02]  /*2730*/  IMAD.X R3, R12, 0x1, R142, P0 ;  /* 0x000000010c037824 */ /* 0x000fe400000e068e */
[----:B------:R3:W-:Y:S01]  /*2740*/  LDGSTS.E.BYPASS.LTC128B.128 [R219+0x2100], [R18.64], !P6 ;  /* 0x0210000012db7fae */ /* 0x0007e2000f101d46 */
[C---:B-----5:R-:W-:Y:S03]  /*2750*/  HMMA.16816.F32.BF16 R136, R4.reuse, R24, R48 ;  /* 0x000000180488723c */ /* 0x060fe60000041830 */
[----:B------:R3:W-:Y:S04]  /*2760*/  LDGSTS.E.BYPASS.LTC128B.128 [R219+0x900], [R16.64], !P3 ;  /* 0x0090000010db7fae */ /* 0x0007e8000d901d46 */
[----:B------:R4:W-:Y:S01]  /*2770*/  LDGSTS.E.BYPASS.LTC128B.128 [R219+0x1900], [R14.64], !P2 ;  /* 0x019000000edb7fae */ /* 0x0009e2000d101d46 */
[C---:B------:R-:W-:Y:S03]  /*2780*/  HMMA.16816.F32.BF16 R96, R4.reuse, R32, R44 ;  /* 0x000000200460723c */ /* 0x040fe6000004182c */
[----:B------:R2:W-:Y:S04]  /*2790*/  LDGSTS.E.BYPASS.LTC128B.128 [R219+0x2900], [R2.64], !P1 ;  /* 0x0290000002db7fae */ /* 0x0005e8000c901d46 */
[----:B------:R-:W-:Y:S04]  /*27a0*/  LDSM.16.M88.4 R48, [R200+0x1000] ;  /* 0x00100000c830783b */ /* 0x000fe80000000200 */
[----:B------:R-:W-:Y:S01]  /*27b0*/  LDSM.16.M88.4 R44, [R200+0x1400] ;  /* 0x00140000c82c783b */ /* 0x000fe20000000200 */
[-C--:B------:R-:W-:Y:S03]  /*27c0*/  HMMA.16816.F32.BF16 R144, R4, R40.reuse, R68 ;  /* 0x000000280490723c */ /* 0x080fe60000041844 */
[----:B------:R-:W-:Y:S04]  /*27d0*/  LDSM.16.M88.4 R28, [R212] ;  /* 0x00000000d41c783b */ /* 0x000fe80000000200 */
[----:B------:R-:W0:Y:S01]  /*27e0*/  LDGDEPBAR ;  /* 0x00000000000079af */ /* 0x000e220000000000 */
[----:B-1----:R-:W-:Y:S03]  /*27f0*/  HMMA.16816.F32.BF16 R128, R8, R40, R56 ;  /* 0x000000280880723c */ /* 0x002fe60000041838 */
[----:B---3--:R-:W-:Y:S04]  /*2800*/  LDSM.16.M88.4 R16, [R200+0x1c00] ;  /* 0x001c0000c810783b */ /* 0x008fe80000000200 */
[----:B----4-:R-:W1:Y:S01]  /*2810*/  LDSM.16.M88.4 R12, [R203+0x3000] ;  /* 0x00300000cb0c783b */ /* 0x010e620000000200 */
[C---:B------:R-:W-:Y:S08]  /*2820*/  HMMA.16816.F32.BF16 R64, R4.reuse, R36, R64 ;  /* 0x000000240440723c */ /* 0x040ff00000041840 */
[----:B------:R-:W-:Y:S08]  /*2830*/  HMMA.16816.F32.BF16 R68, R4, R38, R84 ;  /* 0x000000260444723c */ /* 0x000ff00000041854 */
[C---:B------:R-:W-:Y:S08]  /*2840*/  HMMA.16816.F32.BF16 R120, R8.reuse, R36, R120 ;  /* 0x000000240878723c */ /* 0x040ff00000041878 */
[----:B------:R-:W-:Y:S01]  /*2850*/  HMMA.16816.F32.BF16 R56, R8, R38, R100 ;  /* 0x000000260838723c */ /* 0x000fe20000041864 */
[----:B------:R-:W3:Y:S07]  /*2860*/  LDSM.16.M88.4 R36, [R200+0x1800] ;  /* 0x00180000c824783b */ /* 0x000eee0000000200 */
[----:B--2---:R-:W-:Y:S08]  /*2870*/  HMMA.16816.F32.BF16 R20, R4, R34, R88 ;  /* 0x000000220414723c */ /* 0x004ff00000041858 */
[C---:B------:R-:W-:Y:S08]  /*2880*/  HMMA.16816.F32.BF16 R124, R8.reuse, R32, R80 ;  /* 0x00000020087c723c */ /* 0x040ff00000041850 */
[C---:B------:R-:W-:Y:S01]  /*2890*/  HMMA.16816.F32.BF16 R132, R8.reuse, R24, R52 ;  /* 0x000000180884723c */ /* 0x040fe20000041834 */
[----:B------:R-:W-:Y:S07]  /*28a0*/  LDSM.16.M88.4 R52, [R210] ;  /* 0x00000000d234783b */ /* 0x000fee0000000200 */
[C---:B------:R-:W-:Y:S01]  /*28b0*/  HMMA.16816.F32.BF16 R108, R8.reuse, R34, R76 ;  /* 0x00000022086c723c */ /* 0x040fe2000004184c */
[----:B------:R-:W-:Y:S07]  /*28c0*/  LDSM.16.M88.4 R32, [R213] ;  /* 0x00000000d520783b */ /* 0x000fee0000000200 */
[C---:B------:R-:W-:Y:S08]  /*28d0*/  HMMA.16816.F32.BF16 R112, R8.reuse, R42, R72 ;  /* 0x0000002a0870723c */ /* 0x040ff00000041848 */
[----:B------:R-:W-:Y:S01]  /*28e0*/  HMMA.16816.F32.BF16 R104, R8, R26, R60 ;  /* 0x0000001a0868723c */ /* 0x000fe2000004183c */
[----:B------:R-:W2:Y:S07]  /*28f0*/  LDSM.16.M88.4 R8, [R203+0x2000] ;  /* 0x00200000cb08783b */ /* 0x000eae0000000200 */
[C---:B------:R-:W-:Y:S08]  /*2900*/  HMMA.16816.F32.BF16 R92, R4.reuse, R42, R92 ;  /* 0x0000002a045c723c */ /* 0x040ff0000004185c */
[----:B------:R-:W-:Y:S01]  /*2910*/  HMMA.16816.F32.BF16 R116, R4, R26, R116 ;  /* 0x0000001a0474723c */ /* 0x000fe20000041874 */
[----:B------:R-:W-:Y:S04]  /*2920*/  LDSM.16.M88.4 R24, [R211] ;  /* 0x00000000d318783b */ /* 0x000fe80000000200 */
[----:B------:R-:W-:Y:S03]  /*2930*/  LDSM.16.M88.4 R4, [R204+0x3000] ;  /* 0x00300000cc04783b */ /* 0x000fe60000000200 */
[C---:B-1----:R-:W-:Y:S08]  /*2940*/  HMMA.16816.F32.BF16 R100, R12.reuse, R48, R64 ;  /* 0x000000300c64723c */ /* 0x042ff00000041840 */
[C---:B------:R-:W-:Y:S01]  /*2950*/  HMMA.16816.F32.BF16 R64, R12.reuse, R46, R20 ;  /* 0x0000002e0c40723c */ /* 0x040fe20000041814 */
[----:B------:R-:W1:Y:S07]  /*2960*/  LDSM.16.M88.4 R20, [R204+0x2000] ;  /* 0x00200000cc14783b */ /* 0x000e6e0000000200 */
[C---:B------:R-:W-:Y:S08]  /*2970*/  HMMA.16816.F32.BF16 R96, R12.reuse, R44, R96 ;  /* 0x0000002c0c60723c */ /* 0x040ff00000041860 */
[C---:B------:R-:W-:Y:S08]  /*2980*/  HMMA.16816.F32.BF16 R84, R12.reuse, R50, R68 ;  /* 0x000000320c54723c */ /* 0x040ff00000041844 */
[C---:B---3--:R-:W-:Y:S08]  /*2990*/  HMMA.16816.F32.BF16 R80, R12.reuse, R36, R144 ;  /* 0x000000240c50723c */ /* 0x048ff00000041890 */
[C---:B------:R-:W-:Y:S08]  /*29a0*/  HMMA.16816.F32.BF16 R88, R12.reuse, R16, R136 ;  /* 0x000000100c58723c */ /* 0x040ff00000041888 */
[C---:B------:R-:W-:Y:S08]  /*29b0*/  HMMA.16816.F32.BF16 R92, R12.reuse, R38, R92 ;  /* 0x000000260c5c723c */ /* 0x040ff0000004185c */
[----:B------:R-:W-:Y:S08]  /*29c0*/  HMMA.16816.F32.BF16 R76, R12, R18, R116 ;  /* 0x000000120c4c723c */ /* 0x000ff00000041874 */
[C---:B--2---:R-:W-:Y:S08]  /*29d0*/  HMMA.16816.F32.BF16 R40, R8.reuse, R44, R124 ;  /* 0x0000002c0828723c */ /* 0x044ff0000004187c */
        /* <DEDUP_REMOVED lines=9> */
[----:B------:R-:W2:Y:S07]  /*2a70*/  LDSM.16.M88.4 R16, [R203+0x5000] ;  /* 0x00500000cb10783b */ /* 0x000eae0000000200 */
[C---:B-1----:R-:W-:Y:S01]  /*2a80*/  HMMA.16816.F32.BF16 R108, R20.reuse, R24, R12 ;  /* 0x00000018146c723c */ /* 0x042fe2000004180c */
[----:B------:R-:W1:Y:S07]  /*2a90*/  LDSM.16.M88.4 R12, [R203+0x4000] ;  /* 0x00400000cb0c783b */ /* 0x000e6e0000000200 */
        /* <DEDUP_REMOVED lines=8> */
[----:B------:R-:W-:Y:S07]  /*2b20*/  LDSM.16.M88.4 R32, [R209] ;  /* 0x00000000d120783b */ /* 0x000fee0000000200 */
[C---:B------:R-:W-:Y:S08]  /*2b30*/  HMMA.16816.F32.BF16 R132, R4.reuse, R28, R96 ;  /* 0x0000001c0484723c */ /* 0x040ff00000041860 */
[C---:B------:R-:W-:Y:S01]  /*2b40*/  HMMA.16816.F32.BF16 R128, R4.reuse, R30, R64 ;  /* 0x0000001e0480723c */ /* 0x040fe20000041840 */
[----:B------:R-:W-:Y:S07]  /*2b50*/  LDSM.16.M88.4 R28, [R208] ;  /* 0x00000000d01c783b */ /* 0x000fee0000000200 */
[C---:B------:R-:W-:Y:S08]  /*2b60*/  HMMA.16816.F32.BF16 R84, R4.reuse, R24, R80 ;  /* 0x000000180454723c */ /* 0x040ff00000041850 */
[C---:B------:R-:W-:Y:S08]  /*2b70*/  HMMA.16816.F32.BF16 R80, R4.reuse, R26, R92 ;  /* 0x0000001a0450723c */ /* 0x040ff0000004185c */
[C---:B------:R-:W-:Y:S08]  /*2b80*/  HMMA.16816.F32.BF16 R124, R4.reuse, R52, R88 ;  /* 0x00000034047c723c */ /* 0x040ff00000041858 */
[----:B------:R-:W-:Y:S01]  /*2b90*/  HMMA.16816.F32.BF16 R64, R4, R54, R76 ;  /* 0x000000360440723c */ /* 0x000fe2000004184c */
[----:B------:R-:W5:Y:S07]  /*2ba0*/  LDSM.16.M88.4 R4, [R204+0x5000] ;  /* 0x00500000cc04783b */ /* 0x000f6e0000000200 */
[C---:B------:R-:W-:Y:S01]  /*2bb0*/  HMMA.16816.F32.BF16 R104, R20.reuse, R26, R60 ;  /* 0x0000001a1468723c */ /* 0x040fe2000004183c */
[----:B------:R-:W-:Y:S07]  /*2bc0*/  LDSM.16.M88.4 R24, [R207] ;  /* 0x00000000cf18783b */ /* 0x000fee0000000200 */
[C---:B------:R-:W-:Y:S08]  /*2bd0*/  HMMA.16816.F32.BF16 R72, R20.reuse, R52, R68 ;  /* 0x000000341448723c */ /* 0x040ff00000041844 */
[----:B------:R-:W-:Y:S01]  /*2be0*/  HMMA.16816.F32.BF16 R68, R20, R54, R8 ;  /* 0x000000361444723c */ /* 0x000fe20000041808 */
[----:B------:R-:W3:Y:S04]  /*2bf0*/  LDSM.16.M88.4 R8, [R204+0x4000] ;  /* 0x00400000cc08783b */ /* 0x000ee80000000200 */
[----:B------:R-:W4:Y:S01]  /*2c00*/  LDSM.16.M88.4 R20, [R206] ;  /* 0x00000000ce14783b */ /* 0x000f220000000200 */
[----:B------:R-:W-:Y:S01]  /*2c10*/  ISETP.GE.AND P0, PT, R221, 0x2, PT ;  /* 0x00000002dd00780c */ /* 0x000fe20003f06270 */
[----:B------:R-:W-:-:S04]  /*2c20*/  DEPBAR.LE SB0, 0x0 ;  /* 0x000080000000791a */ /* 0x000fc80000000000 */
[C---:B--2---:R-:W-:Y:S08]  /*2c30*/  HMMA.16816.F32.BF16 R100, R16.reuse, R48, R100 ;  /* 0x000000301064723c */ /* 0x044ff00000041864 */
[----:B------:R-:W-:Y:S08]  /*2c40*/  HMMA.16816.F32.BF16 R96, R16, R50, R136 ;  /* 0x000000321060723c */ /* 0x000ff00000041888 */
[C---:B-1----:R-:W-:Y:S08]  /*2c50*/  HMMA.16816.F32.BF16 R60, R12.reuse, R48, R120 ;  /* 0x000000300c3c723c */ /* 0x042ff00000041878 */
        /* <DEDUP_REMOVED lines=12> */
[----:B------:R-:W-:Y:S01]  /*2d20*/  HMMA.16816.F32.BF16 R12, R12, R38, R68 ;  /* 0x000000260c0c723c */ /* 0x000fe20000041844 */
[----:B------:R-:W-:Y:S01]  /*2d30*/  BSSY B0, `(.L_x_607) ;  /* 0x000005c000007945 */ /* 0x000fe20003800000 */
[----:B------:R-:W-:-:S06]  /*2d40*/  ISETP.GT.AND P3, PT, R158, 0x3f, PT ;  /* 0x0000003f9e00780c */ /* 0x000fcc0003f64270 */
[C---:B-----5:R-:W-:Y:S08]  /*2d50*/  HMMA.16816.F32.BF16 R100, R4.reuse, R32, R100 ;  /* 0x000000200464723c */ /* 0x060ff00000041864 */
        /* <DEDUP_REMOVED lines=14> */
[----:B------:R-:W-:Y:S01]  /*2e40*/  HMMA.16816.F32.BF16 R28, R8, R22, R12 ;  /* 0x00000016081c723c */ /* 0x000fe2000004180c */
[----:B------:R-:W-:Y:S06]  /*2e50*/  BAR.SYNC.DEFER_BLOCKING 0x0 ;  /* 0x0000000000007b1d */ /* 0x000fec0000010000 */
[----:B------:R-:W-:Y:S01]  /*2e60*/  @!UPT UIADD3 URZ, URZ, URZ, URZ ;  /* 0x0000003f3f3ff290 */ /* 0x000fe2000fffe03f */
[----:B------:R-:W-:Y:S11]  /*2e70*/  @!P0 BRA `(.L_x_608) ;  /* 0x0000047000008947 */ /* 0x000ff60003800000 */
[----:B------:R-:W-:Y:S01]  /*2e80*/  IMAD R2, R221, 0x40, R159 ;  /* 0x00000040dd027824 */ /* 0x000fe200078e029f */
[----:B------:R-:W-:-:S04]  /*2e90*/  MOV R220, RZ ;  /* 0x000000ff00dc7202 */ /* 0x000fc80000000f00 */
[----:B------:R-:W-:-:S05]  /*2ea0*/  IADD3 R2, R2, -0x80, R158 ;  /* 0xffffff8002027810 */ /* 0x000fca0007ffe09e */
[----:B------:R-:W-:-:S04]  /*2eb0*/  @P4 IMAD.HI.U32 R3, R2, c[0x0][0x2bc], RZ ;  /* 0x0000af0002034a27 */ /* 0x000fc800078e00ff */
[----:B------:R-:W-:Y:S01]  /*2ec0*/  IMAD.MOV.U32 R0, RZ, RZ, R2 ;  /* 0x000000ffff007224 */ /* 0x000fe200078e0002 */
[----:B------:R-:W-:-:S04]  /*2ed0*/  @P4 SHF.R.U32.HI R0, RZ, c[0x0][0x2c0], R3 ;  /* 0x0000b000ff004a19 */ /* 0x000fc80000011603 */
[----:B------:R-:W-:-:S04]  /*2ee0*/  @!P3 IADD3 R3, P0, R0, R156, RZ ;  /* 0x0000009c0003b210 */ /* 0x000fc80007f1e0ff */
[----:B------:R-:W-:Y:S02]  /*2ef0*/  @!P3 LEA.HI.X.SX32 R5, R0, R153, 0x1, P0 ;  /* 0x000000990005b211 */ /* 0x000fe400000f0eff */
[----:B------:R-:W-:-:S04]  /*2f00*/  @!P3 LEA R4, P0, R3, c[0x0][0x2a0], 0x2 ;  /* 0x0000a8000304ba11 */ /* 0x000fc800078010ff */
[----:B------:R-:W-:-:S05]  /*2f10*/  @!P3 LEA.HI.X R5, R3, c[0x0][0x2a4], R5, 0x2, P0 ;  /* 0x0000a9000305ba11 */ /* 0x000fca00000f1405 */
[----:B------:R-:W2:Y:S01]  /*2f20*/  @!P3 LDG.E R220, [R4.64] ;  /* 0x0000000604dcb981 */ /* 0x000ea2000c1e1900 */
[----:B------:R-:W-:-:S04]  /*2f30*/  IMAD.MOV R0, RZ, RZ, -R0 ;  /* 0x000000ffff007224 */ /* 0x000fc800078e0a00 */
[----:B------:R-:W-:-:S04]  /*2f40*/  IMAD R233, R0, c[0x0][0x2b8], R2 ;  /* 0x0000ae0000e97a24 */ /* 0x000fc800078e0202 */
[----:B------:R-:W-:Y:S01]  /*2f50*/  IMAD.WIDE.U32 R2, R233, c[0x0][0x1e0], RZ ;  /* 0x00007800e9027a25 */ /* 0x000fe200078e00ff */
[----:B------:R-:W-:-:S05]  /*2f60*/  SHF.R.S32.HI R0, RZ, 0x1f, R233 ;  /* 0x0000001fff007819 */ /* 0x000fca00000114e9 */
[----:B------:R-:W-:-:S04]  /*2f70*/  IMAD R0, R0, c[0x0][0x1e0], RZ ;  /* 0x0000780000007a24 */ /* 0x000fc800078e02ff */
[----:B------:R-:W-:-:S05]  /*2f80*/  IMAD R0, R233, c[0x0][0x1e4], R0 ;  /* 0x00007900e9007a24 */ /* 0x000fca00078e0200 */
[----:B------:R-:W-:Y:S02]  /*2f90*/  IADD3 R3, R3, R0, RZ ;  /* 0x0000000003037210 */ /* 0x000fe40007ffe0ff */
[----:B--2---:R-:W-:-:S03]  /*2fa0*/  SHF.R.S32.HI R0, RZ, 0x1f, R220 ;  /* 0x0000001fff007819 */ /* 0x004fc600000114dc */
[----:B------:R-:W-:-:S04]  /*2fb0*/  IMAD.WIDE.U32 R2, R220, c[0x0][0x1f0], R2 ;  /* 0x00007c00dc027a25 */ /* 0x000fc800078e0002 */
[----:B------:R-:W-:Y:S01]  /*2fc0*/  IMAD R4, R0, c[0x0][0x1f0], RZ ;  /* 0x00007c0000047a24 */ /* 0x000fe200078e02ff */
[----:B------:R-:W-:-:S03]  /*2fd0*/  IADD3 R0, P1, R154, R2, RZ ;  /* 0x000000029a007210 */ /* 0x000fc60007f3e0ff */
[----:B------:R-:W-:Y:S01]  /*2fe0*/  IMAD R2, R220, c[0x0][0x1f4], R4 ;  /* 0x00007d00dc027a24 */ /* 0x000fe200078e0204 */
[----:B------:R-:W-:-:S04]  /*2ff0*/  LEA R12, P0, R0, c[0x0][0x1c8], 0x1 ;  /* 0x00007200000c7a11 */ /* 0x000fc800078008ff */
[----:B------:R-:W-:-:S04]  /*3000*/  IADD3.X R2, R148, R3, R2, P1, !PT ;  /* 0x0000000394027210 */ /* 0x000fc80000ffe402 */
[----:B------:R-:W-:Y:S01]  /*3010*/  LEA.HI.X R5, R0, c[0x0][0x1cc], R2, 0x1, P0 ;  /* 0x0000730000057a11 */ /* 0x000fe200000f0c02 */
[----:B------:R-:W-:Y:S05]  /*3020*/  BRA.DIV ~URZ, `(.L_x_609) ;  /* 0x0000cfa27f007947 */ /* 0x000fea000b800000 */
[----:B------:R1:W2:Y:S02]  /*3030*/  SHFL.IDX PT, R4, R5, RZ, 0x1c1f ;  /* 0x001c1fff05047589 */ /* 0x0002a400000e0000 */
.L_x_671:
[----:B------:R-:W-:Y:S05]  /*3040*/  BRA.DIV ~URZ, `(.L_x_610) ;  /* 0x0000cff27f007947 */ /* 0x000fea000b800000 */
[----:B------:R-:W3:Y:S01]  /*3050*/  SHFL.IDX PT, R0, R12, RZ, 0x1c1f ;  /* 0x001c1fff0c007589 */ /* 0x000ee200000e0000 */
[C---:B------:R-:W-:Y:S02]  /*3060*/  IADD3 R8, R218.reuse, 0x40, RZ ;  /* 0x00000040da087810 */ /* 0x040fe40007ffe0ff */
[----:B------:R-:W-:Y:S02]  /*3070*/  ISETP.GE.AND P2, PT, R218, c[0x0][0x1d4], PT ;  /* 0x00007500da007a0c */ /* 0x000fe40003f46270 */
[----:B------:R-:W-:Y:S02]  /*3080*/  ISETP.GE.AND P1, PT, R252, c[0x0][0x1d4], PT ;  /* 0x00007500fc007a0c */ /* 0x000fe40003f26270 */
[----:B------:R-:W-:Y:S02]  /*3090*/  SEL R11, RZ, 0x10, P2 ;  /* 0x00000010ff0b7807 */ /* 0x000fe40001000000 */
[----:B------:R-:W-:-:S02]  /*30a0*/  SEL R10, RZ, 0x10, P1 ;  /* 0x00000010ff0a7807 */ /* 0x000fc40000800000 */
[C---:B---3--:R-:W-:Y:S02]  /*30b0*/  IADD3 R6, P0, R0.reuse, R150, RZ ;  /* 0x0000009600067210 */ /* 0x048fe40007f1e0ff */
[----:B------:R-:W-:-:S03]  /*30c0*/  IADD3 R2, P6, R0, R151, RZ ;  /* 0x0000009700027210 */ /* 0x000fc60007fde0ff */
[----:B--2---:R-:W-:Y:S01]  /*30d0*/  IMAD.X R7, R4, 0x1, R140, P0 ;  /* 0x0000000104077824 */ /* 0x004fe200000e068c */
[----:B------:R-:W-:Y:S01]  /*30e0*/  ISETP.GE.AND P0, PT, R8, c[0x0][0x1d4], PT ;  /* 0x0000750008007a0c */ /* 0x000fe20003f06270 */
[----:B------:R-:W-:Y:S01]  /*30f0*/  IMAD.X R3, R4, 0x1, R141, P6 ;  /* 0x0000000104037824 */ /* 0x000fe200030e068d */
[----:B------:R-:W-:Y:S02]  /*3100*/  IADD3 R8, P6, R0, R152, RZ ;  /* 0x0000009800087210 */ /* 0x000fe40007fde0ff */
[----:B------:R-:W-:Y:S01]  /*3110*/  @!PT LDS RZ, [RZ] ;  /* 0x00000000fffff984 */ /* 0x000fe20000000800 */
[----:B------:R-:W-:Y:S01]  /*3120*/  @!PT LDS RZ, [RZ] ;  /* 0x00000000fffff984 */ /* 0x000fe20000000800 */
[----:B------:R2:W-:Y:S03]  /*3130*/  LDGSTS.E.BYPASS.LTC128B.128 [R219+0x3100], [R6.64], !P2 ;  /* 0x0310000006db7fae */ /* 0x0005e6000d101d46 */
[----:B------:R-:W-:Y:S01]  /*3140*/  IMAD.X R9, R4, 0x1, R142, P6 ;  /* 0x0000000104097824 */ /* 0x000fe200030e068e */
[----:B------:R2:W-:Y:S04]  /*3150*/  LDGSTS.E.BYPASS.LTC128B.128 [R219+0x4100], [R2.64], !P1 ;  /* 0x0410000002db7fae */ /* 0x0005e8000c901d46 */
[----:B------:R-:W3:Y:S04]  /*3160*/  SHFL.IDX PT, R0, R12, 0x1, 0x1c1f ;  /* 0x003c1f000c007f89 */ /* 0x000ee800000e0000 */
[----:B------:R2:W-:Y:S04]  /*3170*/  LDGSTS.E.BYPASS.LTC128B.128 [R219+0x5100], [R8.64], !P0 ;  /* 0x0510000008db7fae */ /* 0x0005e8000c101d46 */
[----:B------:R4:W1:Y:S02]  /*3180*/  SHFL.IDX PT, R4, R5, 0x1, 0x1c1f ;  /* 0x003c1f0005047f89 */ /* 0x00086400000e0000 */
[----:B-1--4-:R-:W-:-:S02]  /*3190*/  SEL R5, RZ, 0x10, P0 ;  /* 0x00000010ff057807 */ /* 0x012fc40000000000 */
.L_x_672:
[----:B--23--:R-:W-:Y:S02]  /*31a0*/  IADD3 R2, -R11, 0x10, RZ ;  /* 0x000000100b027810 */ /* 0x00cfe40007ffe1ff */
[----:B------:R-:W-:-:S02]  /*31b0*/  IADD3 R3, -R10, 0x10, RZ ;  /* 0x000000100a037810 */ /* 0x000fc40007ffe1ff */
[----:B------:R-:W-:Y:S02]  /*31c0*/  LOP3.LUT R2, R2, 0xf, RZ, 0xc0, !PT ;  /* 0x0000000f02027812 */ /* 0x000fe400078ec0ff */
[----:B------:R-:W-:Y:S02]  /*31d0*/  IADD3 R6, -R5, 0x10, RZ ;  /* 0x0000001005067810 */ /* 0x000fe40007ffe1ff */
[----:B------:R-:W-:Y:S02]  /*31e0*/  LOP3.LUT R3, R3, 0xf, RZ, 0xc0, !PT ;  /* 0x0000000f03037812 */ /* 0x000fe400078ec0ff */
[-C--:B------:R-:W-:Y:S02]  /*31f0*/  IADD3 R8, P1, P0, R2, R0.reuse, R150 ;  /* 0x0000000002087210 */ /* 0x080fe4000783e096 */
[----:B------:R-:W-:Y:S02]  /*3200*/  LOP3.LUT R2, R6, 0xf, RZ, 0xc0, !PT ;  /* 0x0000000f06027812 */ /* 0x000fe400078ec0ff */
[----:B------:R-:W-:-:S02]  /*3210*/  IADD3 R6, P6, P2, R3, R0, R151 ;  /* 0x0000000003067210 */ /* 0x000fc40007ade097 */
[----:B------:R-:W-:Y:S02]  /*3220*/  IADD3.X R9, RZ, R4, R140, P1, P0 ;  /* 0x00000004ff097210 */ /* 0x000fe40000fe048c */
[----:B------:R-:W-:Y:S02]  /*3230*/  IADD3 R2, P1, P0, R2, R0, R152 ;  /* 0x0000000002027210 */ /* 0x000fe4000783e098 */
[-C--:B------:R-:W-:Y:S02]  /*3240*/  IADD3.X R7, RZ, R4.reuse, R141, P6, P2 ;  /* 0x00000004ff077210 */ /* 0x080fe400037e448d */
[----:B------:R-:W-:Y:S02]  /*3250*/  ISETP.NE.U32.AND P6, PT, R11, RZ, PT ;  /* 0x000000ff0b00720c */ /* 0x000fe40003fc5070 */
[----:B------:R-:W-:Y:S02]  /*3260*/  ISETP.NE.U32.AND P2, PT, R10, RZ, PT ;  /* 0x000000ff0a00720c */ /* 0x000fe40003f45070 */
[----:B------:R-:W-:-:S02]  /*3270*/  IADD3.X R3, RZ, R4, R142, P1, P0 ;  /* 0x00000004ff037210 */ /* 0x000fc40000fe048e */
[----:B------:R-:W-:-:S07]  /*3280*/  ISETP.NE.U32.AND P0, PT, R5, RZ, PT ;  /* 0x000000ff0500720c */ /* 0x000fce0003f05070 */
[----:B------:R-:W-:Y:S01]  /*3290*/  @!PT LDS RZ, [RZ] ;  /* 0x00000000fffff984 */ /* 0x000fe20000000800 */
[----:B------:R-:W-:Y:S01]  /*32a0*/  @!PT LDS RZ, [RZ] ;  /* 0x00000000fffff984 */ /* 0x000fe20000000800 */
[----:B------:R-:W-:Y:S01]  /*32b0*/  @!PT LDS RZ, [RZ] ;  /* 0x00000000fffff984 */ /* 0x000fe20000000800 */
[----:B------:R1:W-:Y:S04]  /*32c0*/  LDGSTS.E.BYPASS.LTC128B.128.ZFILL [R219+0x3900], [R8.64], P6 ;  /* 0x0390000008db7fae */ /* 0x0003e8000b141d46 */
[----:B------:R1:W-:Y:S04]  /*32d0*/  LDGSTS.E.BYPASS.LTC128B.128.ZFILL [R219+0x4900], [R6.64], P2 ;  /* 0x0490000006db7fae */ /* 0x0003e80009141d46 */
[----:B------:R1:W-:Y:S02]  /*32e0*/  LDGSTS.E.BYPASS.LTC128B.128.ZFILL [R219+0x5900], [R2.64], P0 ;  /* 0x0590000002db7fae */ /* 0x0003e40008141d46 */
.L_x_608:
[----:B------:R-:W-:Y:S05]  /*32f0*/  BSYNC B0 ;  /* 0x0000000000007941 */ /* 0x000fea0003800000 */
.L_x_607:
[----:B-1----:R-:W2:Y:S04]  /*3300*/  LDL R3, [R1+0x40] ;  /* 0x0000400001037983 */ /* 0x002ea80000100800 */
[----:B------:R-:W2:Y:S04]  /*3310*/  LDL R0, [R1+0x50] ;  /* 0x0000500001007983 */ /* 0x000ea80000100800 */
[----:B------:R-:W3:Y:S01]  /*3320*/  LDL R6, [R1+0x4c] ;  /* 0x00004c0001067983 */ /* 0x000ee20000100800 */
[----:B------:R-:W-:-:S02]  /*3330*/  MOV R2, 0xffffffc0 ;  /* 0xffffffc000027802 */ /* 0x000fc40000000f00 */
[----:B------:R-:W-:Y:S01]  /*3340*/  MOV R4, c[0x0][0x2ac] ;  /* 0x0000ab0000047a02 */ /* 0x000fe20000000f00 */
[----:B------:R-:W0:Y:S02]  /*3350*/  LDGDEPBAR ;  /* 0x00000000000079af */ /* 0x000e240000000000 */
[----:B------:R-:W-:-:S04]  /*3360*/  IMAD R2, R221, R2, 0x41 ;  /* 0x00000041dd027424 */ /* 0x000fc800078e0202 */
[----:B------:R-:W-:Y:S01]  /*3370*/  IMAD R2, R4, c[0x0][0x1d0], R2 ;  /* 0x0000740004027a24 */ /* 0x000fe200078e0202 */
[----:B--2---:R-:W-:Y:S02]  /*3380*/  IADD3 R0, R0, R3, RZ ;  /* 0x0000000300007210 */ /* 0x004fe40007ffe0ff */
[----:B---3--:R-:W-:-:S03]  /*3390*/  IADD3 R5, -R6, R143, RZ ;  /* 0x0000008f06057210 */ /* 0x008fc60007ffe1ff */
[----:B------:R-:W-:Y:S01]  /*33a0*/  @P5 IMAD.HI.U32 R3, R0, c[0x0][0x2c8], RZ ;  /* 0x0000b20000035a27 */ /* 0x000fe200078e00ff */
[----:B------:R-:W-:-:S04]  /*33b0*/  IADD3 R4, R2, -c[0x0][0x168], -R6 ;  /* 0x80005a0002047a10 */ /* 0x000fc80007ffe806 */
[----:B------:R-:W-:Y:S01]  /*33c0*/  @P5 SHF.R.U32.HI R0, RZ, c[0x0][0x2cc], R3 ;  /* 0x0000b300ff005a19 */ /* 0x000fe20000011603 */
[----:B------:R-:W-:Y:S05]  /*33d0*/  BRA.DIV ~URZ, `(.L_x_611) ;  /* 0x0000ceb27f007947 */ /* 0x000fea000b800000 */
[----:B------:R1:W2:Y:S02]  /*33e0*/  SHFL.IDX PT, R2, R0, RZ, 0x1c1f ;  /* 0x001c1fff00027589 */ /* 0x0002a400000e0000 */
.L_x_673:
[----:B--2---:R-:W-:-:S05]  /*33f0*/  IMAD.IADD R2, R4, 0x1, R2 ;  /* 0x0000000104027824 */ /* 0x004fca00078e0202 */
[----:B------:R-:W-:-:S04]  /*3400*/  IMNMX R2, R5, R2, PT ;  /* 0x0000000205027217 */ /* 0x000fc80003800200 */
[C---:B------:R-:W-:Y:S02]  /*3410*/  ISETP.GT.AND P6, PT, R2.reuse, RZ, PT ;  /* 0x000000ff0200720c */ /* 0x040fe40003fc4270 */
[C---:B------:R-:W-:Y:S02]  /*3420*/  ISETP.GT.AND P2, PT, R2.reuse, 0x1, PT ;  /* 0x000000010200780c */ /* 0x040fe40003f44270 */
[C---:B------:R-:W-:Y:S02]  /*3430*/  ISETP.GT.AND P1, PT, R2.reuse, 0x8, PT ;  /* 0x000000080200780c */ /* 0x040fe40003f24270 */
[----:B------:R-:W-:Y:S02]  /*3440*/  ISETP.GT.AND P0, PT, R2, 0x9, PT ;  /* 0x000000090200780c */ /* 0x000fe40003f04270 */
[----:B------:R-:W-:Y:S02]  /*3450*/  FSEL R7, R60, -INF , P6 ;  /* 0xff8000003c077808 */ /* 0x000fe40003000000 */
[----:B------:R-:W-:-:S02]  /*3460*/  FSEL R8, R61, -INF , P2 ;  /* 0xff8000003d087808 */ /* 0x000fc40001000000 */
[----:B------:R-:W-:Y:S02]  /*3470*/  FSEL R11, R56, -INF , P1 ;  /* 0xff800000380b7808 */ /* 0x000fe40000800000 */
[----:B------:R-:W-:Y:S02]  /*3480*/  FSEL R12, R57, -INF , P0 ;  /* 0xff800000390c7808 */ /* 0x000fe40000000000 */
[C---:B------:R-:W-:Y:S02]  /*3490*/  ISETP.GT.AND P6, PT, R2.reuse, 0x10, PT ;  /* 0x000000100200780c */ /* 0x040fe40003fc4270 */
[C---:B------:R-:W-:Y:S02]  /*34a0*/  ISETP.GT.AND P2, PT, R2.reuse, 0x11, PT ;  /* 0x000000110200780c */ /* 0x040fe40003f44270 */
[C---:B------:R-:W-:Y:S02]  /*34b0*/  ISETP.GT.AND P1, PT, R2.reuse, 0x18, PT ;  /* 0x000000180200780c */ /* 0x040fe40003f24270 */
[----:B------:R-:W-:-:S02]  /*34c0*/  ISETP.GT.AND P0, PT, R2, 0x19, PT ;  /* 0x000000190200780c */ /* 0x000fc40003f04270 */
[----:B------:R-:W-:Y:S02]  /*34d0*/  FSEL R13, R52, -INF , P6 ;  /* 0xff800000340d7808 */ /* 0x000fe40003000000 */
[----:B------:R-:W-:Y:S02]  /*34e0*/  FSEL R15, R53, -INF , P2 ;  /* 0xff800000350f7808 */ /* 0x000fe40001000000 */
[----:B------:R-:W-:Y:S02]  /*34f0*/  FSEL R20, R48, -INF , P1 ;  /* 0xff80000030147808 */ /* 0x000fe40000800000 */
[----:B------:R-:W-:Y:S02]  /*3500*/  FSEL R23, R49, -INF , P0 ;  /* 0xff80000031177808 */ /* 0x000fe40000000000 */
[C---:B------:R-:W-:Y:S02]  /*3510*/  ISETP.GT.AND P6, PT, R2.reuse, 0x20, PT ;  /* 0x000000200200780c */ /* 0x040fe40003fc4270 */
[----:B------:R-:W-:-:S02]  /*3520*/  ISETP.GT.AND P2, PT, R2, 0x21, PT ;  /* 0x000000210200780c */ /* 0x000fc40003f44270 */
[C---:B------:R-:W-:Y:S02]  /*3530*/  ISETP.GT.AND P1, PT, R2.reuse, 0x28, PT ;  /* 0x000000280200780c */ /* 0x040fe40003f24270 */
[----:B------:R-:W-:Y:S02]  /*3540*/  ISETP.GT.AND P0, PT, R2, 0x29, PT ;  /* 0x000000290200780c */ /* 0x000fe40003f04270 */
[----:B------:R-:W-:Y:S02]  /*3550*/  FSEL R167, R44, -INF , P6 ;  /* 0xff8000002ca77808 */ /* 0x000fe40003000000 */
[----:B------:R-:W-:Y:S02]  /*3560*/  FSEL R166, R45, -INF , P2 ;  /* 0xff8000002da67808 */ /* 0x000fe40001000000 */
[----:B------:R-:W-:Y:S02]  /*3570*/  FSEL R165, R40, -INF , P1 ;  /* 0xff80000028a57808 */ /* 0x000fe40000800000 */
[----:B------:R-:W-:-:S02]  /*3580*/  FSEL R164, R41, -INF , P0 ;  /* 0xff80000029a47808 */ /* 0x000fc40000000000 */
[C---:B------:R-:W-:Y:S02]  /*3590*/  ISETP.GT.AND P6, PT, R2.reuse, 0x30, PT ;  /* 0x000000300200780c */ /* 0x040fe40003fc4270 */
[C---:B------:R-:W-:Y:S02]  /*35a0*/  ISETP.GT.AND P2, PT, R2.reuse, 0x31, PT ;  /* 0x000000310200780c */ /* 0x040fe40003f44270 */
[C---:B------:R-:W-:Y:S02]  /*35b0*/  ISETP.GT.AND P1, PT, R2.reuse, 0x38, PT ;  /* 0x000000380200780c */ /* 0x040fe40003f24270 */
[----:B------:R-:W-:Y:S02]  /*35c0*/  ISETP.GT.AND P0, PT, R2, 0x39, PT ;  /* 0x000000390200780c */ /* 0x000fe40003f04270 */
[----:B------:R-:W-:Y:S02]  /*35d0*/  FSEL R195, R32, -INF , P6 ;  /* 0xff80000020c37808 */ /* 0x000fe40003000000 */
[----:B------:R-:W-:-:S02]  /*35e0*/  FSEL R194, R33, -INF , P2 ;  /* 0xff80000021c27808 */ /* 0x000fc40001000000 */
[----:B------:R-:W-:Y:S02]  /*35f0*/  FSEL R193, R28, -INF , P1 ;  /* 0xff8000001cc17808 */ /* 0x000fe40000800000 */
[----:B------:R-:W-:Y:S01]  /*3600*/  FSEL R192, R29, -INF , P0 ;  /* 0xff8000001dc07808 */ /* 0x000fe20000000000 */
[----:B------:R-:W-:Y:S05]  /*3610*/  BRA.DIV ~URZ, `(.L_x_612) ;  /* 0x0000cce27f007947 */ /* 0x000fea000b800000 */
[----:B------:R-:W2:Y:S04]  /*3620*/  SHFL.IDX PT, R3, R0, 0x1, 0x1c1f ;  /* 0x003c1f0000037f89 */ /* 0x000ea800000e0000 */
[----:B------:R-:W3:Y:S04]  /*3630*/  SHFL.IDX PT, R2, R0, 0x2, 0x1c1f ;  /* 0x005c1f0000027f89 */ /* 0x000ee800000e0000 */
[----:B-1----:R-:W1:Y:S01]  /*3640*/  SHFL.IDX PT, R0, R0, 0x3, 0x1c1f ;  /* 0x007c1f0000007f89 */ /* 0x002e6200000e0000 */
[----:B--2---:R-:W-:-:S02]  /*3650*/  IMAD.IADD R3, R4, 0x1, R3 ;  /* 0x0000000104037824 */ /* 0x004fc400078e0203 */
[----:B---3--:R-:W-:-:S03]  /*3660*/  IMAD.IADD R2, R4, 0x1, R2 ;  /* 0x0000000104027824 */ /* 0x008fc600078e0202 */
[----:B------:R-:W-:Y:S01]  /*3670*/  IMNMX R3, R5, R3, PT ;  /* 0x0000000305037217 */ /* 0x000fe20003800200 */
[----:B-1----:R-:W-:-:S03]  /*3680*/  IMAD.IADD R0, R4, 0x1, R0 ;  /* 0x0000000104007824 */ /* 0x002fc600078e0200 */
[C---:B------:R-:W-:Y:S02]  /*3690*/  ISETP.GT.AND P0, PT, R3.reuse, 0x9, PT ;  /* 0x000000090300780c */ /* 0x040fe40003f04270 */
[----:B------:R-:W-:Y:S02]  /*36a0*/  ISETP.GT.AND P1, PT, R3, 0x8, PT ;  /* 0x000000080300780c */ /* 0x000fe40003f24270 */
[----:B------:R-:W-:Y:S02]  /*36b0*/  FSEL R18, R59, -INF , P0 ;  /* 0xff8000003b127808 */ /* 0x000fe40000000000 */
[----:B------:R-:W-:Y:S02]  /*36c0*/  ISETP.GT.AND P0, PT, R3, 0x19, PT ;  /* 0x000000190300780c */ /* 0x000fe40003f04270 */
[----:B------:R-:W-:Y:S02]  /*36d0*/  FSEL R14, R58, -INF , P1 ;  /* 0xff8000003a0e7808 */ /* 0x000fe40000800000 */
[----:B------:R-:W-:-:S02]  /*36e0*/  FSEL R26, R51, -INF , P0 ;  /* 0xff800000331a7808 */ /* 0x000fc40000000000 */
[C---:B------:R-:W-:Y:S02]  /*36f0*/  ISETP.GT.AND P0, PT, R3.reuse, 0x29, PT ;  /* 0x000000290300780c */ /* 0x040fe40003f04270 */
[----:B------:R-:W-:Y:S02]  /*3700*/  ISETP.GT.AND P1, PT, R3, 0x18, PT ;  /* 0x000000180300780c */ /* 0x000fe40003f24270 */
[----:B------:R-:W-:Y:S02]  /*3710*/  FSEL R145, R43, -INF , P0 ;  /* 0xff8000002b917808 */ /* 0x000fe40000000000 */
[----:B------:R-:W-:Y:S02]  /*3720*/  ISETP.GT.AND P0, PT, R3, 0x31, PT ;  /* 0x000000310300780c */ /* 0x000fe40003f04270 */
[----:B------:R-:W-:Y:S02]  /*3730*/  IMNMX R2, R5, R2, PT ;  /* 0x0000000205027217 */ /* 0x000fe40003800200 */
[----:B------:R-:W-:-:S02]  /*3740*/  FSEL R25, R50, -INF , P1 ;  /* 0xff80000032197808 */ /* 0x000fc40000800000 */
[----:B------:R-:W-:Y:S02]  /*3750*/  ISETP.GT.AND P1, PT, R3, 0x28, PT ;  /* 0x000000280300780c */ /* 0x000fe40003f24270 */
[----:B------:R-:W-:Y:S02]  /*3760*/  FSEL R190, R35, -INF , P0 ;  /* 0xff80000023be7808 */ /* 0x000fe40000000000 */
[----:B------:R-:W-:Y:S02]  /*3770*/  ISETP.GT.AND P2, PT, R3, 0x1, PT ;  /* 0x000000010300780c */ /* 0x000fe40003f44270 */
[----:B------:R-:W-:Y:S02]  /*3780*/  ISETP.GT.AND P0, PT, R2, RZ, PT ;  /* 0x000000ff0200720c */ /* 0x000fe40003f04270 */
[----:B------:R-:W-:Y:S02]  /*3790*/  IMNMX R0, R5, R0, PT ;  /* 0x0000000005007217 */ /* 0x000fe40003800200 */
[----:B------:R-:W-:-:S02]  /*37a0*/  FSEL R146, R42, -INF , P1 ;  /* 0xff8000002a927808 */ /* 0x000fc40000800000 */
[----:B------:R-:W-:Y:S02]  /*37b0*/  FSEL R10, R63, -INF , P2 ;  /* 0xff8000003f0a7808 */ /* 0x000fe40001000000 */
[C---:B------:R-:W-:Y:S02]  /*37c0*/  ISETP.GT.AND P1, PT, R3.reuse, 0x39, PT ;  /* 0x000000390300780c */ /* 0x040fe40003f24270 */
[----:B------:R-:W-:Y:S02]  /*37d0*/  FSEL R22, R100, -INF , P0 ;  /* 0xff80000064167808 */ /* 0x000fe40000000000 */
[----:B------:R-:W-:Y:S02]  /*37e0*/  ISETP.GT.AND P2, PT, R3, 0x11, PT ;  /* 0x000000110300780c */ /* 0x000fe40003f44270 */
[----:B------:R-:W-:Y:S02]  /*37f0*/  ISETP.GT.AND P0, PT, R0, 0x1, PT ;  /* 0x000000010000780c */ /* 0x000fe40003f04270 */
[----:B------:R-:W-:-:S02]  /*3800*/  FSEL R188, R31, -INF , P1 ;  /* 0xff8000001fbc7808 */ /* 0x000fc40000800000 */
[----:B------:R-:W-:Y:S02]  /*3810*/  FSEL R21, R55, -INF , P2 ;  /* 0xff80000037157808 */ /* 0x000fe40001000000 */
[----:B------:R-:W-:Y:S02]  /*3820*/  FSEL R31, R103, -INF , P0 ;  /* 0xff800000671f7808 */ /* 0x000fe40000000000 */
[----:B------:R-:W-:Y:S02]  /*3830*/  ISETP.GT.AND P2, PT, R3, 0x21, PT ;  /* 0x000000210300780c */ /* 0x000fe40003f44270 */
[----:B------:R-:W-:Y:S02]  /*3840*/  ISETP.GT.AND P0, PT, R2, 0x9, PT ;  /* 0x000000090200780c */ /* 0x000fe40003f04270 */
[----:B------:R-:W-:Y:S02]  /*3850*/  FSEL R150, R47, -INF , P2 ;  /* 0xff8000002f967808 */ /* 0x000fe40001000000 */
[----:B------:R-:W-:-:S02]  /*3860*/  FSEL R28, R97, -INF , P0 ;  /* 0xff800000611c7808 */ /* 0x000fc40000000000 */
[C---:B------:R-:W-:Y:S02]  /*3870*/  ISETP.GT.AND P2, PT, R3.reuse, 0x38, PT ;  /* 0x000000380300780c */ /* 0x040fe40003f44270 */
[C---:B------:R-:W-:Y:S02]  /*3880*/  ISETP.GT.AND P1, PT, R2.reuse, 0x1, PT ;  /* 0x000000010200780c */ /* 0x040fe40003f24270 */
[----:B------:R-:W-:Y:S02]  /*3890*/  ISETP.GT.AND P0, PT, R2, 0x10, PT ;  /* 0x000000100200780c */ /* 0x000fe40003f04270 */
[----:B------:R-:W-:Y:S02]  /*38a0*/  ISETP.GT.AND P6, PT, R3, RZ, PT ;  /* 0x000000ff0300720c */ /* 0x000fe40003fc4270 */
[----:B------:R-:W-:Y:S02]  /*38b0*/  FSEL R189, R30, -INF , P2 ;  /* 0xff8000001ebd7808 */ /* 0x000fe40001000000 */
[----:B------:R-:W-:-:S02]  /*38c0*/  FSEL R24, R101, -INF , P1 ;  /* 0xff80000065187808 */ /* 0x000fc40000800000 */
[----:B------:R-:W-:Y:S02]  /*38d0*/  FSEL R29, R92, -INF , P0 ;  /* 0xff8000005c1d7808 */ /* 0x000fe40000000000 */
[----:B------:R-:W-:Y:S02]  /*38e0*/  ISETP.GT.AND P2, PT, R0, RZ, PT ;  /* 0x000000ff0000720c */ /* 0x000fe40003f44270 */
[----:B------:R-:W-:Y:S02]  /*38f0*/  ISETP.GT.AND P1, PT, R2, 0x8, PT ;  /* 0x000000080200780c */ /* 0x000fe40003f24270 */
[----:B------:R-:W-:Y:S02]  /*3900*/  ISETP.GT.AND P0, PT, R0, 0x11, PT ;  /* 0x000000110000780c */ /* 0x000fe40003f04270 */
[----:B------:R-:W-:Y:S02]  /*3910*/  FSEL R9, R62, -INF , P6 ;  /* 0xff8000003e097808 */ /* 0x000fe40003000000 */
[----:B------:R-:W-:-:S02]  /*3920*/  ISETP.GT.AND P6, PT, R3, 0x10, PT ;  /* 0x000000100300780c */ /* 0x000fc40003fc4270 */
[----:B------:R-:W-:Y:S02]  /*3930*/  FSEL R30, R102, -INF , P2 ;  /* 0xff800000661e7808 */ /* 0x000fe40001000000 */
[----:B------:R-:W-:Y:S02]  /*3940*/  FSEL R27, R96, -INF , P1 ;  /* 0xff800000601b7808 */ /* 0x000fe40000800000 */
[----:B------:R-:W-:Y:S02]  /*3950*/  FSEL R42, R95, -INF , P0 ;  /* 0xff8000005f2a7808 */ /* 0x000fe40000000000 */
[C---:B------:R-:W-:Y:S02]  /*3960*/  ISETP.GT.AND P2, PT, R0.reuse, 0x8, PT ;  /* 0x000000080000780c */ /* 0x040fe40003f44270 */
[----:B------:R-:W-:Y:S02]  /*3970*/  ISETP.GT.AND P1, PT, R0, 0x9, PT ;  /* 0x000000090000780c */ /* 0x000fe40003f24270 */
[----:B------:R-:W-:-:S02]  /*3980*/  ISETP.GT.AND P0, PT, R2, 0x19, PT ;  /* 0x000000190200780c */ /* 0x000fc40003f04270 */
[----:B------:R-:W-:Y:S02]  /*3990*/  FSEL R19, R54, -INF , P6 ;  /* 0xff80000036137808 */ /* 0x000fe40003000000 */
[----:B------:R-:W-:Y:S02]  /*39a0*/  ISETP.GT.AND P6, PT, R3, 0x20, PT ;  /* 0x000000200300780c */ /* 0x000fe40003fc4270 */
[----:B------:R-:W-:Y:S02]  /*39b0*/  FSEL R33, R98, -INF , P2 ;  /* 0xff80000062217808 */ /* 0x000fe40001000000 */
[----:B------:R-:W-:Y:S02]  /*39c0*/  FSEL R35, R99, -INF , P1 ;  /* 0xff80000063237808 */ /* 0x000fe40000800000 */
[----:B------:R-:W-:Y:S02]  /*39d0*/  FSEL R41, R89, -INF , P0 ;  /* 0xff80000059297808 */ /* 0x000fe40000000000 */
[----:B------:R-:W-:-:S02]  /*39e0*/  ISETP.GT.AND P2, PT, R2, 0x11, PT ;  /* 0x000000110200780c */ /* 0x000fc40003f44270 */
[C---:B------:R-:W-:Y:S02]  /*39f0*/  ISETP.GT.AND P1, PT, R0.reuse, 0x10, PT ;  /* 0x000000100000780c */ /* 0x040fe40003f24270 */
[----:B------:R-:W-:Y:S02]  /*3a00*/  ISETP.GT.AND P0, PT, R0, 0x18, PT ;  /* 0x000000180000780c */ /* 0x000fe40003f04270 */
[----:B------:R-:W-:Y:S02]  /*3a10*/  FSEL R151, R46, -INF , P6 ;  /* 0xff8000002e977808 */ /* 0x000fe40003000000 */
[----:B------:R-:W-:Y:S02]  /*3a20*/  ISETP.GT.AND P6, PT, R3, 0x30, PT ;  /* 0x000000300300780c */ /* 0x000fe40003fc4270 */
[----:B------:R-:W-:Y:S02]  /*3a30*/  FSEL R32, R93, -INF , P2 ;  /* 0xff8000005d207808 */ /* 0x000fe40001000000 */
[----:B------:R-:W-:-:S02]  /*3a40*/  FSEL R40, R94, -INF , P1 ;  /* 0xff8000005e287808 */ /* 0x000fc40000800000 */
[----:B------:R-:W-:Y:S02]  /*3a50*/  FSEL R43, R90, -INF , P0 ;  /* 0xff8000005a2b7808 */ /* 0x000fe40000000000 */
[C---:B------:R-:W-:Y:S02]  /*3a60*/  ISETP.GT.AND P2, PT, R2.reuse, 0x18, PT ;  /* 0x000000180200780c */ /* 0x040fe40003f44270 */
[----:B------:R-:W-:Y:S02]  /*3a70*/  ISETP.GT.AND P1, PT, R2, 0x20, PT ;  /* 0x000000200200780c */ /* 0x000fe40003f24270 */
[----:B------:R-:W-:Y:S02]  /*3a80*/  ISETP.GT.AND P0, PT, R0, 0x21, PT ;  /* 0x000000210000780c */ /* 0x000fe40003f04270 */
[----:B------:R-:W-:Y:S02]  /*3a90*/  FSEL R191, R34, -INF , P6 ;  /* 0xff80000022bf7808 */ /* 0x000fe40003000000 */
[----:B------:R-:W-:-:S02]  /*3aa0*/  FSEL R34, R88, -INF , P2 ;  /* 0xff80000058227808 */ /* 0x000fc40001000000 */
[----:B------:R-:W-:Y:S02]  /*3ab0*/  FSEL R138, R84, -INF , P1 ;  /* 0xff800000548a7808 */ /* 0x000fe40000800000 */
[----:B------:R-:W-:Y:S02]  /*3ac0*/  FSEL R125, R87, -INF , P0 ;  /* 0xff800000577d7808 */ /* 0x000fe40000000000 */
[C---:B------:R-:W-:Y:S02]  /*3ad0*/  ISETP.GT.AND P2, PT, R0.reuse, 0x19, PT ;  /* 0x000000190000780c */ /* 0x040fe40003f44270 */
[----:B------:R-:W-:Y:S02]  /*3ae0*/  ISETP.GT.AND P1, PT, R0, 0x20, PT ;  /* 0x000000200000780c */ /* 0x000fe40003f24270 */
        /* <DEDUP_REMOVED lines=10> */
[----:B------:R-:W-:Y:S02]  /*3b90*/  FMNMX.FTZ R3, R7, R8, !PT ;  /* 0x0000000807037209 */ /* 0x000fe40007810000 */
[----:B------:R-:W-:Y:S02]  /*3ba0*/  FSEL R136, R80, -INF , P2 ;  /* 0xff80000050887808 */ /* 0x000fe40001000000 */
[----:B------:R-:W-:Y:S02]  /*3bb0*/  FSEL R139, R81, -INF , P1 ;  /* 0xff800000518b7808 */ /* 0x000fe40000800000 */
[----:B------:R-:W-:-:S02]  /*3bc0*/  FSEL R124, R83, -INF , P0 ;  /* 0xff800000537c7808 */ /* 0x000fc40000000000 */
[C---:B------:R-:W-:Y:S02]  /*3bd0*/  ISETP.GT.AND P2, PT, R2.reuse, 0x31, PT ;  /* 0x000000310200780c */ /* 0x040fe40003f44270 */
[----:B------:R-:W-:Y:S02]  /*3be0*/  ISETP.GT.AND P1, PT, R2, 0x38, PT ;  /* 0x000000380200780c */ /* 0x000fe40003f24270 */
[----:B------:R-:W-:Y:S02]  /*3bf0*/  FSEL R127, R82, -INF , P6 ;  /* 0xff800000527f7808 */ /* 0x000fe40003000000 */
[----:B------:R-:W-:Y:S02]  /*3c00*/  ISETP.GT.AND P0, PT, R0, 0x30, PT ;  /* 0x000000300000780c */ /* 0x000fe40003f04270 */
[----:B------:R-:W-:Y:S02]  /*3c10*/  ISETP.GT.AND P6, PT, R2, 0x39, PT ;  /* 0x000000390200780c */ /* 0x000fe40003fc4270 */
[----:B------:R-:W-:-:S02]  /*3c20*/  FMNMX.FTZ R2, R11, R3, !PT ;  /* 0x000000030b027209 */ /* 0x000fc40007810000 */
[----:B------:R-:W-:Y:S02]  /*3c30*/  FSEL R186, R77, -INF , P2 ;  /* 0xff8000004dba7808 */ /* 0x000fe40001000000 */
[----:B------:R-:W-:Y:S02]  /*3c40*/  FSEL R185, R64, -INF , P1 ;  /* 0xff80000040b97808 */ /* 0x000fe40000800000 */
[----:B------:R-:W-:Y:S02]  /*3c50*/  FSEL R179, R78, -INF , P0 ;  /* 0xff8000004eb37808 */ /* 0x000fe40000000000 */
[C---:B------:R-:W-:Y:S02]  /*3c60*/  ISETP.GT.AND P2, PT, R0.reuse, 0x31, PT ;  /* 0x000000310000780c */ /* 0x040fe40003f44270 */
[C---:B------:R-:W-:Y:S02]  /*3c70*/  ISETP.GT.AND P1, PT, R0.reuse, 0x38, PT ;  /* 0x000000380000780c */ /* 0x040fe40003f24270 */
[----:B------:R-:W-:-:S02]  /*3c80*/  ISETP.GT.AND P0, PT, R0, 0x39, PT ;  /* 0x000000390000780c */ /* 0x000fc40003f04270 */
[----:B------:R-:W-:Y:S02]  /*3c90*/  FMNMX.FTZ R0, R12, R2, !PT ;  /* 0x000000020c007209 */ /* 0x000fe40007810000 */
        /* <DEDUP_REMOVED lines=45> */
[----:B------:R-:W-:Y:S02]  /*3f70*/  FSEL R178, R79, -INF , P2 ;  /* 0xff8000004fb27808 */ /* 0x000fe40001000000 */
[----:B------:R-:W-:-:S02]  /*3f80*/  FMNMX.FTZ R0, R194, R0, !PT ;  /* 0x00000000c2007209 */ /* 0x000fc40007810000 */
[----:B------:R-:W-:Y:S02]  /*3f90*/  FMNMX.FTZ R148, R190, R148, !PT ;  /* 0x00000094be947209 */ /* 0x000fe40007810000 */
[----:B------:R-:W-:Y:S02]  /*3fa0*/  FMNMX.FTZ R3, R179, R3, !PT ;  /* 0x00000003b3037209 */ /* 0x000fe40007810000 */
[----:B------:R-:W-:Y:S02]  /*3fb0*/  FSEL R184, R65, -INF , P6 ;  /* 0xff80000041b87808 */ /* 0x000fe40003000000 */
[----:B------:R-:W-:Y:S02]  /*3fc0*/  FMNMX.FTZ R2, R185, R2, !PT ;  /* 0x00000002b9027209 */ /* 0x000fe40007810000 */
[----:B------:R-:W-:Y:S02]  /*3fd0*/  FSEL R177, R66, -INF , P1 ;  /* 0xff80000042b17808 */ /* 0x000fe40000800000 */
[----:B------:R-:W-:-:S02]  /*3fe0*/  FMNMX.FTZ R0, R193, R0, !PT ;  /* 0x00000000c1007209 */ /* 0x000fc40007810000 */
[----:B------:R-:W-:Y:S02]  /*3ff0*/  FMNMX.FTZ R148, R189, R148, !PT ;  /* 0x00000094bd947209 */ /* 0x000fe40007810000 */
[----:B------:R-:W-:Y:S02]  /*4000*/  FMNMX.FTZ R3, R178, R3, !PT ;  /* 0x00000003b2037209 */ /* 0x000fe40007810000 */
[----:B------:R-:W-:Y:S02]  /*4010*/  FMNMX.FTZ R147, R184, R2, !PT ;  /* 0x00000002b8937209 */ /* 0x000fe40007810000 */
[----:B------:R-:W-:Y:S02]  /*4020*/  FMNMX.FTZ R0, R192, R0, !PT ;  /* 0x00000000c0007209 */ /* 0x000fe40007810000 */
[----:B------:R-:W-:Y:S01]  /*4030*/  FMNMX.FTZ R148, R188, R148, !PT ;  /* 0x00000094bc947209 */ /* 0x000fe20007810000 */
[----:B------:R-:W1:Y:S01]  /*4040*/  SHFL.BFLY PT, R5, R147, 0x2, 0x1f ;  /* 0x0c401f0093057f89 */ /* 0x000e6200000e0000 */
[----:B------:R-:W-:-:S02]  /*4050*/  FSEL R176, R67, -INF , P0 ;  /* 0xff80000043b07808 */ /* 0x000fc40000000000 */
[----:B------:R-:W-:Y:S01]  /*4060*/  FMNMX.FTZ R2, R177, R3, !PT ;  /* 0x00000003b1027209 */ /* 0x000fe20007810000 */
[----:B------:R-:W2:Y:S03]  /*4070*/  SHFL.BFLY PT, R4, R0, 0x2, 0x1f ;  /* 0x0c401f0000047f89 */ /* 0x000ea600000e0000 */
[----:B------:R-:W-:Y:S01]  /*4080*/  FMNMX.FTZ R2, R176, R2, !PT ;  /* 0x00000002b0027209 */ /* 0x000fe20007810000 */
[----:B------:R-:W3:Y:S04]  /*4090*/  SHFL.BFLY PT, R3, R148, 0x2, 0x1f ;  /* 0x0c401f0094037f89 */ /* 0x000ee800000e0000 */
[----:B------:R-:W4:Y:S01]  /*40a0*/  SHFL.BFLY PT, R6, R2, 0x2, 0x1f ;  /* 0x0c401f0002067f89 */ /* 0x000f2200000e0000 */
[----:B-1----:R-:W-:-:S02]  /*40b0*/  FMNMX.FTZ R147, R147, R5, !PT ;  /* 0x0000000593937209 */ /* 0x002fc40007810000 */
[----:B--2---:R-:W-:-:S03]  /*40c0*/  FMNMX.FTZ R0, R4, R0, !PT ;  /* 0x0000000004007209 */ /* 0x004fc60007810000 */
[----:B------:R-:W1:Y:S01]  /*40d0*/  SHFL.BFLY PT, R4, R147, 0x1, 0x1f ;  /* 0x0c201f0093047f89 */ /* 0x000e6200000e0000 */
[----:B---3--:R-:W-:-:S03]  /*40e0*/  FMNMX.FTZ R148, R148, R3, !PT ;  /* 0x0000000394947209 */ /* 0x008fc60007810000 */
[----:B------:R-:W2:Y:S01]  /*40f0*/  SHFL.BFLY PT, R149, R0, 0x1, 0x1f ;  /* 0x0c201f0000957f89 */ /* 0x000ea200000e0000 */
[----:B----4-:R-:W-:-:S03]  /*4100*/  FMNMX.FTZ R6, R2, R6, !PT ;  /* 0x0000000602067209 */ /* 0x010fc60007810000 */
[----:B------:R-:W3:Y:S04]  /*4110*/  SHFL.BFLY PT, R3, R148, 0x1, 0x1f ;  /* 0x0c201f0094037f89 */ /* 0x000ee800000e0000 */
[----:B------:R4:W4:Y:S01]  /*4120*/  SHFL.BFLY PT, R17, R6, 0x1, 0x1f ;  /* 0x0c201f0006117f89 */ /* 0x00092200000e0000 */
[----:B-1----:R-:W-:Y:S02]  /*4130*/  FMNMX.FTZ R147, R147, R4, !PT ;  /* 0x0000000493937209 */ /* 0x002fe40007810000 */
[----:B--2---:R-:W-:Y:S02]  /*4140*/  FMNMX.FTZ R149, R0, R149, !PT ;  /* 0x0000009500957209 */ /* 0x004fe40007810000 */
[----:B---3--:R-:W-:-:S03]  /*4150*/  FMNMX.FTZ R148, R148, R3, !PT ;  /* 0x0000000394947209 */ /* 0x008fc60007810000 */
.L_x_674:
[C---:B------:R-:W-:Y:S01]  /*4160*/  FMUL.FTZ R16, R149.reuse, c[0x0][0x2d0] ;  /* 0x0000b40095107a20 */ /* 0x040fe20000410000 */
[----:B------:R-:W-:Y:S01]  /*4170*/  FSETP.NEU.FTZ.AND P0, PT, R149, -INF , PT ;  /* 0xff8000009500780b */ /* 0x000fe20003f1d000 */
[----:B------:R-:W-:Y:S01]  /*4180*/  FMUL.FTZ R3, R148, c[0x0][0x2d0] ;  /* 0x0000b40094037a20 */ /* 0x000fe20000410000 */
[----:B----4-:R-:W-:Y:S01]  /*4190*/  FMNMX.FTZ R17, R17, R6, !PT ;  /* 0x0000000611117209 */ /* 0x010fe20007810000 */
[----:B------:R-:W-:Y:S01]  /*41a0*/  WARPSYNC 0xffffffff ;  /* 0xffffffff00007948 */ /* 0x000fe20003800000 */
[----:B------:R-:W-:Y:S01]  /*41b0*/  FSEL R16, R16, RZ, P0 ;  /* 0x000000ff10107208 */ /* 0x000fe20000000000 */
[----:B------:R-:W1:Y:S01]  /*41c0*/  LDSM.16.MT88.4 R36, [R201] ;  /* 0x00000000c924783b */ /* 0x000e620000004200 */
[----:B------:R-:W-:-:S03]  /*41d0*/  FSETP.NEU.FTZ.AND P0, PT, R148, -INF , PT ;  /* 0xff8000009400780b */ /* 0x000fc60003f1d000 */
[--C-:B------:R-:W-:Y:S01]  /*41e0*/  FFMA.FTZ R0, R7, c[0x0][0x2d0], -R16.reuse ;  /* 0x0000b40007007a23 */ /* 0x100fe20000010810 */
[----:B------:R-:W-:Y:S01]  /*41f0*/  FSEL R3, R3, RZ, P0 ;  /* 0x000000ff03037208 */ /* 0x000fe20000000000 */
[--C-:B------:R-:W-:Y:S01]  /*4200*/  FFMA.FTZ R2, R20, c[0x0][0x2d0], -R16.reuse ;  /* 0x0000b40014027a23 */ /* 0x100fe20000010810 */
[----:B------:R-:W-:Y:S01]  /*4210*/  FSETP.NEU.FTZ.AND P0, PT, R147, -INF , PT ;  /* 0xff8000009300780b */ /* 0x000fe20003f1d000 */
[----:B------:R2:W-:Y:S01]  /*4220*/  MUFU.EX2 R231, R0 ;  /* 0x0000000000e77308 */ /* 0x0005e20000000800 */
[----:B------:R-:W3:Y:S04]  /*4230*/  LDSM.16.MT88.4 R52, [R202] ;  /* 0x00000000ca34783b */ /* 0x000ee80000004200 */
[----:B------:R-:W4:Y:S03]  /*4240*/  LDSM.16.MT88.4 R44, [R201+0x1000] ;  /* 0x00100000c92c783b */ /* 0x000f260000004200 */
[----:B------:R5:W-:Y:S01]  /*4250*/  MUFU.EX2 R172, R2 ;  /* 0x0000000200ac7308 */ /* 0x000be20000000800 */
[----:B------:R-:W1:Y:S04]  /*4260*/  LDSM.16.MT88.4 R64, [R201+0x400] ;  /* 0x00040000c940783b */ /* 0x000e680000004200 */
[----:B------:R-:W1:Y:S01]  /*4270*/  LDSM.16.MT88.4 R60, [R202+0x400] ;  /* 0x00040000ca3c783b */ /* 0x000e620000004200 */
[----:B--2---:R-:W-:-:S03]  /*4280*/  FFMA.FTZ R0, R8, c[0x0][0x2d0], -R16 ;  /* 0x0000b40008007a23 */ /* 0x004fc60000010810 */
[----:B------:R-:W2:Y:S01]  /*4290*/  LDSM.16.MT88.4 R56, [R201+0x1400] ;  /* 0x00140000c938783b */ /* 0x000ea20000004200 */
[----:B------:R3:W3:Y:S01]  /*42a0*/  MUFU.EX2 R230, R0 ;  /* 0x0000000000e67308 */ /* 0x0006e20000000800 */
[----:B-----5:R-:W-:-:S05]  /*42b0*/  FMUL.FTZ R2, R147, c[0x0][0x2d0] ;  /* 0x0000b40093027a20 */ /* 0x020fca0000410000 */
[----:B------:R-:W-:Y:S02]  /*42c0*/  FSEL R2, R2, RZ, P0 ;  /* 0x000000ff02027208 */ /* 0x000fe40000000000 */
[----:B------:R-:W-:Y:S01]  /*42d0*/  FSETP.NEU.FTZ.AND P0, PT, R17, -INF , PT ;  /* 0xff8000001100780b */ /* 0x000fe20003f1d000 */
[----:B---3--:R-:W-:Y:S01]  /*42e0*/  FFMA.FTZ R0, R11, c[0x0][0x2d0], -R16 ;  /* 0x0000b4000b007a23 */ /* 0x008fe20000010810 */
[----:B------:R-:W-:-:S03]  /*42f0*/  F2FP.BF16.PACK_AB R20, R230, R231 ;  /* 0x000000e7e614723e */ /* 0x000fc600000010ff */
[----:B------:R3:W-:Y:S02]  /*4300*/  MUFU.EX2 R197, R0 ;  /* 0x0000000000c57308 */ /* 0x0007e40000000800 */
[----:B---3--:R-:W-:-:S06]  /*4310*/  FFMA.FTZ R0, R12, c[0x0][0x2d0], -R16 ;  /* 0x0000b4000c007a23 */ /* 0x008fcc0000010810 */
[----:B------:R3:W-:Y:S02]  /*4320*/  MUFU.EX2 R196, R0 ;  /* 0x0000000000c47308 */ /* 0x0007e40000000800 */
[----:B---3--:R-:W-:-:S06]  /*4330*/  FFMA.FTZ R0, R13, c[0x0][0x2d0], -R16 ;  /* 0x0000b4000d007a23 */ /* 0x008fcc0000010810 */
[----:B------:R3:W-:Y:S02]  /*4340*/  MUFU.EX2 R175, R0 ;  /* 0x0000000000af7308 */ /* 0x0007e40000000800 */
[----:B---3--:R-:W-:-:S06]  /*4350*/  FFMA.FTZ R0, R15, c[0x0][0x2d0], -R16 ;  /* 0x0000b4000f007a23 */ /* 0x008fcc0000010810 */
[----:B------:R3:W5:Y:S02]  /*4360*/  MUFU.EX2 R174, R0 ;  /* 0x0000000000ae7308 */ /* 0x0007640000000800 */
[----:B---3--:R-:W-:Y:S01]  /*4370*/  FFMA.FTZ R0, R23, c[0x0][0x2d0], -R16 ;  /* 0x0000b40017007a23 */ /* 0x008fe20000010810 */
[----:B-----5:R-:W-:-:S05]  /*4380*/  F2FP.BF16.PACK_AB R8, R174, R175 ;  /* 0x000000afae08723e */ /* 0x020fca00000010ff */
[----:B------:R3:W5:Y:S02]  /*4390*/  MUFU.EX2 R4, R0 ;  /* 0x0000000000047308 */ /* 0x0007640000000800 */
[----:B---3--:R-:W-:-:S06]  /*43a0*/  FFMA.FTZ R0, R9, c[0x0][0x2d0], -R3 ;  /* 0x0000b40009007a23 */ /* 0x008fcc0000010803 */
[----:B------:R3:W-:Y:S02]  /*43b0*/  MUFU.EX2 R229, R0 ;  /* 0x0000000000e57308 */ /* 0x0007e40000000800 */
[----:B---3--:R-:W-:-:S06]  /*43c0*/  FFMA.FTZ R0, R10, c[0x0][0x2d0], -R3 ;  /* 0x0000b4000a007a23 */ /* 0x008fcc0000010803 */
[----:B------:R3:W-:Y:S02]  /*43d0*/  MUFU.EX2 R228, R0 ;  /* 0x0000000000e47308 */ /* 0x0007e40000000800 */
[----:B---3--:R-:W-:-:S06]  /*43e0*/  FFMA.FTZ R0, R14, c[0x0][0x2d0], -R3 ;  /* 0x0000b4000e007a23 */ /* 0x008fcc0000010803 */
[----:B------:R3:W-:Y:S02]  /*43f0*/  MUFU.EX2 R248, R0 ;  /* 0x0000000000f87308 */ /* 0x0007e40000000800 */
[--C-:B---3--:R-:W-:Y:S01]  /*4400*/  FFMA.FTZ R0, R18, c[0x0][0x2d0], -R3.reuse ;  /* 0x0000b40012007a23 */ /* 0x108fe20000010803 */
[----:B-----5:R-:W-:Y:S01]  /*4410*/  MOV R18, R4 ;  /* 0x0000000400127202 */ /* 0x020fe20000000f00 */
[----:B------:R-:W-:-:S04]  /*4420*/  FFMA.FTZ R4, R25, c[0x0][0x2d0], -R3 ;  /* 0x0000b40019047a23 */ /* 0x000fc80000010803 */
[----:B------:R3:W5:Y:S01]  /*4430*/  MUFU.EX2 R250, R0 ;  /* 0x0000000000fa7308 */ /* 0x0007620000000800 */
[----:B------:R-:W-:-:S07]  /*4440*/  F2FP.BF16.PACK_AB R10, R18, R172 ;  /* 0x000000ac120a723e */ /* 0x000fce00000010ff */
[----:B------:R1:W-:Y:S01]  /*4450*/  MUFU.EX2 R144, R4 ;  /* 0x0000000400907308 */ /* 0x0003e20000000800 */
[----:B---3--:R-:W-:Y:S01]  /*4460*/  FFMA.FTZ R0, R19, c[0x0][0x2d0], -R3 ;  /* 0x0000b40013007a23 */ /* 0x008fe20000010803 */
[----:B-----5:R-:W-:-:S06]  /*4470*/  F2FP.BF16.PACK_AB R23, R250, R248 ;  /* 0x000000f8fa17723e */ /* 0x020fcc00000010ff */
[----:B------:R3:W-:Y:S01]  /*4480*/  MUFU.EX2 R251, R0 ;  /* 0x0000000000fb7308 */ /* 0x0007e20000000800 */
[----:B-1----:R-:W-:-:S07]  /*4490*/  FFMA.FTZ R4, R32, c[0x0][0x2d0], -R2 ;  /* 0x0000b40020047a23 */ /* 0x002fce0000010802 */
[----:B------:R1:W-:Y:S01]  /*44a0*/  MUFU.EX2 R246, R4 ;  /* 0x0000000400f67308 */ /* 0x0003e20000000800 */
[----:B---3--:R-:W-:Y:S01]  /*44b0*/  FFMA.FTZ R0, R21, c[0x0][0x2d0], -R3 ;  /* 0x0000b40015007a23 */ /* 0x008fe20000010803 */
[----:B------:R-:W-:-:S06]  /*44c0*/  F2FP.BF16.PACK_AB R21, R228, R229 ;  /* 0x000000e5e415723e */ /* 0x000fcc00000010ff */
[----:B------:R3:W5:Y:S01]  /*44d0*/  MUFU.EX2 R173, R0 ;  /* 0x0000000000ad7308 */ /* 0x0007620000000800 */
[----:B-1----:R-:W-:-:S07]  /*44e0*/  FFMA.FTZ R4, R34, c[0x0][0x2d0], -R2 ;  /* 0x0000b40022047a23 */ /* 0x002fce0000010802 */
[----:B------:R-:W-:Y:S01]  /*44f0*/  MUFU.EX2 R249, R4 ;  /* 0x0000000400f97308 */ /* 0x000fe20000000800 */
[----:B---3--:R-:W-:Y:S01]  /*4500*/  FFMA.FTZ R0, R26, c[0x0][0x2d0], -R3 ;  /* 0x0000b4001a007a23 */ /* 0x008fe20000010803 */
[----:B-----5:R-:W-:-:S06]  /*4510*/  F2FP.BF16.PACK_AB R9, R173, R251 ;  /* 0x000000fbad09723e */ /* 0x020fcc00000010ff */
[----:B------:R1:W3:Y:S02]  /*4520*/  MUFU.EX2 R19, R0 ;  /* 0x0000000000137308 */ /* 0x0002e40000000800 */
[----:B-1----:R-:W-:Y:S01]  /*4530*/  FFMA.FTZ R0, R22, c[0x0][0x2d0], -R2 ;  /* 0x0000b40016007a23 */ /* 0x002fe20000010802 */
[----:B------:R-:W-:Y:S02]  /*4540*/  F2FP.BF16.PACK_AB R22, R196, R197 ;  /* 0x000000c5c416723e */ /* 0x000fe400000010ff */
[----:B---3--:R-:W-:-:S03]  /*4550*/  F2FP.BF16.PACK_AB R11, R19, R144 ;  /* 0x00000090130b723e */ /* 0x008fc600000010ff */
[----:B------:R1:W-:Y:S02]  /*4560*/  MUFU.EX2 R239, R0 ;  /* 0x0000000000ef7308 */ /* 0x0003e40000000800 */
[C---:B------:R-:W-:Y:S08]  /*4570*/  HMMA.16816.F32.BF16 R88, R20.reuse, R36, RZ ;  /* 0x000000241458723c */ /* 0x040ff000000418ff */
[----:B------:R-:W-:Y:S01]  /*4580*/  HMMA.16816.F32.BF16 R84, R20, R52, RZ ;  /* 0x000000341454723c */ /* 0x000fe200000418ff */
[----:B-1----:R-:W-:-:S04]  /*4590*/  FFMA.FTZ R0, R24, c[0x0][0x2d0], -R2 ;  /* 0x0000b40018007a23 */ /* 0x002fc80000010802 */
[----:B------:R1:W3:Y:S03]  /*45a0*/  MUFU.EX2 R238, R0 ;  /* 0x0000000000ee7308 */ /* 0x0002e60000000800 */
[----:B----4-:R-:W-:Y:S08]  /*45b0*/  HMMA.16816.F32.BF16 R80, R20, R44, RZ ;  /* 0x0000002c1450723c */ /* 0x010ff000000418ff */
[C---:B------:R-:W-:Y:S01]  /*45c0*/  HMMA.16816.F32.BF16 R152, R8.reuse, R64, R88 ;  /* 0x000000400898723c */ /* 0x040fe20000041858 */
[--C-:B-1----:R-:W-:Y:S01]  /*45d0*/  FFMA.FTZ R0, R27, c[0x0][0x2d0], -R2.reuse ;  /* 0x0000b4001b007a23 */ /* 0x102fe20000010802 */
[----:B---3--:R-:W-:Y:S01]  /*45e0*/  F2FP.BF16.PACK_AB R12, R238, R239 ;  /* 0x000000efee0c723e */ /* 0x008fe200000010ff */
[----:B------:R-:W-:Y:S05]  /*45f0*/  LDSM.16.MT88.4 R24, [R202+0x2000] ;  /* 0x00200000ca18783b */ /* 0x000fea0000004200 */
[C---:B------:R-:W-:Y:S01]  /*4600*/  HMMA.16816.F32.BF16 R160, R8.reuse, R60, R84 ;  /* 0x0000003c08a0723c */ /* 0x040fe20000041854 */
[----:B------:R1:W-:Y:S07]  /*4610*/  MUFU.EX2 R243, R0 ;  /* 0x0000000000f37308 */ /* 0x0003ee0000000800 */
[----:B--2---:R-:W-:Y:S01]  /*4620*/  HMMA.16816.F32.BF16 R168, R8, R56, R80 ;  /* 0x0000003808a8723c */ /* 0x004fe20000041850 */
[----:B-1----:R-:W-:-:S04]  /*4630*/  FFMA.FTZ R0, R28, c[0x0][0x2d0], -R2 ;  /* 0x0000b4001c007a23 */ /* 0x002fc80000010802 */
[----:B------:R1:W2:Y:S02]  /*4640*/  MUFU.EX2 R244, R0 ;  /* 0x0000000000f47308 */ /* 0x0002a40000000800 */
[----:B-1----:R-:W-:Y:S01]  /*4650*/  FFMA.FTZ R0, R29, c[0x0][0x2d0], -R2 ;  /* 0x0000b4001d007a23 */ /* 0x002fe20000010802 */
[----:B--2---:R-:W-:-:S05]  /*4660*/  F2FP.BF16.PACK_AB R14, R244, R243 ;  /* 0x000000f3f40e723e */ /* 0x004fca00000010ff */
[----:B------:R1:W-:Y:S02]  /*4670*/  MUFU.EX2 R247, R0 ;  /* 0x0000000000f77308 */ /* 0x0003e40000000800 */
[----:B-1----:R-:W-:-:S05]  /*4680*/  FMUL.FTZ R0, R17, c[0x0][0x2d0] ;  /* 0x0000b40011007a20 */ /* 0x002fca0000410000 */
[----:B------:R-:W-:-:S05]  /*4690*/  FSEL R0, R0, RZ, P0 ;  /* 0x000000ff00007208 */ /* 0x000fca0000000000 */
[----:B------:R-:W-:-:S04]  /*46a0*/  FFMA.FTZ R4, R30, c[0x0][0x2d0], -R0 ;  /* 0x0000b4001e047a23 */ /* 0x000fc80000010800 */
[----:B------:R1:W-:Y:S02]  /*46b0*/  MUFU.EX2 R235, R4 ;  /* 0x0000000400eb7308 */ /* 0x0003e40000000800 */
[--C-:B-1----:R-:W-:Y:S02]  /*46c0*/  FFMA.FTZ R4, R31, c[0x0][0x2d0], -R0.reuse ;  /* 0x0000b4001f047a23 */ /* 0x102fe40000010800 */
[----:B------:R-:W1:Y:S04]  /*46d0*/  LDSM.16.MT88.4 R28, [R201+0x2000] ;  /* 0x00200000c91c783b */ /* 0x000e680000004200 */
[----:B------:R2:W3:Y:S02]  /*46e0*/  MUFU.EX2 R232, R4 ;  /* 0x0000000400e87308 */ /* 0x0004e40000000800 */
[----:B--2---:R-:W-:Y:S01]  /*46f0*/  FFMA.FTZ R4, R33, c[0x0][0x2d0], -R0 ;  /* 0x0000b40021047a23 */ /* 0x004fe20000010800 */
[----:B---3--:R-:W-:-:S05]  /*4700*/  F2FP.BF16.PACK_AB R13, R232, R235 ;  /* 0x000000ebe80d723e */ /* 0x008fca00000010ff */
[----:B------:R2:W-:Y:S02]  /*4710*/  MUFU.EX2 R234, R4 ;  /* 0x0000000400ea7308 */ /* 0x0005e40000000800 */
[----:B--2---:R-:W-:Y:S02]  /*4720*/  FFMA.FTZ R4, R35, c[0x0][0x2d0], -R0 ;  /* 0x0000b40023047a23 */ /* 0x004fe40000010800 */
[----:B------:R-:W2:Y:S01]  /*4730*/  LDSM.16.MT88.4 R32, [R202+0x1000] ;  /* 0x00100000ca20783b */ /* 0x000ea20000004200 */
[----:B-1----:R-:W-:Y:S03]  /*4740*/  HMMA.16816.F32.BF16 R80, R20, R28, RZ ;  /* 0x0000001c1450723c */ /* 0x002fe600000418ff */
[----:B------:R1:W3:Y:S02]  /*4750*/  MUFU.EX2 R237, R4 ;  /* 0x0000000400ed7308 */ /* 0x0002e40000000800 */
[----:B-1----:R-:W-:Y:S01]  /*4760*/  FFMA.FTZ R4, R41, c[0x0][0x2d0], -R2 ;  /* 0x0000b40029047a23 */ /* 0x002fe20000010802 */
[----:B---3--:R-:W-:-:S05]  /*4770*/  F2FP.BF16.PACK_AB R15, R237, R234 ;  /* 0x000000eaed0f723e */ /* 0x008fca00000010ff */
[----:B------:R1:W3:Y:S02]  /*4780*/  MUFU.EX2 R245, R4 ;  /* 0x0000000400f57308 */ /* 0x0002e40000000800 */
[C---:B------:R-:W-:Y:S08]  /*4790*/  HMMA.16816.F32.BF16 R76, R12.reuse, R36, RZ ;  /* 0x000000240c4c723c */ /* 0x040ff000000418ff */
[----:B------:R-:W-:Y:S01]  /*47a0*/  HMMA.16816.F32.BF16 R72, R12, R52, RZ ;  /* 0x000000340c48723c */ /* 0x000fe200000418ff */
[----:B-1----:R-:W-:Y:S01]  /*47b0*/  FFMA.FTZ R4, R40, c[0x0][0x2d0], -R0 ;  /* 0x0000b40028047a23 */ /* 0x002fe20000010800 */
[----:B---3--:R-:W-:-:S03]  /*47c0*/  F2FP.BF16.PACK_AB R6, R245, R249 ;  /* 0x000000f9f506723e */ /* 0x008fc600000010ff */
[----:B------:R1:W-:Y:S03]  /*47d0*/  MUFU.EX2 R236, R4 ;  /* 0x0000000400ec7308 */ /* 0x0003e60000000800 */
[C---:B------:R-:W-:Y:S08]  /*47e0*/  HMMA.16816.F32.BF16 R68, R12.reuse, R44, RZ ;  /* 0x0000002c0c44723c */ /* 0x040ff000000418ff */
[----:B--2---:R-:W-:Y:S01]  /*47f0*/  HMMA.16816.F32.BF16 R92, R12, R32, RZ ;  /* 0x000000200c5c723c */ /* 0x004fe200000418ff */
[----:B-1----:R-:W-:-:S07]  /*4800*/  FFMA.FTZ R4, R42, c[0x0][0x2d0], -R0 ;  /* 0x0000b4002a047a23 */ /* 0x002fce0000010800 */
[C---:B------:R-:W-:Y:S01]  /*4810*/  HMMA.16816.F32.BF16 R88, R12.reuse, R38, RZ ;  /* 0x000000260c58723c */ /* 0x040fe200000418ff */
[----:B------:R1:W2:Y:S07]  /*4820*/  MUFU.EX2 R242, R4 ;  /* 0x0000000400f27308 */ /* 0x0002ae0000000800 */
[C---:B------:R-:W-:Y:S08]  /*4830*/  HMMA.16816.F32.BF16 R96, R12.reuse, R54, RZ ;  /* 0x000000360c60723c */ /* 0x040ff000000418ff */
[C---:B------:R-:W-:Y:S01]  /*4840*/  HMMA.16816.F32.BF16 R100, R12.reuse, R46, RZ ;  /* 0x0000002e0c64723c */ /* 0x040fe200000418ff */
[--C-:B-1----:R-:W-:Y:S01]  /*4850*/  FFMA.FTZ R4, R43, c[0x0][0x2d0], -R0.reuse ;  /* 0x0000b4002b047a23 */ /* 0x102fe20000010800 */
[----:B--2---:R-:W-:Y:S01]  /*4860*/  F2FP.BF16.PACK_AB R5, R242, R236 ;  /* 0x000000ecf205723e */ /* 0x004fe200000010ff */
[----:B------:R-:W-:Y:S02]  /*4870*/  LDSM.16.MT88.4 R40, [R201+0x2400] ;  /* 0x00240000c928783b */ /* 0x000fe40000004200 */
[----:B------:R1:W-:Y:S03]  /*4880*/  MUFU.EX2 R241, R4 ;  /* 0x0000000400f17308 */ /* 0x0003e60000000800 */
[C---:B------:R-:W-:Y:S08]  /*4890*/  HMMA.16816.F32.BF16 R104, R12.reuse, R34, RZ ;  /* 0x000000220c68723c */ /* 0x040ff000000418ff */
[----:B------:R-:W-:Y:S01]  /*48a0*/  HMMA.16816.F32.BF16 R108, R12, R30, RZ ;  /* 0x0000001e0c6c723c */ /* 0x000fe200000418ff */
[----:B-1----:R-:W-:-:S07]  /*48b0*/  FFMA.FTZ R4, R48, c[0x0][0x2d0], -R0 ;  /* 0x0000b40030047a23 */ /* 0x002fce0000010800 */
[----:B------:R-:W-:Y:S01]  /*48c0*/  HMMA.16816.F32.BF16 R112, R12, R26, RZ ;  /* 0x0000001a0c70723c */ /* 0x000fe200000418ff */
[----:B------:R-:W1:Y:S01]  /*48d0*/  LDSM.16.MT88.4 R48, [R202+0x1400] ;  /* 0x00140000ca30783b */ /* 0x000e620000004200 */
[----:B------:R2:W3:Y:S06]  /*48e0*/  MUFU.EX2 R240, R4 ;  /* 0x0000000400f07308 */ /* 0x0004ec0000000800 */
[C---:B------:R-:W-:Y:S08]  /*48f0*/  HMMA.16816.F32.BF16 R84, R20.reuse, R32, RZ ;  /* 0x000000201454723c */ /* 0x040ff000000418ff */
[----:B------:R-:W-:Y:S01]  /*4900*/  HMMA.16816.F32.BF16 R52, R20, R54, RZ ;  /* 0x000000361434723c */ /* 0x000fe200000418ff */
[----:B--2---:R-:W-:-:S02]  /*4910*/  F2FP.BF16.PACK_AB R4, R246, R247 ;  /* 0x000000f7f604723e */ /* 0x004fc400000010ff */
[----:B---3--:R-:W-:-:S05]  /*4920*/  F2FP.BF16.PACK_AB R7, R240, R241 ;  /* 0x000000f1f007723e */ /* 0x008fca00000010ff */
[----:B------:R-:W-:Y:S08]  /*4930*/  HMMA.16816.F32.BF16 R44, R20, R46, RZ ;  /* 0x0000002e142c723c */ /* 0x000ff000000418ff */
[C---:B------:R-:W-:Y:S08]  /*4940*/  HMMA.16816.F32.BF16 R156, R4.reuse, R64, R76 ;  /* 0x00000040049c723c */ /* 0x040ff0000004184c */
[----:B------:R-:W-:Y:S08]  /*4950*/  HMMA.16816.F32.BF16 R132, R4, R60, R72 ;  /* 0x0000003c0484723c */ /* 0x000ff00000041848 */
[C---:B------:R-:W-:Y:S08]  /*4960*/  HMMA.16816.F32.BF16 R76, R12.reuse, R28, RZ ;  /* 0x0000001c0c4c723c */ /* 0x040ff000000418ff */
[----:B------:R-:W-:Y:S01]  /*4970*/  HMMA.16816.F32.BF16 R72, R12, R24, RZ ;  /* 0x000000180c48723c */ /* 0x000fe200000418ff */
[----:B------:R-:W2:Y:S07]  /*4980*/  LDSM.16.MT88.4 R12, [R202+0x2400] ;  /* 0x00240000ca0c783b */ /* 0x000eae0000004200 */
[----:B------:R-:W-:Y:S08]  /*4990*/  HMMA.16816.F32.BF16 R180, R4, R56, R68 ;  /* 0x0000003804b4723c */ /* 0x000ff00000041844 */
[C---:B------:R-:W-:Y:S08]  /*49a0*/  HMMA.16816.F32.BF16 R68, R20.reuse, R38, RZ ;  /* 0x000000261444723c */ /* 0x040ff000000418ff */
[C---:B------:R-:W-:Y:S08]  /*49b0*/  HMMA.16816.F32.BF16 R36, R20.reuse, R34, RZ ;  /* 0x000000221424723c */ /* 0x040ff000000418ff */
[C---:B------:R-:W-:Y:S08]  /*49c0*/  HMMA.16816.F32.BF16 R32, R20.reuse, R30, RZ ;  /* 0x0000001e1420723c */ /* 0x040ff000000418ff */
[C---:B------:R-:W-:Y:S08]  /*49d0*/  HMMA.16816.F32.BF16 R28, R20.reuse, R24, RZ ;  /* 0x00000018141c723c */ /* 0x040ff000000418ff */
[----:B------:R-:W-:Y:S01]  /*49e0*/  HMMA.16816.F32.BF16 R20, R20, R26, RZ ;  /* 0x0000001a1414723c */ /* 0x000fe200000418ff */
[----:B------:R-:W3:Y:S07]  /*49f0*/  LDSM.16.MT88.4 R24, [R202+0x800] ;  /* 0x00080000ca18783b */ /* 0x000eee0000004200 */
[C---:B-1----:R-:W-:Y:S08]  /*4a00*/  HMMA.16816.F32.BF16 R116, R8.reuse, R48, R84 ;  /* 0x000000300874723c */ /* 0x042ff00000041854 */
[C---:B------:R-:W-:Y:S08]  /*4a10*/  HMMA.16816.F32.BF16 R84, R8.reuse, R40, R80 ;  /* 0x000000280854723c */ /* 0x040ff00000041850 */
[C---:B------:R-:W-:Y:S08]  /*4a20*/  HMMA.16816.F32.BF16 R80, R8.reuse, R62, R52 ;  /* 0x0000003e0850723c */ /* 0x040ff00000041834 */
[C---:B------:R-:W-:Y:S08]  /*4a30*/  HMMA.16816.F32.BF16 R128, R8.reuse, R58, R44 ;  /* 0x0000003a0880723c */ /* 0x040ff0000004182c */
[C---:B--2---:R-:W-:Y:S01]  /*4a40*/  HMMA.16816.F32.BF16 R120, R8.reuse, R12, R28 ;  /* 0x0000000c0878723c */ /* 0x044fe2000004181c */
[----:B------:R-:W-:Y:S07]  /*4a50*/  LDSM.16.MT88.4 R28, [R201+0x2800] ;  /* 0x00280000c91c783b */ /* 0x000fee0000004200 */
[C---:B------:R-:W-:Y:S08]  /*4a60*/  HMMA.16816.F32.BF16 R68, R8.reuse, R66, R68 ;  /* 0x000000420844723c */ /* 0x040ff00000041844 */
[C---:B------:R-:W-:Y:S08]  /*4a70*/  HMMA.16816.F32.BF16 R52, R8.reuse, R50, R36 ;  /* 0x000000320834723c */ /* 0x040ff00000041824 */
[C---:B------:R-:W-:Y:S08]  /*4a80*/  HMMA.16816.F32.BF16 R32, R8.reuse, R42, R32 ;  /* 0x0000002a0820723c */ /* 0x040ff00000041820 */
[----:B------:R-:W-:Y:S01]  /*4a90*/  HMMA.16816.F32.BF16 R44, R8, R14, R20 ;  /* 0x0000000e082c723c */ /* 0x000fe20000041814 */
[----:B------:R-:W-:Y:S06]  /*4aa0*/  LDSM.16.MT88.4 R20, [R201+0x1800] ;  /* 0x00180000c914783b */ /* 0x000fec0000004200 */
[--C-:B------:R-:W-:Y:S01]  /*4ab0*/  FFMA.FTZ R8, R167, c[0x0][0x2d0], -R16.reuse ;  /* 0x0000b400a7087a23 */ /* 0x100fe20000010810 */
[C---:B------:R-:W-:Y:S03]  /*4ac0*/  HMMA.16816.F32.BF16 R92, R4.reuse, R48, R92 ;  /* 0x00000030045c723c */ /* 0x040fe6000004185c */
[----:B------:R1:W-:Y:S05]  /*4ad0*/  MUFU.EX2 R224, R8 ;  /* 0x0000000800e07308 */ /* 0x0003ea0000000800 */
[C---:B------:R-:W-:Y:S08]  /*4ae0*/  HMMA.16816.F32.BF16 R76, R4.reuse, R40, R76 ;  /* 0x00000028044c723c */ /* 0x040ff0000004184c */
[----:B------:R-:W-:Y:S01]  /*4af0*/  HMMA.16816.F32.BF16 R140, R4, R12, R72 ;  /* 0x0000000c048c723c */ /* 0x000fe20000041848 */
[----:B-1----:R-:W-:-:S04]  /*4b00*/  FFMA.FTZ R8, R166, c[0x0][0x2d0], -R16 ;  /* 0x0000b400a6087a23 */ /* 0x002fc80000010810 */
[----:B------:R1:W-:Y:S03]  /*4b10*/  MUFU.EX2 R225, R8 ;  /* 0x0000000800e17308 */ /* 0x0003e60000000800 */
[C---:B------:R-:W-:Y:S01]  /*4b20*/  HMMA.16816.F32.BF16 R64, R4.reuse, R66, R88 ;  /* 0x000000420440723c */ /* 0x040fe20000041858 */
[----:B------:R-:W-:Y:S02]  /*4b30*/  MOV R75, R196 ;  /* 0x000000c4004b7202 */ /* 0x000fe40000000f00 */
[----:B------:R-:W-:Y:S02]  /*4b40*/  MOV R74, R175 ;  /* 0x000000af004a7202 */ /* 0x000fe40000000f00 */
[----:B------:R-:W-:Y:S02]  /*4b50*/  MOV R73, R174 ;  /* 0x000000ae00497202 */ /* 0x000fe40000000f00 */
[----:B------:R-:W-:Y:S01]  /*4b60*/  MOV R89, R144 ;  /* 0x0000009000597202 */ /* 0x000fe20000000f00 */
[----:B------:R-:W-:Y:S01]  /*4b70*/  HMMA.16816.F32.BF16 R60, R4, R62, R96 ;  /* 0x0000003e043c723c */ /* 0x000fe20000041860 */
[----:B------:R-:W-:-:S02]  /*4b80*/  MOV R91, R197 ;  /* 0x000000c5005b7202 */ /* 0x000fc40000000f00 */
[----:B------:R-:W-:Y:S02]  /*4b90*/  MOV R72, R173 ;  /* 0x000000ad00487202 */ /* 0x000fe40000000f00 */
[----:B------:R-:W-:Y:S01]  /*4ba0*/  MOV R90, R172 ;  /* 0x000000ac005a7202 */ /* 0x000fe20000000f00 */
[--C-:B-1----:R-:W-:Y:S02]  /*4bb0*/  FFMA.FTZ R8, R165, c[0x0][0x2d0], -R16.reuse ;  /* 0x0000b400a5087a23 */ /* 0x102fe40000010810 */
[C---:B------:R-:W-:Y:S02]  /*4bc0*/  HMMA.16816.F32.BF16 R56, R4.reuse, R58, R100 ;  /* 0x0000003a0438723c */ /* 0x040fe40000041864 */
[----:B------:R1:W-:Y:S06]  /*4bd0*/  MUFU.EX2 R226, R8 ;  /* 0x0000000800e27308 */ /* 0x0003ec0000000800 */
[C---:B------:R-:W-:Y:S08]  /*4be0*/  HMMA.16816.F32.BF16 R48, R4.reuse, R50, R104 ;  /* 0x000000320430723c */ /* 0x040ff00000041868 */
[----:B------:R-:W-:Y:S01]  /*4bf0*/  HMMA.16816.F32.BF16 R40, R4, R42, R108 ;  /* 0x0000002a0428723c */ /* 0x000fe2000004186c */
[----:B------:R-:W-:Y:S01]  /*4c00*/  LDSM.16.MT88.4 R108, [R202+0xc00] ;  /* 0x000c0000ca6c783b */ /* 0x000fe20000004200 */
[----:B-1----:R-:W-:-:S04]  /*4c10*/  FFMA.FTZ R8, R164, c[0x0][0x2d0], -R16 ;  /* 0x0000b400a4087a23 */ /* 0x002fc80000010810 */
[----:B------:R1:W2:Y:S02]  /*4c20*/  MUFU.EX2 R227, R8 ;  /* 0x0000000800e37308 */ /* 0x0002a40000000800 */
[----:B------:R-:W-:Y:S01]  /*4c30*/  HMMA.16816.F32.BF16 R36, R4, R14, R112 ;  /* 0x0000000e0424723c */ /* 0x000fe20000041870 */
[----:B------:R-:W4:Y:S06]  /*4c40*/  LDSM.16.MT88.4 R12, [R201+0x800] ;  /* 0x00080000c90c783b */ /* 0x000f2c0000004200 */
[----:B------:R-:W-:Y:S02]  /*4c50*/  FFMA.FTZ R4, R139, c[0x0][0x2d0], -R2 ;  /* 0x0000b4008b047a23 */ /* 0x000fe40000010802 */
[----:B-1----:R-:W-:Y:S01]  /*4c60*/  FFMA.FTZ R8, R151, c[0x0][0x2d0], -R3 ;  /* 0x0000b40097087a23 */ /* 0x002fe20000010803 */
[----:B--2---:R-:W-:Y:S01]  /*4c70*/  F2FP.BF16.PACK_AB R10, R227, R226 ;  /* 0x000000e2e30a723e */ /* 0x004fe200000010ff */
[----:B------:R1:W-:Y:S08]  /*4c80*/  MUFU.EX2 R151, R4 ;  /* 0x0000000400977308 */ /* 0x0003f00000000800 */
[----:B------:R2:W-:Y:S01]  /*4c90*/  MUFU.EX2 R199, R8 ;  /* 0x0000000800c77308 */ /* 0x0005e20000000800 */
[----:B-1----:R-:W-:-:S07]  /*4ca0*/  FFMA.FTZ R4, R126, c[0x0][0x2d0], -R0 ;  /* 0x0000b4007e047a23 */ /* 0x002fce0000010800 */
[----:B------:R1:W-:Y:S01]  /*4cb0*/  MUFU.EX2 R144, R4 ;  /* 0x0000000400907308 */ /* 0x0003e20000000800 */
[----:B--2---:R-:W-:-:S07]  /*4cc0*/  FFMA.FTZ R8, R150, c[0x0][0x2d0], -R3 ;  /* 0x0000b40096087a23 */ /* 0x004fce0000010803 */
[----:B------:R2:W5:Y:S01]  /*4cd0*/  MUFU.EX2 R217, R8 ;  /* 0x0000000800d97308 */ /* 0x0005620000000800 */
[----:B-1----:R-:W-:Y:S02]  /*4ce0*/  FFMA.FTZ R4, R125, c[0x0][0x2d0], -R0 ;  /* 0x0000b4007d047a23 */ /* 0x002fe40000010800 */
[----:B--2---:R-:W-:Y:S01]  /*4cf0*/  FFMA.FTZ R8, R146, c[0x0][0x2d0], -R3 ;  /* 0x0000b40092087a23 */ /* 0x004fe20000010803 */
[----:B-----5:R-:W-:-:S04]  /*4d00*/  F2FP.BF16.PACK_AB R9, R217, R199 ;  /* 0x000000c7d909723e */ /* 0x020fc800000010ff */
[----:B------:R1:W-:Y:S02]  /*4d10*/  MUFU.EX2 R222, R8 ;  /* 0x0000000800de7308 */ /* 0x0003e40000000800 */
[----:B-1----:R-:W-:-:S06]  /*4d20*/  FFMA.FTZ R8, R145, c[0x0][0x2d0], -R3 ;  /* 0x0000b40091087a23 */ /* 0x002fcc0000010803 */
[----:B------:R1:W2:Y:S08]  /*4d30*/  MUFU.EX2 R145, R4 ;  /* 0x0000000400917308 */ /* 0x0002b00000000800 */
[----:B------:R5:W3:Y:S01]  /*4d40*/  MUFU.EX2 R223, R8 ;  /* 0x0000000800df7308 */ /* 0x000ae20000000800 */
[----:B-1----:R-:W-:Y:S01]  /*4d50*/  FFMA.FTZ R4, R127, c[0x0][0x2d0], -R0 ;  /* 0x0000b4007f047a23 */ /* 0x002fe20000010800 */
[----:B--2---:R-:W-:-:S06]  /*4d60*/  F2FP.BF16.PACK_AB R5, R145, R144 ;  /* 0x000000909105723e */ /* 0x004fcc00000010ff */
[----:B------:R1:W-:Y:S01]  /*4d70*/  MUFU.EX2 R146, R4 ;  /* 0x0000000400927308 */ /* 0x0003e20000000800 */
[----:B-----5:R-:W-:Y:S01]  /*4d80*/  FFMA.FTZ R8, R138, c[0x0][0x2d0], -R2 ;  /* 0x0000b4008a087a23 */ /* 0x020fe20000010802 */
[----:B---3--:R-:W-:-:S06]  /*4d90*/  F2FP.BF16.PACK_AB R11, R223, R222 ;  /* 0x000000dedf0b723e */ /* 0x008fcc00000010ff */
[----:B------:R2:W-:Y:S01]  /*4da0*/  MUFU.EX2 R196, R8 ;  /* 0x0000000800c47308 */ /* 0x0005e20000000800 */
[----:B-1----:R-:W-:Y:S02]  /*4db0*/  FFMA.FTZ R4, R124, c[0x0][0x2d0], -R0 ;  /* 0x0000b4007c047a23 */ /* 0x002fe40000010800 */
[----:B------:R-:W-:Y:S05]  /*4dc0*/  LDSM.16.MT88.4 R124, [R201+0x1c00] ;  /* 0x001c0000c97c783b */ /* 0x000fea0000004200 */
[----:B------:R-:W1:Y:S01]  /*4dd0*/  MUFU.EX2 R150, R4 ;  /* 0x0000000400967308 */ /* 0x000e620000000800 */
[----:B--2---:R-:W-:-:S07]  /*4de0*/  FFMA.FTZ R8, R137, c[0x0][0x2d0], -R2 ;  /* 0x0000b40089087a23 */ /* 0x004fce0000010802 */
[----:B------:R2:W3:Y:S01]  /*4df0*/  MUFU.EX2 R197, R8 ;  /* 0x0000000800c57308 */ /* 0x0004e20000000800 */
[----:B-1----:R-:W-:Y:S01]  /*4e00*/  F2FP.BF16.PACK_AB R7, R150, R146 ;  /* 0x000000929607723e */ /* 0x002fe200000010ff */
[----:B--2---:R-:W-:Y:S01]  /*4e10*/  FFMA.FTZ R8, R136, c[0x0][0x2d0], -R2 ;  /* 0x0000b40088087a23 */ /* 0x004fe20000010802 */
[----:B---3--:R-:W-:-:S05]  /*4e20*/  F2FP.BF16.PACK_AB R4, R197, R196 ;  /* 0x000000c4c504723e */ /* 0x008fca00000010ff */
[----:B------:R1:W2:Y:S02]  /*4e30*/  MUFU.EX2 R198, R8 ;  /* 0x0000000800c67308 */ /* 0x0002a40000000800 */
[----:B-1----:R-:W-:Y:S02]  /*4e40*/  F2FP.BF16.PACK_AB R8, R225, R224 ;  /* 0x000000e0e108723e */ /* 0x002fe400000010ff */
[----:B--2---:R-:W-:-:S05]  /*4e50*/  F2FP.BF16.PACK_AB R6, R151, R198 ;  /* 0x000000c69706723e */ /* 0x004fca00000010ff */
[C---:B------:R-:W-:Y:S08]  /*4e60*/  HMMA.16816.F32.BF16 R112, R8.reuse, R26, R80 ;  /* 0x0000001a0870723c */ /* 0x040ff00000041850 */
[-C--:B----4-:R-:W-:Y:S08]  /*4e70*/  HMMA.16816.F32.BF16 R152, R8, R12.reuse, R152 ;  /* 0x0000000c0898723c */ /* 0x090ff00000041898 */
[----:B------:R-:W-:Y:S08]  /*4e80*/  HMMA.16816.F32.BF16 R156, R4, R12, R156 ;  /* 0x0000000c049c723c */ /* 0x000ff0000004189c */
[-C--:B------:R-:W-:Y:S08]  /*4e90*/  HMMA.16816.F32.BF16 R164, R8, R14.reuse, R68 ;  /* 0x0000000e08a4723c */ /* 0x080ff00000041844 */
[----:B------:R-:W-:Y:S01]  /*4ea0*/  HMMA.16816.F32.BF16 R64, R4, R14, R64 ;  /* 0x0000000e0440723c */ /* 0x000fe20000041840 */
[----:B------:R-:W1:Y:S07]  /*4eb0*/  LDSM.16.MT88.4 R12, [R202+0x1800] ;  /* 0x00180000ca0c783b */ /* 0x000e6e0000004200 */
[----:B------:R-:W-:Y:S01]  /*4ec0*/  HMMA.16816.F32.BF16 R80, R8, R30, R32 ;  /* 0x0000001e0850723c */ /* 0x000fe20000041820 */
[----:B------:R-:W2:Y:S07]  /*4ed0*/  LDSM.16.MT88.4 R32, [R202+0x2800] ;  /* 0x00280000ca20783b */ /* 0x000eae0000004200 */
[----:B------:R-:W-:Y:S08]  /*4ee0*/  HMMA.16816.F32.BF16 R172, R4, R24, R132 ;  /* 0x0000001804ac723c */ /* 0x000ff00000041884 */
[C---:B------:R-:W-:Y:S08]  /*4ef0*/  HMMA.16816.F32.BF16 R104, R8.reuse, R28, R84 ;  /* 0x0000001c0868723c */ /* 0x040ff00000041854 */
[C---:B------:R-:W-:Y:S01]  /*4f00*/  HMMA.16816.F32.BF16 R100, R8.reuse, R24, R160 ;  /* 0x000000180864723c */ /* 0x040fe200000418a0 */
[----:B------:R-:W-:Y:S07]  /*4f10*/  LDSM.16.MT88.4 R160, [R201+0xc00] ;  /* 0x000c0000c9a0783b */ /* 0x000fee0000004200 */
[C---:B------:R-:W-:Y:S01]  /*4f20*/  HMMA.16816.F32.BF16 R68, R8.reuse, R20, R168 ;  /* 0x000000140844723c */ /* 0x040fe200000418a8 */
[----:B------:R-:W-:Y:S07]  /*4f30*/  LDSM.16.MT88.4 R168, [R202+0x1c00] ;  /* 0x001c0000caa8783b */ /* 0x000fee0000004200 */
[C---:B-1----:R-:W-:Y:S08]  /*4f40*/  HMMA.16816.F32.BF16 R132, R8.reuse, R12, R116 ;  /* 0x0000000c0884723c */ /* 0x042ff00000041874 */
[C---:B------:R-:W-:Y:S08]  /*4f50*/  HMMA.16816.F32.BF16 R128, R8.reuse, R22, R128 ;  /* 0x000000160880723c */ /* 0x040ff00000041880 */
[C---:B------:R-:W-:Y:S08]  /*4f60*/  HMMA.16816.F32.BF16 R52, R8.reuse, R14, R52 ;  /* 0x0000000e0834723c */ /* 0x040ff00000041834 */
[C---:B--2---:R-:W-:Y:S08]  /*4f70*/  HMMA.16816.F32.BF16 R84, R8.reuse, R32, R120 ;  /* 0x000000200854723c */ /* 0x044ff00000041878 */
[----:B------:R-:W-:Y:S01]  /*4f80*/  HMMA.16816.F32.BF16 R44, R8, R34, R44 ;  /* 0x00000022082c723c */ /* 0x000fe2000004182c */
[----:B------:R-:W2:Y:S06]  /*4f90*/  LDL R9, [R1+0x40] ;  /* 0x0000400001097983 */ /* 0x000eac0000100800 */
[----:B------:R-:W-:Y:S01]  /*4fa0*/  FFMA.FTZ R8, R195, c[0x0][0x2d0], -R16 ;  /* 0x0000b400c3087a23 */ /* 0x000fe20000010810 */
[----:B------:R-:W-:Y:S01]  /*4fb0*/  HMMA.16816.F32.BF16 R60, R4, R26, R60 ;  /* 0x0000001a043c723c */ /* 0x000fe2000004183c */
[----:B------:R-:W-:-:S02]  /*4fc0*/  MOV R195, R72 ;  /* 0x0000004800c37202 */ /* 0x000fc40000000f00 */
[----:B------:R1:W-:Y:S05]  /*4fd0*/  MUFU.EX2 R24, R8 ;  /* 0x0000000800187308 */ /* 0x0003ea0000000800 */
[C---:B------:R-:W-:Y:S07]  /*4fe0*/  HMMA.16816.F32.BF16 R120, R4.reuse, R20, R180 ;  /* 0x000000140478723c */ /* 0x040fee00000418b4 */
[----:B------:R-:W-:Y:S01]  /*4ff0*/  MOV R182, R18 ;  /* 0x0000001200b67202 */ /* 0x000fe20000000f00 */
[----:B------:R-:W-:Y:S01]  /*5000*/  HMMA.16816.F32.BF16 R56, R4, R22, R56 ;  /* 0x000000160438723c */ /* 0x000fe20000041838 */
[----:B------:R-:W-:Y:S01]  /*5010*/  MOV R181, R89 ;  /* 0x0000005900b57202 */ /* 0x000fe20000000f00 */
[----:B-1----:R-:W-:Y:S01]  /*5020*/  FFMA.FTZ R8, R194, c[0x0][0x2d0], -R16 ;  /* 0x0000b400c2087a23 */ /* 0x002fe20000010810 */
[----:B------:R-:W-:-:S02]  /*5030*/  MOV R194, R73 ;  /* 0x0000004900c27202 */ /* 0x000fc40000000f00 */
[----:B------:R-:W-:Y:S01]  /*5040*/  MOV R180, R90 ;  /* 0x0000005a00b47202 */ /* 0x000fe20000000f00 */
[----:B------:R1:W3:Y:S02]  /*5050*/  MUFU.EX2 R25, R8 ;  /* 0x0000000800197308 */ /* 0x0002e40000000800 */
[----:B------:R-:W-:Y:S01]  /*5060*/  HMMA.16816.F32.BF16 R48, R4, R14, R48 ;  /* 0x0000000e0430723c */ /* 0x000fe20000041830 */
[----:B------:R-:W-:-:S07]  /*5070*/  MOV R183, R19 ;  /* 0x0000001300b77202 */ /* 0x000fce0000000f00 */
[----:B------:R-:W-:Y:S01]  /*5080*/  HMMA.16816.F32.BF16 R136, R4, R12, R92 ;  /* 0x0000000c0488723c */ /* 0x000fe2000004185c */
[----:B-1----:R-:W-:Y:S01]  /*5090*/  FFMA.FTZ R8, R193, c[0x0][0x2d0], -R16 ;  /* 0x0000b400c1087a23 */ /* 0x002fe20000010810 */
[----:B------:R-:W-:-:S03]  /*50a0*/  MOV R193, R74 ;  /* 0x0000004a00c17202 */ /* 0x000fc60000000f00 */
[----:B------:R1:W-:Y:S02]  /*50b0*/  MUFU.EX2 R27, R8 ;  /* 0x00000008001b7308 */ /* 0x0003e40000000800 */
[----:B-1----:R-:W-:Y:S01]  /*50c0*/  FFMA.FTZ R8, R192, c[0x0][0x2d0], -R16 ;  /* 0x0000b400c0087a23 */ /* 0x002fe20000010810 */
[----:B------:R-:W-:Y:S02]  /*50d0*/  MOV R192, R75 ;  /* 0x0000004b00c07202 */ /* 0x000fe40000000f00 */
[C---:B------:R-:W-:Y:S03]  /*50e0*/  HMMA.16816.F32.BF16 R72, R4.reuse, R28, R76 ;  /* 0x0000001c0448723c */ /* 0x040fe6000004184c */
[----:B------:R1:W-:Y:S05]  /*50f0*/  MUFU.EX2 R26, R8 ;  /* 0x00000008001a7308 */ /* 0x0003ea0000000800 */
[----:B------:R-:W-:Y:S01]  /*5100*/  HMMA.16816.F32.BF16 R40, R4, R30, R40 ;  /* 0x0000001e0428723c */ /* 0x000fe20000041828 */
[----:B------:R-:W-:-:S07]  /*5110*/  MOV R29, R91 ;  /* 0x0000005b001d7202 */ /* 0x000fce0000000f00 */
[----:B------:R-:W-:Y:S01]  /*5120*/  HMMA.16816.F32.BF16 R36, R4, R34, R36 ;  /* 0x000000220424723c */ /* 0x000fe20000041824 */
[--C-:B-1----:R-:W-:Y:S02]  /*5130*/  FFMA.FTZ R8, R191, c[0x0][0x2d0], -R3.reuse ;  /* 0x0000b400bf087a23 */ /* 0x102fe40000010803 */
[----:B------:R-:W-:Y:S01]  /*5140*/  FADD.FTZ R10, R229, R228 ;  /* 0x000000e4e50a7221 */ /* 0x000fe20000010000 */
[----:B---3--:R-:W-:Y:S01]  /*5150*/  F2FP.BF16.PACK_AB R96, R25, R24 ;  /* 0x000000181960723e */ /* 0x008fe200000010ff */
[----:B------:R1:W-:Y:S01]  /*5160*/  MUFU.EX2 R20, R8 ;  /* 0x0000000800147308 */ /* 0x0003e20000000800 */
[----:B------:R-:W-:Y:S01]  /*5170*/  LDSM.16.MT88.4 R76, [R201+0x2c00] ;  /* 0x002c0000c94c783b */ /* 0x000fe20000004200 */
[----:B-1----:R-:W-:-:S06]  /*5180*/  FFMA.FTZ R8, R190, c[0x0][0x2d0], -R3 ;  /* 0x0000b400be087a23 */ /* 0x002fcc0000010803 */
[----:B------:R1:W3:Y:S02]  /*5190*/  MUFU.EX2 R21, R8 ;  /* 0x0000000800157308 */ /* 0x0002e40000000800 */
[--C-:B-1----:R-:W-:Y:S02]  /*51a0*/  FFMA.FTZ R8, R189, c[0x0][0x2d0], -R3.reuse ;  /* 0x0000b400bd087a23 */ /* 0x102fe40000010803 */
[----:B------:R-:W-:-:S04]  /*51b0*/  FFMA.FTZ R3, R188, c[0x0][0x2d0], -R3 ;  /* 0x0000b400bc037a23 */ /* 0x000fc80000010803 */
[----:B------:R1:W-:Y:S02]  /*51c0*/  MUFU.EX2 R22, R3 ;  /* 0x0000000300167308 */ /* 0x0003e40000000800 */
[----:B-1----:R-:W-:-:S06]  /*51d0*/  FFMA.FTZ R3, R187, c[0x0][0x2d0], -R2 ;  /* 0x0000b400bb037a23 */ /* 0x002fcc0000010802 */
[----:B------:R1:W-:Y:S01]  /*51e0*/  MUFU.EX2 R15, R3 ;  /* 0x00000003000f7308 */ /* 0x0003e20000000800 */
[----:B------:R-:W-:Y:S01]  /*51f0*/  HMMA.16816.F32.BF16 R88, R4, R32, R140 ;  /* 0x000000200458723c */ /* 0x000fe2000004188c */
[----:B------:R-:W4:Y:S01]  /*5200*/  LDSM.16.MT88.4 R4, [R202+0x2c00] ;  /* 0x002c0000ca04783b */ /* 0x000f220000004200 */
[----:B-1----:R-:W-:-:S05]  /*5210*/  FFMA.FTZ R3, R186, c[0x0][0x2d0], -R2 ;  /* 0x0000b400ba037a23 */ /* 0x002fca0000010802 */
[----:B------:R1:W-:Y:S02]  /*5220*/  MUFU.EX2 R18, R3 ;  /* 0x0000000300127308 */ /* 0x0003e40000000800 */
[--C-:B-1----:R-:W-:Y:S02]  /*5230*/  FFMA.FTZ R3, R185, c[0x0][0x2d0], -R2.reuse ;  /* 0x0000b400b9037a23 */ /* 0x102fe40000010802 */
[----:B------:R-:W-:-:S04]  /*5240*/  FFMA.FTZ R2, R184, c[0x0][0x2d0], -R2 ;  /* 0x0000b400b8027a23 */ /* 0x000fc80000010802 */
[----:B------:R1:W-:Y:S02]  /*5250*/  MUFU.EX2 R16, R2 ;  /* 0x0000000200107308 */ /* 0x0003e40000000800 */
[----:B-1----:R-:W-:-:S06]  /*5260*/  FFMA.FTZ R2, R179, c[0x0][0x2d0], -R0 ;  /* 0x0000b400b3027a23 */ /* 0x002fcc0000010800 */
[----:B------:R1:W-:Y:S02]  /*5270*/  MUFU.EX2 R11, R2 ;  /* 0x00000002000b7308 */ /* 0x0003e40000000800 */
[----:B-1----:R-:W-:-:S06]  /*5280*/  FFMA.FTZ R2, R178, c[0x0][0x2d0], -R0 ;  /* 0x0000b400b2027a23 */ /* 0x002fcc0000010800 */
[----:B------:R1:W-:Y:S02]  /*5290*/  MUFU.EX2 R12, R2 ;  /* 0x00000002000c7308 */ /* 0x0003e40000000800 */
[--C-:B-1----:R-:W-:Y:S02]  /*52a0*/  FFMA.FTZ R2, R177, c[0x0][0x2d0], -R0.reuse ;  /* 0x0000b400b1027a23 */ /* 0x102fe40000010800 */
[----:B------:R-:W-:-:S04]  /*52b0*/  FFMA.FTZ R0, R176, c[0x0][0x2d0], -R0 ;  /* 0x0000b400b0007a23 */ /* 0x000fc80000010800 */
[----:B------:R2:W-:Y:S08]  /*52c0*/  MUFU.EX2 R13, R2 ;  /* 0x00000002000d7308 */ /* 0x0005f00000000800 */
[----:B------:R1:W-:Y:S08]  /*52d0*/  MUFU.EX2 R14, R0 ;  /* 0x00000000000e7308 */ /* 0x0003f00000000800 */
[----:B------:R-:W5:Y:S08]  /*52e0*/  MUFU.EX2 R23, R8 ;  /* 0x0000000800177308 */ /* 0x000f700000000800 */
[----:B------:R1:W1:Y:S01]  /*52f0*/  MUFU.EX2 R19, R3 ;  /* 0x0000000300137308 */ /* 0x0002620000000800 */
[----:B--2---:R-:W-:Y:S01]  /*5300*/  @P5 IMAD.HI.U32 R2, R9, c[0x0][0x2c8], RZ ;  /* 0x0000b20009025a27 */ /* 0x004fe200078e00ff */
[----:B-1----:R-:W-:-:S02]  /*5310*/  MOV R0, R9 ;  /* 0x0000000900007202 */ /* 0x002fc40000000f00 */
[----:B------:R-:W-:Y:S02]  /*5320*/  MOV R9, c[0x0][0x2ac] ;  /* 0x0000ab0000097a02 */ /* 0x000fe40000000f00 */
[----:B------:R-:W-:-:S03]  /*5330*/  @P5 SHF.R.U32.HI R0, RZ, c[0x0][0x2cc], R2 ;  /* 0x0000b300ff005a19 */ /* 0x000fc60000011602 */
[----:B------:R-:W-:-:S05]  /*5340*/  IMAD R9, R9, c[0x0][0x1d0], RZ ;  /* 0x0000740009097a24 */ /* 0x000fca00078e02ff */
[----:B------:R-:W-:Y:S01]  /*5350*/  IADD3 R0, R0, -c[0x0][0x168], R9 ;  /* 0x80005a0000007a10 */ /* 0x000fe20007ffe009 */
[----:B------:R-:W-:-:S03]  /*5360*/  FADD.FTZ R3, R231, R230 ;  /* 0x000000e6e7037221 */ /* 0x000fc60000010000 */
[----:B------:R-:W-:Y:S01]  /*5370*/  SHF.R.S32.HI R2, RZ, 0x1f, R0 ;  /* 0x0000001fff027819 */ /* 0x000fe20000011400 */
[----:B------:R-:W-:Y:S02]  /*5380*/  FADD.FTZ R8, R239, R238 ;  /* 0x000000eeef087221 */ /* 0x000fe40000010000 */
[----:B------:R-:W-:Y:S01]  /*5390*/  FADD.FTZ R3, R29, R3 ;  /* 0x000000031d037221 */ /* 0x000fe20000010000 */
[----:B------:R-:W-:Y:S01]  /*53a0*/  LEA.HI R9, R2, R0, RZ, 0x6 ;  /* 0x0000000002097211 */ /* 0x000fe200078f30ff */
[----:B------:R-:W-:Y:S01]  /*53b0*/  FADD.FTZ R2, R248, R10 ;  /* 0x0000000af8027221 */ /* 0x000fe20000010000 */
[----:B---3--:R-:W-:Y:S01]  /*53c0*/  F2FP.BF16.PACK_AB R97, R21, R20 ;  /* 0x000000141561723e */ /* 0x008fe200000010ff */
[----:B------:R-:W-:Y:S01]  /*53d0*/  FADD.FTZ R0, R243, R8 ;  /* 0x00000008f3007221 */ /* 0x000fe20000010000 */
[----:B------:R-:W-:Y:S01]  /*53e0*/  F2FP.BF16.PACK_AB R98, R26, R27 ;  /* 0x0000001b1a62723e */ /* 0x000fe200000010ff */
[----:B------:R-:W-:Y:S01]  /*53f0*/  FADD.FTZ R8, R235, R232 ;  /* 0x000000e8eb087221 */ /* 0x000fe20000010000 */
[----:B-----5:R-:W-:Y:S01]  /*5400*/  F2FP.BF16.PACK_AB R99, R22, R23 ;  /* 0x000000171663723e */ /* 0x020fe200000010ff */
[----:B------:R-:W-:Y:S01]  /*5410*/  FADD.FTZ R3, R192, R3 ;  /* 0x00000003c0037221 */ /* 0x000fe20000010000 */
[----:B------:R-:W-:-:S02]  /*5420*/  F2FP.BF16.PACK_AB R92, R18, R15 ;  /* 0x0000000f125c723e */ /* 0x000fc400000010ff */
[----:B------:R-:W-:Y:S02]  /*5430*/  F2FP.BF16.PACK_AB R94, R16, R19 ;  /* 0x00000013105e723e */ /* 0x000fe400000010ff */
[----:B------:R-:W-:Y:S02]  /*5440*/  F2FP.BF16.PACK_AB R93, R12, R11 ;  /* 0x0000000b0c5d723e */ /* 0x000fe400000010ff */
[----:B------:R-:W-:Y:S01]  /*5450*/  F2FP.BF16.PACK_AB R95, R14, R13 ;  /* 0x0000000d0e5f723e */ /* 0x000fe200000010ff */
[----:B------:R-:W-:Y:S02]  /*5460*/  FADD.FTZ R2, R250, R2 ;  /* 0x00000002fa027221 */ /* 0x000fe40000010000 */
[----:B------:R-:W-:Y:S02]  /*5470*/  FADD.FTZ R0, R244, R0 ;  /* 0x00000000f4007221 */ /* 0x000fe40000010000 */
[----:B------:R-:W-:Y:S02]  /*5480*/  FADD.FTZ R8, R234, R8 ;  /* 0x00000008ea087221 */ /* 0x000fe40000010000 */
[----:B------:R-:W-:Y:S01]  /*5490*/  FADD.FTZ R3, R193, R3 ;  /* 0x00000003c1037221 */ /* 0x000fe20000010000 */
[----:B----4-:R-:W-:Y:S01]  /*54a0*/  HMMA.16816.F32.BF16 R84, R96, R4, R84 ;  /* 0x000000046054723c */ /* 0x010fe20000041854 */
[----:B------:R-:W-:-:S02]  /*54b0*/  FADD.FTZ R2, R251, R2 ;  /* 0x00000002fb027221 */ /* 0x000fc40000010000 */
[----:B------:R-:W-:-:S05]  /*54c0*/  FADD.FTZ R0, R247, R0 ;  /* 0x00000000f7007221 */ /* 0x000fca0000010000 */
        /* <DEDUP_REMOVED lines=37> */
[----:B------:R-:W-:-:S05]  /*5720*/  FADD.FTZ R0, R11, R2 ;  /* 0x000000020b007221 */ /* 0x000fca0000010000 */
[----:B------:R-:W-:Y:S01]  /*5730*/  HMMA.16816.F32.BF16 R152, R96, R160, R152 ;  /* 0x000000a06098723c */ /* 0x000fe20000041898 */
[----:B------:R-:W-:-:S07]  /*5740*/  FADD.FTZ R4, R25, R4 ;  /* 0x0000000419047221 */ /* 0x000fce0000010000 */
[----:B------:R-:W-:Y:S01]  /*5750*/  HMMA.16816.F32.BF16 R156, R92, R160, R156 ;  /* 0x000000a05c9c723c */ /* 0x000fe2000004189c */
[----:B------:R-:W-:-:S07]  /*5760*/  FADD.FTZ R0, R12, R0 ;  /* 0x000000000c007221 */ /* 0x000fce0000010000 */
        /* <DEDUP_REMOVED lines=16> */
[-C--:B------:R-:W-:Y:S08]  /*5870*/  HMMA.16816.F32.BF16 R96, R96, R6.reuse, R44 ;  /* 0x000000066060723c */ /* 0x080ff0000004182c */
[----:B------:R-:W-:Y:S07]  /*5880*/  HMMA.16816.F32.BF16 R92, R92, R6, R36 ;  /* 0x000000065c5c723c */ /* 0x000fee0000041824 */
[----:B------:R-:W-:Y:S01]  /*5890*/  FADD.FTZ R6, R21, R3 ;  /* 0x0000000315067221 */ /* 0x000fe20000010000 */
[----:B------:R-:W-:Y:S01]  /*58a0*/  SHF.R.S32.HI R3, RZ, 0x6, R9 ;  /* 0x00000006ff037819 */ /* 0x000fe20000011409 */
[----:B------:R-:W-:-:S03]  /*58b0*/  FADD.FTZ R0, R13, R0 ;  /* 0x000000000d007221 */ /* 0x000fc60000010000 */
[----:B------:R-:W-:Y:S01]  /*58c0*/  IMNMX R7, RZ, R3, !PT ;  /* 0x00000003ff077217 */ /* 0x000fe20007800200 */
[----:B------:R-:W-:Y:S02]  /*58d0*/  FADD.FTZ R3, R27, R4 ;  /* 0x000000041b037221 */ /* 0x000fe40000010000 */
[----:B------:R-:W-:Y:S02]  /*58e0*/  FADD.FTZ R2, R23, R6 ;  /* 0x0000000617027221 */ /* 0x000fe40000010000 */
[----:B------:R-:W-:Y:S02]  /*58f0*/  FADD.FTZ R4, R19, R5 ;  /* 0x0000000513047221 */ /* 0x000fe40000010000 */
[----:B------:R-:W-:Y:S02]  /*5900*/  FADD.FTZ R5, R26, R3 ;  /* 0x000000031a057221 */ /* 0x000fe40000010000 */
[----:B------:R-:W-:Y:S02]  /*5910*/  FADD.FTZ R3, R22, R2 ;  /* 0x0000000216037221 */ /* 0x000fe40000010000 */
[----:B------:R-:W-:Y:S01]  /*5920*/  FADD.FTZ R0, R14, R0 ;  /* 0x000000000e007221 */ /* 0x000fe20000010000 */
[----:B------:R1:W-:Y:S01]  /*5930*/  STL [R1+0x14], R7 ;  /* 0x0000140701007387 */ /* 0x0003e20000100800 */
[----:B------:R-:W-:-:S03]  /*5940*/  FADD.FTZ R2, R16, R4 ;  /* 0x0000000410027221 */ /* 0x000fc60000010000 */
[----:B------:R1:W-:Y:S01]  /*5950*/  STL [R1+0x4], R5 ;  /* 0x0000040501007387 */ /* 0x0003e20000100800 */
[----:B------:R-:W-:-:S03]  /*5960*/  IADD3 R221, R221, -0x2, RZ ;  /* 0xfffffffedddd7810 */ /* 0x000fc60007ffe0ff */
[----:B------:R1:W-:Y:S04]  /*5970*/  STL [R1+0x10], R3 ;  /* 0x0000100301007387 */ /* 0x0003e80000100800 */
[----:B------:R1:W-:Y:S04]  /*5980*/  STL [R1+0x8], R0 ;  /* 0x0000080001007387 */ /* 0x0003e80000100800 */
[----:B------:R1:W-:Y:S01]  /*5990*/  STL [R1+0xc], R2 ;  /* 0x00000c0201007387 */ /* 0x0003e20000100800 */
[----:B------:R-:W-:Y:S11]  /*59a0*/  ISETP.GE.AND P0, PT, R221, R7, PT ;  /* 0x00000007dd00720c */ /* 0x000ff60003f06270 */
[----:B------:R-:W-:Y:S02]  /*59b0*/  @!UPT UIADD3 URZ, URZ, URZ, URZ ;  /* 0x0000003f3f3ff290 */ /* 0x000fe4000fffe03f */
[----:B------:R-:W-:Y:S05]  /*59c0*/  @!P0 BRA `(.L_x_613) ;  /* 0x0000430000008947 */ /* 0x000fea0003800000 */
[----:B------:R-:W-:Y:S01]  /*59d0*/  MOV R146, R148 ;  /* 0x0000009400927202 */ /* 0x000fe20000000f00 */
[----:B------:R-:W-:Y:S01]  /*59e0*/  IMAD.MOV.U32 R151, RZ, RZ, R17 ;  /* 0x000000ffff977224 */ /* 0x000fe200078e0011 */
[----:B------:R-:W-:Y:S01]  /*59f0*/  MOV R145, R149 ;  /* 0x0000009500917202 */ /* 0x000fe20000000f00 */
[----:B------:R-:W-:Y:S01]  /*5a00*/  IMAD.MOV.U32 R235, RZ, RZ, R221 ;  /* 0x000000ffffeb7224 */ /* 0x000fe200078e00dd */
[----:B------:R-:W-:Y:S02]  /*5a10*/  MOV R150, R147 ;  /* 0x0000009300967202 */ /* 0x000fe40000000f00 */
.L_x_624:
[----:B------:R-:W-:Y:S04]  /*5a20*/  DEPBAR.LE SB0, 0x0 ;  /* 0x000080000000791a */ /* 0x000fe80000000000 */
[----:B------:R-:W-:Y:S01]  /*5a30*/  WARPSYNC 0xffffffff ;  /* 0xffffffff00007948 */ /* 0x000fe20003800000 */
[----:B------:R-:W-:Y:S01]  /*5a40*/  BAR.SYNC.DEFER_BLOCKING 0x0 ;  /* 0x0000000000007b1d */ /* 0x000fe20000010000 */
[----:B------:R-:W-:Y:S05]  /*5a50*/  ISETP.GE.AND P0, PT, R235, RZ, PT ;  /* 0x000000ffeb00720c */ /* 0x000fea0003f06270 */
[----:B------:R2:W3:Y:S01]  /*5a60*/  LDSM.16.M88.4 R64, [R203] ;  /* 0x00000000cb40783b */ /* 0x0004e20000000200 */
[----:B------:R-:W-:Y:S03]  /*5a70*/  BSSY B0, `(.L_x_614) ;  /* 0x0000054000007945 */ /* 0x000fe60003800000 */
[----:B------:R2:W4:Y:S04]  /*5a80*/  LDSM.16.M88.4 R60, [R203+0x1000] ;  /* 0x00100000cb3c783b */ /* 0x0005280000000200 */
[----:B------:R2:W1:Y:S04]  /*5a90*/  LDSM.16.M88.4 R16, [R200] ;  /* 0x00000000c810783b */ /* 0x0004680000000200 */
[----:B------:R2:W1:Y:S04]  /*5aa0*/  LDSM.16.M88.4 R32, [R200+0x400] ;  /* 0x00040000c820783b */ /* 0x0004680000000200 */
[----:B------:R2:W1:Y:S04]  /*5ab0*/  LDSM.16.M88.4 R48, [R200+0x800] ;  /* 0x00080000c830783b */ /* 0x0004680000000200 */
[----:B------:R2:W1:Y:S04]  /*5ac0*/  LDSM.16.M88.4 R172, [R200+0xc00] ;  /* 0x000c0000c8ac783b */ /* 0x0004680000000200 */
[----:B------:R2:W1:Y:S04]  /*5ad0*/  LDSM.16.M88.4 R176, [R204] ;  /* 0x00000000ccb0783b */ /* 0x0004680000000200 */
[----:B------:R2:W1:Y:S04]  /*5ae0*/  LDSM.16.M88.4 R184, [R204+0x1000] ;  /* 0x00100000ccb8783b */ /* 0x0004680000000200 */
[----:B------:R2:W1:Y:S04]  /*5af0*/  LDSM.16.M88.4 R180, [R205] ;  /* 0x00000000cdb4783b */ /* 0x0004680000000200 */
[----:B------:R2:W1:Y:S04]  /*5b00*/  LDSM.16.M88.4 R188, [R216] ;  /* 0x00000000d8bc783b */ /* 0x0004680000000200 */
[----:B------:R2:W1:Y:S04]  /*5b10*/  LDSM.16.M88.4 R192, [R215] ;  /* 0x00000000d7c0783b */ /* 0x0004680000000200 */
[----:B------:R2:W1:Y:S01]  /*5b20*/  LDSM.16.M88.4 R196, [R214] ;  /* 0x00000000d6c4783b */ /* 0x0004620000000200 */
[----:B------:R-:W-:-:S05]  /*5b30*/  @!P0 BRA `(.L_x_615) ;  /* 0x0000047000008947 */ /* 0x000fca0003800000 */
[----:B-1-34-:R-:W-:Y:S01]  /*5b40*/  SHF.R.S32.HI R0, RZ, 0x1f, R233 ;  /* 0x0000001fff007819 */ /* 0x01afe200000114e9 */
[----:B------:R-:W3:Y:S01]  /*5b50*/  LDL.64 R8, [R1+0x30] ;  /* 0x0000300001087983 */ /* 0x000ee20000100a00 */
[----:B------:R-:W-:Y:S01]  /*5b60*/  SHF.R.S32.HI R4, RZ, 0x1f, R220 ;  /* 0x0000001fff047819 */ /* 0x000fe200000114dc */
[----:B------:R-:W-:Y:S01]  /*5b70*/  IMAD.WIDE.U32 R2, R233, c[0x0][0x208], RZ ;  /* 0x00008200e9027a25 */ /* 0x000fe200078e00ff */
[C---:B------:R-:W-:Y:S02]  /*5b80*/  IADD3 R6, R218.reuse, 0x40, RZ ;  /* 0x00000040da067810 */ /* 0x040fe40007ffe0ff */
[----:B------:R-:W-:Y:S01]  /*5b90*/  IADD3 R5, R218, 0x40, RZ ;  /* 0x00000040da057810 */ /* 0x000fe20007ffe0ff */
[----:B------:R-:W4:Y:S01]  /*5ba0*/  LDL R7, [R1+0x3c] ;  /* 0x00003c0001077983 */ /* 0x000f220000100800 */
[----:B------:R-:W-:Y:S01]  /*5bb0*/  SHF.R.S32.HI R6, RZ, 0x1f, R6 ;  /* 0x0000001fff067819 */ /* 0x000fe20000011406 */
[----:B------:R-:W-:Y:S02]  /*5bc0*/  IMAD R0, R0, c[0x0][0x208], RZ ;  /* 0x0000820000007a24 */ /* 0x000fe400078e02ff */
[----:B------:R-:W-:Y:S01]  /*5bd0*/  IMAD R4, R4, c[0x0][0x218], RZ ;  /* 0x0000860004047a24 */ /* 0x000fe200078e02ff */
[----:B------:R-:W-:Y:S01]  /*5be0*/  SHF.L.U64.HI R15, R5, 0x1, R6 ;  /* 0x00000001050f7819 */ /* 0x000fe20000010206 */
[----:B------:R-:W-:Y:S01]  /*5bf0*/  IMAD R0, R233, c[0x0][0x20c], R0 ;  /* 0x00008300e9007a24 */ /* 0x000fe200078e0200 */
[----:B------:R-:W-:Y:S01]  /*5c00*/  SHF.R.S32.HI R6, RZ, 0x1f, R218 ;  /* 0x0000001fff067819 */ /* 0x000fe200000114da */
[----:B------:R-:W-:Y:S02]  /*5c10*/  IMAD R4, R220, c[0x0][0x21c], R4 ;  /* 0x00008700dc047a24 */ /* 0x000fe400078e0204 */
[----:B------:R-:W-:Y:S01]  /*5c20*/  IMAD.IADD R3, R3, 0x1, R0 ;  /* 0x0000000103037824 */ /* 0x000fe200078e0200 */
[----:B------:R-:W-:Y:S01]  /*5c30*/  SHF.L.U64.HI R13, R218, 0x1, R6 ;  /* 0x00000001da0d7819 */ /* 0x000fe20000010206 */
[----:B------:R-:W-:Y:S02]  /*5c40*/  IMAD.SHL.U32 R22, R5, 0x2, RZ ;  /* 0x0000000205167824 */ /* 0x000fe400078e00ff */
[----:B------:R-:W-:Y:S04]  /*5c50*/  IMAD.WIDE.U32 R2, R220, c[0x0][0x218], R2 ;  /* 0x00008600dc027a25 */ /* 0x000fe800078e0002 */
[----:B------:R-:W-:Y:S02]  /*5c60*/  IMAD.SHL.U32 R21, R252, 0x2, RZ ;  /* 0x00000002fc157824 */ /* 0x000fe400078e00ff */
[----:B------:R-:W-:Y:S01]  /*5c70*/  IMAD.SHL.U32 R20, R218, 0x2, RZ ;  /* 0x00000002da147824 */ /* 0x000fe200078e00ff */
[----:B---3--:R-:W-:Y:S04]  /*5c80*/  IADD3 R0, P0, R8, R2, RZ ;  /* 0x0000000208007210 */ /* 0x008fe80007f1e0ff */
[----:B----4-:R-:W-:Y:S02]  /*5c90*/  IADD3.X R4, R7, R3, R4, P0, !PT ;  /* 0x0000000307047210 */ /* 0x010fe400007fe404 */
[C---:B------:R-:W-:Y:S02]  /*5ca0*/  LEA R12, P0, R0.reuse, c[0x0][0x1f8], 0x1 ;  /* 0x00007e00000c7a11 */ /* 0x040fe400078008ff */
[----:B------:R-:W-:Y:S02]  /*5cb0*/  SHF.R.S32.HI R7, RZ, 0x1f, R252 ;  /* 0x0000001fff077819 */ /* 0x000fe400000114fc */
[----:B------:R-:W-:Y:S02]  /*5cc0*/  LEA.HI.X R5, R0, c[0x0][0x1fc], R4, 0x1, P0 ;  /* 0x00007f0000057a11 */ /* 0x000fe400000f0c04 */
[----:B------:R-:W-:Y:S01]  /*5cd0*/  SHF.L.U64.HI R14, R252, 0x1, R7 ;  /* 0x00000001fc0e7819 */ /* 0x000fe20000010207 */
[----:B------:R-:W-:-:S05]  /*5ce0*/  BRA.DIV ~URZ, `(.L_x_616) ;  /* 0x0000b3b27f007947 */ /* 0x000fca000b800000 */
[----:B------:R1:W3:Y:S02]  /*5cf0*/  SHFL.IDX PT, R4, R5, RZ, 0x1c1f ;  /* 0x001c1fff05047589 */ /* 0x0002e400000e0000 */
.L_x_675:
[----:B------:R-:W-:-:S05]  /*5d00*/  BRA.DIV ~URZ, `(.L_x_617) ;  /* 0x0000b4027f007947 */ /* 0x000fca000b800000 */
[----:B------:R-:W4:Y:S01]  /*5d10*/  SHFL.IDX PT, R0, R12, RZ, 0x1c1f ;  /* 0x001c1fff0c007589 */ /* 0x000f2200000e0000 */
[----:B------:R-:W-:Y:S02]  /*5d20*/  ISETP.GE.AND P2, PT, R218, c[0x0][0x1d4], PT ;  /* 0x00007500da007a0c */ /* 0x000fe40003f46270 */
[----:B------:R-:W-:Y:S02]  /*5d30*/  ISETP.GE.AND P1, PT, R252, c[0x0][0x1d4], PT ;  /* 0x00007500fc007a0c */ /* 0x000fe40003f26270 */
[----:B------:R-:W-:Y:S02]  /*5d40*/  IADD3 R8, R218, 0x40, RZ ;  /* 0x00000040da087810 */ /* 0x000fe40007ffe0ff */
[----:B------:R-:W-:Y:S02]  /*5d50*/  SEL R11, RZ, 0x10, P2 ;  /* 0x00000010ff0b7807 */ /* 0x000fe40001000000 */
[----:B------:R-:W-:Y:S02]  /*5d60*/  SEL R10, RZ, 0x10, P1 ;  /* 0x00000010ff0a7807 */ /* 0x000fe40000800000 */
[C---:B----4-:R-:W-:Y:S02]  /*5d70*/  IADD3 R6, P0, R0.reuse, R20, RZ ;  /* 0x0000001400067210 */ /* 0x050fe40007f1e0ff */
[----:B------:R-:W-:Y:S03]  /*5d80*/  IADD3 R2, P6, R0, R21, RZ ;  /* 0x0000001500027210 */ /* 0x000fe60007fde0ff */
[----:B---3--:R-:W-:Y:S01]  /*5d90*/  IMAD.X R7, R4, 0x1, R13, P0 ;  /* 0x0000000104077824 */ /* 0x008fe200000e060d */
        /* <DEDUP_REMOVED lines=8> */
[----:B------:R4:W1:Y:S04]  /*5e20*/  SHFL.IDX PT, R4, R5, 0x1, 0x1c1f ;  /* 0x003c1f0005047f89 */ /* 0x00086800000e0000 */
[----:B------:R3:W2:Y:S04]  /*5e30*/  SHFL.IDX PT, R0, R12, 0x1, 0x1c1f ;  /* 0x003c1f000c007f89 */ /* 0x0006a800000e0000 */
[----:B------:R3:W-:Y:S01]  /*5e40*/  LDGSTS.E.BYPASS.LTC128B.128 [R219+0x2100], [R8.64], !P0 ;  /* 0x0210000008db7fae */ /* 0x0007e2000c101d46 */
[----:B-1--4-:R-:W-:Y:S03]  /*5e50*/  SEL R5, RZ, 0x10, P0 ;  /* 0x00000010ff057807 */ /* 0x012fe60000000000 */
.L_x_676:
[----:B---3--:R-:W-:Y:S02]  /*5e60*/  IADD3 R2, -R10, 0x10, RZ ;  /* 0x000000100a027810 */ /* 0x008fe40007ffe1ff */
[----:B------:R-:W-:Y:S02]  /*5e70*/  IADD3 R8, -R11, 0x10, RZ ;  /* 0x000000100b087810 */ /* 0x000fe40007ffe1ff */
[----:B------:R-:W-:Y:S02]  /*5e80*/  LOP3.LUT R6, R2, 0xf, RZ, 0xc0, !PT ;  /* 0x0000000f02067812 */ /* 0x000fe400078ec0ff */
[----:B------:R-:W-:Y:S02]  /*5e90*/  LOP3.LUT R8, R8, 0xf, RZ, 0xc0, !PT ;  /* 0x0000000f08087812 */ /* 0x000fe400078ec0ff */
[----:B------:R-:W-:Y:S02]  /*5ea0*/  IADD3 R3, -R5, 0x10, RZ ;  /* 0x0000001005037810 */ /* 0x000fe40007ffe1ff */
[-C--:B--2---:R-:W-:Y:S02]  /*5eb0*/  IADD3 R6, P6, P2, R6, R0.reuse, R21 ;  /* 0x0000000006067210 */ /* 0x084fe40007ade015 */
[----:B------:R-:W-:Y:S02]  /*5ec0*/  IADD3 R8, P1, P0, R8, R0, R20 ;  /* 0x0000000008087210 */ /* 0x000fe4000783e014 */
[----:B------:R-:W-:Y:S02]  /*5ed0*/  LOP3.LUT R2, R3, 0xf, RZ, 0xc0, !PT ;  /* 0x0000000f03027812 */ /* 0x000fe400078ec0ff */
[-C--:B------:R-:W-:Y:S02]  /*5ee0*/  IADD3.X R7, RZ, R4.reuse, R14, P6, P2 ;  /* 0x00000004ff077210 */ /* 0x080fe400037e440e */
[----:B------:R-:W-:Y:S02]  /*5ef0*/  ISETP.NE.U32.AND P6, PT, R11, RZ, PT ;  /* 0x000000ff0b00720c */ /* 0x000fe40003fc5070 */
[----:B------:R-:W-:Y:S02]  /*5f00*/  IADD3.X R9, RZ, R4, R13, P1, P0 ;  /* 0x00000004ff097210 */ /* 0x000fe40000fe040d */
[----:B------:R-:W-:Y:S02]  /*5f10*/  IADD3 R2, P1, P0, R2, R0, R22 ;  /* 0x0000000002027210 */ /* 0x000fe4000783e016 */
[----:B------:R-:W-:Y:S02]  /*5f20*/  ISETP.NE.U32.AND P2, PT, R10, RZ, PT ;  /* 0x000000ff0a00720c */ /* 0x000fe40003f45070 */
[----:B------:R-:W-:Y:S02]  /*5f30*/  IADD3.X R3, RZ, R4, R15, P1, P0 ;  /* 0x00000004ff037210 */ /* 0x000fe40000fe040f */
[----:B------:R-:W-:Y:S03]  /*5f40*/  ISETP.NE.U32.AND P0, PT, R5, RZ, PT ;  /* 0x000000ff0500720c */ /* 0x000fe60003f05070 */
[----:B------:R-:W-:Y:S01]  /*5f50*/  @!PT LDS RZ, [RZ] ;  /* 0x00000000fffff984 */ /* 0x000fe20000000800 */
[----:B------:R-:W-:Y:S01]  /*5f60*/  @!PT LDS RZ, [RZ] ;  /* 0x00000000fffff984 */ /* 0x000fe20000000800 */
[----:B------:R-:W-:Y:S01]  /*5f70*/  @!PT LDS RZ, [RZ] ;  /* 0x00000000fffff984 */ /* 0x000fe20000000800 */
[----:B------:R1:W-:Y:S06]  /*5f80*/  LDGSTS.E.BYPASS.LTC128B.128.ZFILL [R219+0x900], [R8.64], P6 ;  /* 0x0090000008db7fae */ /* 0x0003ec000b141d46 */
[----:B------:R1:W-:Y:S04]  /*5f90*/  LDGSTS.E.BYPASS.LTC128B.128.ZFILL [R219+0x1900], [R6.64], P2 ;  /* 0x0190000006db7fae */ /* 0x0003e80009141d46 */
[----:B------:R1:W-:Y:S02]  /*5fa0*/  LDGSTS.E.BYPASS.LTC128B.128.ZFILL [R219+0x2900], [R2.64], P0 ;  /* 0x0290000002db7fae */ /* 0x0003e40008141d46 */
.L_x_615:
[----:B---34-:R-:W-:Y:S05]  /*5fb0*/  BSYNC B0 ;  /* 0x0000000000007941 */ /* 0x018fea0003800000 */
.L_x_614:
[----:B------:R-:W0:Y:S01]  /*5fc0*/  LDGDEPBAR ;  /* 0x00000000000079af */ /* 0x000e220000000000 */
[----:B------:R-:W-:Y:S01]  /*5fd0*/  WARPSYNC 0xffffffff ;  /* 0xffffffff00007948 */ /* 0x000fe20003800000 */
[-C--:B-1----:R-:W-:Y:S01]  /*5fe0*/  HMMA.16816.F32.BF16 R4, R64, R16.reuse, RZ ;  /* 0x000000104004723c */ /* 0x082fe200000418ff */
[----:B------:R-:W-:Y:S02]  /*5ff0*/  BSSY B0, `(.L_x_618) ;  /* 0x00000d5000007945 */ /* 0x000fe40003800000 */
[----:B------:R-:W-:Y:S05]  /*6000*/  ISETP.GE.AND P0, PT, R235, 0x1, PT ;  /* 0x00000001eb00780c */ /* 0x000fea0003f06270 */
        /* <DEDUP_REMOVED lines=15> */
[----:B------:R-:W-:Y:S07]  /*6100*/  LDSM.16.M88.4 R172, [R203+0x2000] ;  /* 0x00200000cbac783b */ /* 0x000fee0000000200 */
[-C--:B------:R-:W-:Y:S08]  /*6110*/  HMMA.16816.F32.BF16 R4, R176, R180.reuse, R4 ;  /* 0x000000b4b004723c */ /* 0x080ff00000041804 */
[C---:B------:R-:W-:Y:S08]  /*6120*/  HMMA.16816.F32.BF16 R8, R184.reuse, R180, R8 ;  /* 0x000000b4b808723c */ /* 0x040ff00000041808 */
[-C--:B------:R-:W-:Y:S08]  /*6130*/  HMMA.16816.F32.BF16 R12, R184, R182.reuse, R12 ;  /* 0x000000b6b80c723c */ /* 0x080ff0000004180c */
[C---:B------:R-:W-:Y:S01]  /*6140*/  HMMA.16816.F32.BF16 R16, R176.reuse, R182, R16 ;  /* 0x000000b6b010723c */ /* 0x040fe20000041810 */
        /* <DEDUP_REMOVED lines=14> */
[----:B------:R-:W-:Y:S07]  /*6230*/  LDSM.16.M88.4 R184, [R200+0x1800] ;  /* 0x00180000c8b8783b */ /* 0x000fee0000000200 */
[----:B------:R-:W-:Y:S01]  /*6240*/  HMMA.16816.F32.BF16 R64, R176, R198, R64 ;  /* 0x000000c6b040723c */ /* 0x000fe20000041840 */
[----:B------:R-:W4:Y:S07]  /*6250*/  LDSM.16.M88.4 R176, [R200+0x1400] ;  /* 0x00140000c8b0783b */ /* 0x000f2e0000000200 */
[-C--:B-1----:R-:W-:Y:S08]  /*6260*/  HMMA.16816.F32.BF16 R4, R172, R180.reuse, R4 ;  /* 0x000000b4ac04723c */ /* 0x082ff00000041804 */
        /* <DEDUP_REMOVED lines=16> */
[-C--:B------:R-:W-:Y:S01]  /*6370*/  HMMA.16816.F32.BF16 R60, R188, R194.reuse, R60 ;  /* 0x000000c2bc3c723c */ /* 0x080fe2000004183c */
[----:B------:R-:W-:Y:S07]  /*6380*/  LDSM.16.M88.4 R188, [R211] ;  /* 0x00000000d3bc783b */ /* 0x000fee0000000200 */
[----:B------:R-:W-:Y:S01]  /*6390*/  HMMA.16816.F32.BF16 R64, R172, R194, R64 ;  /* 0x000000c2ac40723c */ /* 0x000fe20000041840 */
[----:B------:R-:W4:Y:S07]  /*63a0*/  LDSM.16.M88.4 R172, [R212] ;  /* 0x00000000d4ac783b */ /* 0x000f2e0000000200 */
[-C--:B-1----:R-:W-:Y:S01]  /*63b0*/  HMMA.16816.F32.BF16 R4, R176, R180.reuse, R4 ;  /* 0x000000b4b004723c */ /* 0x082fe20000041804 */
[----:B------:R-:W1:Y:S07]  /*63c0*/  LDSM.16.M88.4 R192, [R210] ;  /* 0x00000000d2c0783b */ /* 0x000e6e0000000200 */
        /* <DEDUP_REMOVED lines=20> */
[-C--:B---3--:R-:W-:Y:S01]  /*6510*/  HMMA.16816.F32.BF16 R4, R172, R180.reuse, R4 ;  /* 0x000000b4ac04723c */ /* 0x088fe20000041804 */
[----:B------:R-:W3:Y:S07]  /*6520*/  LDSM.16.M88.4 R192, [R200+0x2c00] ;  /* 0x002c0000c8c0783b */ /* 0x000eee0000000200 */
[C---:B----4-:R-:W-:Y:S08]  /*6530*/  HMMA.16816.F32.BF16 R8, R188.reuse, R180, R8 ;  /* 0x000000b4bc08723c */ /* 0x050ff00000041808 */
[-C--:B------:R-:W-:Y:S08]  /*6540*/  HMMA.16816.F32.BF16 R12, R188, R182.reuse, R12 ;  /* 0x000000b6bc0c723c */ /* 0x080ff0000004180c */
[C---:B------:R-:W-:Y:S01]  /*6550*/  HMMA.16816.F32.BF16 R16, R172.reuse, R182, R16 ;  /* 0x000000b6ac10723c */ /* 0x040fe20000041810 */
[----:B------:R-:W-:Y:S07]  /*6560*/  LDSM.16.M88.4 R180, [R209] ;  /* 0x00000000d1b4783b */ /* 0x000fee0000000200 */
[-C--:B-1----:R-:W-:Y:S08]  /*6570*/  HMMA.16816.F32.BF16 R20, R172, R176.reuse, R20 ;  /* 0x000000b0ac14723c */ /* 0x082ff00000041814 */
        /* <DEDUP_REMOVED lines=8> */
[----:B------:R-:W4:Y:S07]  /*6600*/  LDSM.16.M88.4 R184, [R204+0x5000] ;  /* 0x00500000ccb8783b */ /* 0x000f2e0000000200 */
[-C--:B---3--:R-:W-:Y:S08]  /*6610*/  HMMA.16816.F32.BF16 R52, R172, R192.reuse, R52 ;  /* 0x000000c0ac34723c */ /* 0x088ff00000041834 */
[C---:B------:R-:W-:Y:S08]  /*6620*/  HMMA.16816.F32.BF16 R56, R188.reuse, R192, R56 ;  /* 0x000000c0bc38723c */ /* 0x040ff00000041838 */
[-C--:B------:R-:W-:Y:S01]  /*6630*/  HMMA.16816.F32.BF16 R60, R188, R194.reuse, R60 ;  /* 0x000000c2bc3c723c */ /* 0x080fe2000004183c */
[----:B------:R-:W-:Y:S07]  /*6640*/  LDSM.16.M88.4 R188, [R207] ;  /* 0x00000000cfbc783b */ /* 0x000fee0000000200 */
[----:B------:R-:W-:Y:S01]  /*6650*/  HMMA.16816.F32.BF16 R64, R172, R194, R64 ;  /* 0x000000c2ac40723c */ /* 0x000fe20000041840 */
[----:B------:R-:W3:Y:S07]  /*6660*/  LDSM.16.M88.4 R172, [R208] ;  /* 0x00000000d0ac783b */ /* 0x000eee0000000200 */
[-C--:B-1----:R-:W-:Y:S01]  /*6670*/  HMMA.16816.F32.BF16 R4, R176, R180.reuse, R4 ;  /* 0x000000b4b004723c */ /* 0x082fe20000041804 */
[----:B------:R-:W1:Y:S01]  /*6680*/  LDSM.16.M88.4 R192, [R206] ;  /* 0x00000000cec0783b */ /* 0x000e620000000200 */
[----:B------:R-:W-:Y:S06]  /*6690*/  DEPBAR.LE SB0, 0x0 ;  /* 0x000080000000791a */ /* 0x000fec0000000000 */
[C---:B----4-:R-:W-:Y:S01]  /*66a0*/  HMMA.16816.F32.BF16 R8, R184.reuse, R180, R8 ;  /* 0x000000b4b808723c */ /* 0x050fe20000041808 */
[----:B------:R-:W-:Y:S07]  /*66b0*/  BAR.SYNC.DEFER_BLOCKING 0x0 ;  /* 0x0000000000007b1d */ /* 0x000fee0000010000 */
        /* <DEDUP_REMOVED lines=9> */
[C---:B------:R-:W-:Y:S08]  /*6750*/  HMMA.16816.F32.BF16 R48, R176.reuse, R190, R48 ;  /* 0x000000beb030723c */ /* 0x040ff00000041830 */
[-C--:B-1----:R-:W-:Y:S08]  /*6760*/  HMMA.16816.F32.BF16 R52, R176, R192.reuse, R52 ;  /* 0x000000c0b034723c */ /* 0x082ff00000041834 */
[C---:B------:R-:W-:Y:S08]  /*6770*/  HMMA.16816.F32.BF16 R56, R184.reuse, R192, R56 ;  /* 0x000000c0b838723c */ /* 0x040ff00000041838 */
[-C--:B------:R-:W-:Y:S08]  /*6780*/  HMMA.16816.F32.BF16 R60, R184, R194.reuse, R60 ;  /* 0x000000c2b83c723c */ /* 0x080ff0000004183c */
[----:B------:R-:W-:Y:S01]  /*6790*/  HMMA.16816.F32.BF16 R64, R176, R194, R64 ;  /* 0x000000c2b040723c */ /* 0x000fe20000041840 */
[----:B------:R-:W-:Y:S07]  /*67a0*/  @!UPT UIADD3 URZ, URZ, URZ, URZ ;  /* 0x0000003f3f3ff290 */ /* 0x000fee000fffe03f */
[----:B------:R-:W-:-:S11]  /*67b0*/  @!P0 BRA `(.L_x_619) ;  /* 0x0000058000008947 */ /* 0x000fd60003800000 */
[C---:B------:R-:W-:Y:S01]  /*67c0*/  IADD3 R217, R218.reuse, 0x40, RZ ;  /* 0x00000040dad97810 */ /* 0x040fe20007ffe0ff */
[----:B------:R-:W3:Y:S01]  /*67d0*/  LDL R2, [R1+0x28] ;  /* 0x0000280001027983 */ /* 0x000ee20000100800 */
[----:B------:R-:W-:Y:S01]  /*67e0*/  IADD3 R147, R218, 0x40, RZ ;  /* 0x00000040da937810 */ /* 0x000fe20007ffe0ff */
[----:B------:R-:W-:Y:S01]  /*67f0*/  IMAD.MOV.U32 R220, RZ, RZ, RZ ;  /* 0x000000ffffdc7224 */ /* 0x000fe200078e00ff */
[----:B------:R-:W-:Y:S01]  /*6800*/  SHF.R.S32.HI R217, RZ, 0x1f, R217 ;  /* 0x0000001fffd97819 */ /* 0x000fe200000114d9 */
[----:B------:R-:W-:Y:S01]  /*6810*/  IMAD.SHL.U32 R182, R252, 0x2, RZ ;  /* 0x00000002fcb67824 */ /* 0x000fe200078e00ff */
[----:B------:R-:W4:Y:S01]  /*6820*/  LDL R0, [R1] ;  /* 0x0000000001007983 */ /* 0x000f220000100800 */
[C---:B------:R-:W-:Y:S01]  /*6830*/  IMAD.SHL.U32 R183, R147.reuse, 0x2, RZ ;  /* 0x0000000293b77824 */ /* 0x040fe200078e00ff */
[----:B------:R-:W-:Y:S01]  /*6840*/  SHF.L.U64.HI R180, R147, 0x1, R217 ;  /* 0x0000000193b47819 */ /* 0x000fe200000102d9 */
[----:B------:R-:W-:Y:S01]  /*6850*/  IMAD.SHL.U32 R181, R218, 0x2, RZ ;  /* 0x00000002dab57824 */ /* 0x000fe200078e00ff */
[----:B------:R-:W-:Y:S01]  /*6860*/  SHF.R.S32.HI R217, RZ, 0x1f, R252 ;  /* 0x0000001fffd97819 */ /* 0x000fe200000114fc */
[----:B------:R-:W5:Y:S01]  /*6870*/  LDL.64 R148, [R1+0x20] ;  /* 0x0000200001947983 */ /* 0x000f620000100a00 */
[----:B------:R-:W-:Y:S02]  /*6880*/  SHF.R.S32.HI R147, RZ, 0x1f, R218 ;  /* 0x0000001fff937819 */ /* 0x000fe400000114da */
[----:B------:R-:W-:Y:S02]  /*6890*/  SHF.L.U64.HI R179, R252, 0x1, R217 ;  /* 0x00000001fcb37819 */ /* 0x000fe400000102d9 */
[----:B------:R-:W-:Y:S01]  /*68a0*/  SHF.L.U64.HI R178, R218, 0x1, R147 ;  /* 0x00000001dab27819 */ /* 0x000fe20000010293 */
[----:B--2---:R-:W2:Y:S04]  /*68b0*/  LDL R144, [R1+0x38] ;  /* 0x0000380001907983 */ /* 0x004ea80000100800 */
[----:B------:R-:W2:Y:S06]  /*68c0*/  LDL.64 R222, [R1+0x18] ;  /* 0x0000180001de7983 */ /* 0x000eac0000100a00 */
[----:B------:R-:W2:Y:S01]  /*68d0*/  LDL R221, [R1+0x2c] ;  /* 0x00002c0001dd7983 */ /* 0x000ea20000100800 */
[----:B---3--:R-:W-:Y:S05]  /*68e0*/  IMAD R2, R235, 0x40, R2 ;  /* 0x00000040eb027824 */ /* 0x008fea00078e0202 */
[----:B----4-:R-:W-:Y:S05]  /*68f0*/  IADD3 R2, R2, -0x40, R0 ;  /* 0xffffffc002027810 */ /* 0x010fea0007ffe000 */
[----:B------:R-:W-:Y:S04]  /*6900*/  @P4 IMAD.HI.U32 R3, R2, c[0x0][0x2bc], RZ ;  /* 0x0000af0002034a27 */ /* 0x000fe800078e00ff */
[----:B------:R-:W-:Y:S01]  /*6910*/  IMAD.MOV.U32 R0, RZ, RZ, R2 ;  /* 0x000000ffff007224 */ /* 0x000fe200078e0002 */
[----:B------:R-:W-:Y:S04]  /*6920*/  @P4 SHF.R.U32.HI R0, RZ, c[0x0][0x2c0], R3 ;  /* 0x0000b000ff004a19 */ /* 0x000fe80000011603 */
[C---:B-----5:R-:W-:Y:S04]  /*6930*/  @!P3 IADD3 R3, P0, R0.reuse, R148, RZ ;  /* 0x000000940003b210 */ /* 0x060fe80007f1e0ff */
[----:B--2---:R-:W-:Y:S01]  /*6940*/  @!P3 LEA.HI.X.SX32 R144, R0, R144, 0x1, P0 ;  /* 0x000000900090b211 */ /* 0x004fe200000f0eff */
        /* <DEDUP_REMOVED lines=18> */
[----:B------:R-:W-:-:S06]  /*6a70*/  BRA.DIV ~URZ, `(.L_x_620) ;  /* 0x0000a8e27f007947 */ /* 0x000fcc000b800000 */
[----:B------:R1:W2:Y:S02]  /*6a80*/  SHFL.IDX PT, R144, R174, RZ, 0x1c1f ;  /* 0x001c1fffae907589 */ /* 0x0002a400000e0000 */
.L_x_677:
[----:B------:R-:W-:-:S05]  /*6a90*/  BRA.DIV ~URZ, `(.L_x_621) ;  /* 0x0000a9327f007947 */ /* 0x000fca000b800000 */
[----:B------:R-:W3:Y:S01]  /*6aa0*/  SHFL.IDX PT, R0, R177, RZ, 0x1c1f ;  /* 0x001c1fffb1007589 */ /* 0x000ee200000e0000 */
[----:B------:R-:W-:Y:S02]  /*6ab0*/  ISETP.GE.AND P2, PT, R218, c[0x0][0x1d4], PT ;  /* 0x00007500da007a0c */ /* 0x000fe40003f46270 */
[----:B------:R-:W-:Y:S02]  /*6ac0*/  ISETP.GE.AND P1, PT, R252, c[0x0][0x1d4], PT ;  /* 0x00007500fc007a0c */ /* 0x000fe40003f26270 */
[----:B------:R-:W-:Y:S02]  /*6ad0*/  IADD3 R147, R218, 0x40, RZ ;  /* 0x00000040da937810 */ /* 0x000fe40007ffe0ff */
[----:B------:R-:W-:Y:S02]  /*6ae0*/  SEL R176, RZ, 0x10, P2 ;  /* 0x00000010ffb07807 */ /* 0x000fe40001000000 */
[----:B------:R-:W-:Y:S02]  /*6af0*/  SEL R175, RZ, 0x10, P1 ;  /* 0x00000010ffaf7807 */ /* 0x000fe40000800000 */
[C---:B---3--:R-:W-:Y:S02]  /*6b00*/  IADD3 R148, P0, R0.reuse, R181, RZ ;  /* 0x000000b500947210 */ /* 0x048fe40007f1e0ff */
[----:B------:R-:W-:Y:S03]  /*6b10*/  IADD3 R2, P6, R0, R182, RZ ;  /* 0x000000b600027210 */ /* 0x000fe60007fde0ff */
[C---:B--2---:R-:W-:Y:S01]  /*6b20*/  IMAD.X R149, R144.reuse, 0x1, R178, P0 ;  /* 0x0000000190957824 */ /* 0x044fe200000e06b2 */
        /* <DEDUP_REMOVED lines=8> */
[----:B------:R3:W4:Y:S04]  /*6bb0*/  SHFL.IDX PT, R144, R174, 0x1, 0x1c1f ;  /* 0x003c1f00ae907f89 */ /* 0x00072800000e0000 */
[----:B------:R2:W1:Y:S04]  /*6bc0*/  SHFL.IDX PT, R0, R177, 0x1, 0x1c1f ;  /* 0x003c1f00b1007f89 */ /* 0x00046800000e0000 */
[----:B------:R2:W-:Y:S01]  /*6bd0*/  LDGSTS.E.BYPASS.LTC128B.128 [R219+0x5100], [R172.64], !P0 ;  /* 0x05100000acdb7fae */ /* 0x0005e2000c101d46 */
[----:B-1-3--:R-:W-:Y:S03]  /*6be0*/  SEL R174, RZ, 0x10, P0 ;  /* 0x00000010ffae7807 */ /* 0x00afe60000000000 */
.L_x_678:
[----:B--2---:R-:W-:Y:S02]  /*6bf0*/  IADD3 R2, -R175, 0x10, RZ ;  /* 0x00000010af027810 */ /* 0x004fe40007ffe1ff */
[----:B------:R-:W-:Y:S02]  /*6c00*/  IADD3 R172, -R176, 0x10, RZ ;  /* 0x00000010b0ac7810 */ /* 0x000fe40007ffe1ff */
[----:B------:R-:W-:Y:S02]  /*6c10*/  LOP3.LUT R148, R2, 0xf, RZ, 0xc0, !PT ;  /* 0x0000000f02947812 */ /* 0x000fe400078ec0ff */
[----:B------:R-:W-:Y:S02]  /*6c20*/  LOP3.LUT R172, R172, 0xf, RZ, 0xc0, !PT ;  /* 0x0000000facac7812 */ /* 0x000fe400078ec0ff */
[----:B------:R-:W-:Y:S02]  /*6c30*/  IADD3 R3, -R174, 0x10, RZ ;  /* 0x00000010ae037810 */ /* 0x000fe40007ffe1ff */
[-C--:B------:R-:W-:Y:S02]  /*6c40*/  IADD3 R148, P6, P2, R148, R0.reuse, R182 ;  /* 0x0000000094947210 */ /* 0x080fe40007ade0b6 */
[----:B------:R-:W-:Y:S02]  /*6c50*/  IADD3 R172, P1, P0, R172, R0, R181 ;  /* 0x00000000acac7210 */ /* 0x000fe4000783e0b5 */
[----:B------:R-:W-:Y:S02]  /*6c60*/  LOP3.LUT R2, R3, 0xf, RZ, 0xc0, !PT ;  /* 0x0000000f03027812 */ /* 0x000fe400078ec0ff */
[-C--:B----4-:R-:W-:Y:S02]  /*6c70*/  IADD3.X R149, RZ, R144.reuse, R179, P6, P2 ;  /* 0x00000090ff957210 */ /* 0x090fe400037e44b3 */
        /* <DEDUP_REMOVED lines=12> */
.L_x_619:
[----:B------:R-:W-:Y:S05]  /*6d40*/  BSYNC B0 ;  /* 0x0000000000007941 */ /* 0x000fea0003800000 */
.L_x_618:
[----:B------:R-:W3:Y:S01]  /*6d50*/  LDL R144, [R1+0x40] ;  /* 0x0000400001907983 */ /* 0x000ee20000100800 */
[----:B------:R-:W-:Y:S03]  /*6d60*/  MOV R0, 0x1 ;  /* 0x0000000100007802 */ /* 0x000fe60000000f00 */
[----:B-1----:R-:W3:Y:S02]  /*6d70*/  LDL R3, [R1+0x50] ;  /* 0x0000500001037983 */ /* 0x002ee40000100800 */
[----:B------:R-:W-:Y:S02]  /*6d80*/  IMAD R0, R235, -0x40, R0 ;  /* 0xffffffc0eb007824 */ /* 0x000fe400078e0200 */
[----:B------:R-:W4:Y:S04]  /*6d90*/  LDL R2, [R1+0x4c] ;  /* 0x00004c0001027983 */ /* 0x000f280000100800 */
[----:B------:R-:W0:Y:S01]  /*6da0*/  LDGDEPBAR ;  /* 0x00000000000079af */ /* 0x000e220000000000 */
[----:B---3--:R-:W-:Y:S02]  /*6db0*/  IADD3 R147, R3, R144, RZ ;  /* 0x0000009003937210 */ /* 0x008fe40007ffe0ff */
[----:B------:R-:W-:Y:S02]  /*6dc0*/  MOV R3, c[0x0][0x2ac] ;  /* 0x0000ab0000037a02 */ /* 0x000fe40000000f00 */
[----:B----4-:R-:W-:Y:S01]  /*6dd0*/  IADD3 R0, -R2, R0, RZ ;  /* 0x0000000002007210 */ /* 0x010fe20007ffe1ff */
[----:B------:R-:W-:Y:S04]  /*6de0*/  @P5 IMAD.HI.U32 R2, R147, c[0x0][0x2c8], RZ ;  /* 0x0000b20093025a27 */ /* 0x000fe800078e00ff */
[----:B------:R-:W-:Y:S01]  /*6df0*/  IMAD R0, R3, c[0x0][0x1d0], R0 ;  /* 0x0000740003007a24 */ /* 0x000fe200078e0200 */
[----:B------:R-:W-:Y:S04]  /*6e00*/  @P5 SHF.R.U32.HI R147, RZ, c[0x0][0x2cc], R2 ;  /* 0x0000b300ff935a19 */ /* 0x000fe80000011602 */
[----:B------:R-:W-:Y:S01]  /*6e10*/  IADD3 R144, R0, -c[0x0][0x168], RZ ;  /* 0x80005a0000907a10 */ /* 0x000fe20007ffe0ff */
[----:B------:R-:W-:-:S05]  /*6e20*/  BRA.DIV ~URZ, `(.L_x_622) ;  /* 0x0000a7f27f007947 */ /* 0x000fca000b800000 */
[----:B------:R1:W3:Y:S02]  /*6e30*/  SHFL.IDX PT, R0, R147, RZ, 0x1c1f ;  /* 0x001c1fff93007589 */ /* 0x0002e400000e0000 */
.L_x_679:
[----:B---3--:R-:W-:Y:S05]  /*6e40*/  IMAD.IADD R0, R144, 0x1, R0 ;  /* 0x0000000190007824 */ /* 0x008fea00078e0200 */
[C---:B------:R-:W-:Y:S02]  /*6e50*/  ISETP.GT.AND P6, PT, R0.reuse, RZ, PT ;  /* 0x000000ff0000720c */ /* 0x040fe40003fc4270 */
[C---:B------:R-:W-:Y:S02]  /*6e60*/  ISETP.GT.AND P2, PT, R0.reuse, 0x1, PT ;  /* 0x000000010000780c */ /* 0x040fe40003f44270 */
[C---:B------:R-:W-:Y:S02]  /*6e70*/  ISETP.GT.AND P1, PT, R0.reuse, 0x8, PT ;  /* 0x000000080000780c */ /* 0x040fe40003f24270 */
[----:B------:R-:W-:Y:S02]  /*6e80*/  ISETP.GT.AND P0, PT, R0, 0x9, PT ;  /* 0x000000090000780c */ /* 0x000fe40003f04270 */
[----:B------:R-:W-:Y:S02]  /*6e90*/  FSEL R172, R4, -INF , P6 ;  /* 0xff80000004ac7808 */ /* 0x000fe40003000000 */
[C---:B------:R-:W-:Y:S02]  /*6ea0*/  ISETP.GT.AND P6, PT, R0.reuse, 0x10, PT ;  /* 0x000000100000780c */ /* 0x040fe40003fc4270 */
[----:B------:R-:W-:Y:S02]  /*6eb0*/  FSEL R173, R5, -INF , P2 ;  /* 0xff80000005ad7808 */ /* 0x000fe40001000000 */
        /* <DEDUP_REMOVED lines=22> */
[----:B------:R-:W-:Y:S02]  /*7020*/  FSEL R229, R53, -INF , P2 ;  /* 0xff80000035e57808 */ /* 0x000fe40001000000 */
[----:B------:R-:W-:Y:S02]  /*7030*/  FSEL R228, R64, -INF , P1 ;  /* 0xff80000040e47808 */ /* 0x000fe40000800000 */
[----:B------:R-:W-:Y:S01]  /*7040*/  FSEL R227, R65, -INF , P0 ;  /* 0xff80000041e37808 */ /* 0x000fe20000000000 */
[----:B------:R-:W-:-:S05]  /*7050*/  BRA.DIV ~URZ, `(.L_x_623) ;  /* 0x0000a6227f007947 */ /* 0x000fca000b800000 */
[----:B------:R-:W-:Y:S01]  /*7060*/  FMNMX.FTZ R3, R172, R145, !PT ;  /* 0x00000091ac037209 */ /* 0x000fe20007810000 */
[----:B------:R-:W3:Y:S08]  /*7070*/  SHFL.IDX PT, R0, R147, 0x2, 0x1c1f ;  /* 0x005c1f0093007f89 */ /* 0x000ef000000e0000 */
[----:B------:R-:W4:Y:S08]  /*7080*/  SHFL.IDX PT, R2, R147, 0x1, 0x1c1f ;  /* 0x003c1f0093027f89 */ /* 0x000f3000000e0000 */
[----:B-1----:R-:W1:Y:S01]  /*7090*/  SHFL.IDX PT, R147, R147, 0x3, 0x1c1f ;  /* 0x007c1f0093937f89 */ /* 0x002e6200000e0000 */
[----:B---3--:R-:W-:Y:S05]  /*70a0*/  IMAD.IADD R0, R144, 0x1, R0 ;  /* 0x0000000190007824 */ /* 0x008fea00078e0200 */
[C---:B------:R-:W-:Y:S02]  /*70b0*/  ISETP.GT.AND P6, PT, R0.reuse, RZ, PT ;  /* 0x000000ff0000720c */ /* 0x040fe40003fc4270 */
[----:B------:R-:W-:Y:S01]  /*70c0*/  ISETP.GT.AND P2, PT, R0, 0x1, PT ;  /* 0x000000010000780c */ /* 0x000fe20003f44270 */
[----:B----4-:R-:W-:Y:S01]  /*70d0*/  IMAD.IADD R2, R144, 0x1, R2 ;  /* 0x0000000190027824 */ /* 0x010fe200078e0202 */
[----:B------:R-:W-:Y:S02]  /*70e0*/  FSEL R8, R8, -INF , P6 ;  /* 0xff80000008087808 */ /* 0x000fe40003000000 */
[----:B------:R-:W-:Y:S02]  /*70f0*/  FSEL R9, R9, -INF , P2 ;  /* 0xff80000009097808 */ /* 0x000fe40001000000 */
[C---:B------:R-:W-:Y:S02]  /*7100*/  ISETP.GT.AND P6, PT, R2.reuse, 0x8, PT ;  /* 0x000000080200780c */ /* 0x040fe40003fc4270 */
[----:B------:R-:W-:Y:S01]  /*7110*/  ISETP.GT.AND P2, PT, R2, 0x9, PT ;  /* 0x000000090200780c */ /* 0x000fe20003f44270 */
[----:B-1----:R-:W-:Y:S01]  /*7120*/  IMAD.IADD R144, R144, 0x1, R147 ;  /* 0x0000000190907824 */ /* 0x002fe200078e0293 */
[----:B------:R-:W-:Y:S02]  /*7130*/  FSEL R18, R18, -INF , P6 ;  /* 0xff80000012127808 */ /* 0x000fe40003000000 */
[----:B------:R-:W-:Y:S02]  /*7140*/  FSEL R19, R19, -INF , P2 ;  /* 0xff80000013137808 */ /* 0x000fe40001000000 */
[C---:B------:R-:W-:Y:S02]  /*7150*/  ISETP.GT.AND P6, PT, R0.reuse, 0x8, PT ;  /* 0x000000080000780c */ /* 0x040fe40003fc4270 */
[----:B------:R-:W-:Y:S02]  /*7160*/  ISETP.GT.AND P2, PT, R0, 0x9, PT ;  /* 0x000000090000780c */ /* 0x000fe40003f44270 */
[----:B------:R-:W-:Y:S02]  /*7170*/  FSEL R12, R12, -INF , P6 ;  /* 0xff8000000c0c7808 */ /* 0x000fe40003000000 */
[C---:B------:R-:W-:Y:S02]  /*7180*/  ISETP.GT.AND P6, PT, R2.reuse, 0x10, PT ;  /* 0x000000100200780c */ /* 0x040fe40003fc4270 */
[----:B------:R-:W-:Y:S02]  /*7190*/  FSEL R13, R13, -INF , P2 ;  /* 0xff8000000d0d7808 */ /* 0x000fe40001000000 */
[C---:B------:R-:W-:Y:S02]  /*71a0*/  ISETP.GT.AND P2, PT, R2.reuse, 0x11, PT ;  /* 0x000000110200780c */ /* 0x040fe40003f44270 */
[C---:B------:R-:W-:Y:S02]  /*71b0*/  ISETP.GT.AND P1, PT, R2.reuse, RZ, PT ;  /* 0x000000ff0200720c */ /* 0x040fe40003f24270 */
[----:B------:R-:W-:Y:S02]  /*71c0*/  ISETP.GT.AND P0, PT, R2, 0x1, PT ;  /* 0x000000010200780c */ /* 0x000fe40003f04270 */
[----:B------:R-:W-:Y:S02]  /*71d0*/  FSEL R64, R22, -INF , P6 ;  /* 0xff80000016407808 */ /* 0x000fe40003000000 */
[----:B------:R-:W-:Y:S02]  /*71e0*/  FSEL R65, R23, -INF , P2 ;  /* 0xff80000017417808 */ /* 0x000fe40001000000 */
[C---:B------:R-:W-:Y:S02]  /*71f0*/  ISETP.GT.AND P6, PT, R0.reuse, 0x10, PT ;  /* 0x000000100000780c */ /* 0x040fe40003fc4270 */
[----:B------:R-:W-:Y:S02]  /*7200*/  ISETP.GT.AND P2, PT, R0, 0x11, PT ;  /* 0x000000110000780c */ /* 0x000fe40003f44270 */
[----:B------:R-:W-:Y:S02]  /*7210*/  FSEL R16, R6, -INF , P1 ;  /* 0xff80000006107808 */ /* 0x000fe40000800000 */
[----:B------:R-:W-:Y:S02]  /*7220*/  FSEL R7, R7, -INF , P0 ;  /* 0xff80000007077808 */ /* 0x000fe40000000000 */
[C---:B------:R-:W-:Y:S02]  /*7230*/  ISETP.GT.AND P1, PT, R144.reuse, RZ, PT ;  /* 0x000000ff9000720c */ /* 0x040fe40003f24270 */
[----:B------:R-:W-:Y:S02]  /*7240*/  ISETP.GT.AND P0, PT, R144, 0x1, PT ;  /* 0x000000019000780c */ /* 0x000fe40003f04270 */
[----:B------:R-:W-:Y:S02]  /*7250*/  FSEL R189, R24, -INF , P6 ;  /* 0xff80000018bd7808 */ /* 0x000fe40003000000 */
[C---:B------:R-:W-:Y:S02]  /*7260*/  ISETP.GT.AND P6, PT, R2.reuse, 0x18, PT ;  /* 0x000000180200780c */ /* 0x040fe40003fc4270 */
[----:B------:R-:W-:Y:S02]  /*7270*/  FSEL R191, R25, -INF , P2 ;  /* 0xff80000019bf7808 */ /* 0x000fe40001000000 */
[----:B------:R-:W-:Y:S02]  /*7280*/  ISETP.GT.AND P2, PT, R2, 0x19, PT ;  /* 0x000000190200780c */ /* 0x000fe40003f44270 */
[----:B------:R-:W-:Y:S02]  /*7290*/  FSEL R10, R10, -INF , P1 ;  /* 0xff8000000a0a7808 */ /* 0x000fe40000800000 */
[----:B------:R-:W-:Y:S02]  /*72a0*/  FSEL R11, R11, -INF , P0 ;  /* 0xff8000000b0b7808 */ /* 0x000fe40000000000 */
[C---:B------:R-:W-:Y:S02]  /*72b0*/  ISETP.GT.AND P1, PT, R144.reuse, 0x8, PT ;  /* 0x000000089000780c */ /* 0x040fe40003f24270 */
        /* <DEDUP_REMOVED lines=32> */
[----:B------:R-:W-:Y:S02]  /*74c0*/  FSEL R221, R51, -INF , P2 ;  /* 0xff80000033dd7808 */ /* 0x000fe40001000000 */
[C---:B------:R-:W-:Y:S02]  /*74d0*/  ISETP.GT.AND P6, PT, R0.reuse, 0x28, PT ;  /* 0x000000280000780c */ /* 0x040fe40003fc4270 */
[----:B------:R-:W-:Y:S02]  /*74e0*/  ISETP.GT.AND P2, PT, R0, 0x29, PT ;  /* 0x000000290000780c */ /* 0x000fe40003f44270 */
        /* <DEDUP_REMOVED lines=18> */
[----:B------:R-:W-:Y:S02]  /*7610*/  FMNMX.FTZ R2, R173, R3, !PT ;  /* 0x00000003ad027209 */ /* 0x000fe40007810000 */
[----:B------:R-:W-:Y:S02]  /*7620*/  FSEL R245, R58, -INF , P6 ;  /* 0xff8000003af57808 */ /* 0x000fe40003000000 */
[----:B------:R-:W-:Y:S02]  /*7630*/  FSEL R244, R59, -INF , P2 ;  /* 0xff8000003bf47808 */ /* 0x000fe40001000000 */
[C---:B------:R-:W-:Y:S02]  /*7640*/  ISETP.GT.AND P6, PT, R0.reuse, 0x38, PT ;  /* 0x000000380000780c */ /* 0x040fe40003fc4270 */
[----:B------:R-:W-:Y:S02]  /*7650*/  ISETP.GT.AND P2, PT, R0, 0x39, PT ;  /* 0x000000390000780c */ /* 0x000fe40003f44270 */
        /* <DEDUP_REMOVED lines=54> */
[----:B------:R-:W-:Y:S02]  /*79c0*/  FMNMX.FTZ R0, R229, R0, !PT ;  /* 0x00000000e5007209 */ /* 0x000fe40007810000 */
[----:B------:R-:W-:Y:S02]  /*79d0*/  FMNMX.FTZ R3, R231, R3, !PT ;  /* 0x00000003e7037209 */ /* 0x000fe40007810000 */
[----:B------:R-:W-:Y:S02]  /*79e0*/  FMNMX.FTZ R2, R249, R2, !PT ;  /* 0x00000002f9027209 */ /* 0x000fe40007810000 */
[----:B------:R-:W-:Y:S02]  /*79f0*/  FMNMX.FTZ R144, R245, R144, !PT ;  /* 0x00000090f5907209 */ /* 0x000fe40007810000 */
[----:B------:R-:W-:Y:S02]  /*7a00*/  FSEL R247, R61, -INF , P2 ;  /* 0xff8000003df77808 */ /* 0x000fe40001000000 */
[----:B------:R-:W-:Y:S02]  /*7a10*/  FSEL R238, R62, -INF , P1 ;  /* 0xff8000003eee7808 */ /* 0x000fe40000800000 */
        /* <DEDUP_REMOVED lines=8> */
[----:B------:R-:W-:Y:S02]  /*7aa0*/  FSEL R234, R63, -INF , P0 ;  /* 0xff8000003fea7808 */ /* 0x000fe40000000000 */
[----:B------:R-:W-:Y:S04]  /*7ab0*/  FMNMX.FTZ R144, R238, R144, !PT ;  /* 0x00000090ee907209 */ /* 0x000fe80007810000 */
[----:B------:R-:W-:Y:S01]  /*7ac0*/  FMNMX.FTZ R144, R234, R144, !PT ;  /* 0x00000090ea907209 */ /* 0x000fe20007810000 */
[----:B------:R-:W3:Y:S08]  /*7ad0*/  SHFL.BFLY PT, R148, R3, 0x2, 0x1f ;  /* 0x0c401f0003947f89 */ /* 0x000ef000000e0000 */
[----:B------:R-:W4:Y:S08]  /*7ae0*/  SHFL.BFLY PT, R5, R2, 0x2, 0x1f ;  /* 0x0c401f0002057f89 */ /* 0x000f3000000e0000 */
[----:B------:R-:W5:Y:S01]  /*7af0*/  SHFL.BFLY PT, R6, R144, 0x2, 0x1f ;  /* 0x0c401f0090067f89 */ /* 0x000f6200000e0000 */
[----:B-1----:R-:W-:Y:S07]  /*7b00*/  FMNMX.FTZ R0, R4, R0, !PT ;  /* 0x0000000004007209 */ /* 0x002fee0007810000 */
[----:B------:R-:W1:Y:S01]  /*7b10*/  SHFL.BFLY PT, R149, R0, 0x1, 0x1f ;  /* 0x0c201f0000957f89 */ /* 0x000e6200000e0000 */
[----:B---3--:R-:W-:Y:S07]  /*7b20*/  FMNMX.FTZ R148, R3, R148, !PT ;  /* 0x0000009403947209 */ /* 0x008fee0007810000 */
[----:B------:R-:W3:Y:S01]  /*7b30*/  SHFL.BFLY PT, R4, R148, 0x1, 0x1f ;  /* 0x0c201f0094047f89 */ /* 0x000ee200000e0000 */
[----:B----4-:R-:W-:Y:S07]  /*7b40*/  FMNMX.FTZ R2, R2, R5, !PT ;  /* 0x0000000502027209 */ /* 0x010fee0007810000 */
[----:B------:R-:W4:Y:S01]  /*7b50*/  SHFL.BFLY PT, R147, R2, 0x1, 0x1f ;  /* 0x0c201f0002937f89 */ /* 0x000f2200000e0000 */
[----:B-----5:R-:W-:Y:S07]  /*7b60*/  FMNMX.FTZ R144, R144, R6, !PT ;  /* 0x0000000690907209 */ /* 0x020fee0007810000 */
[----:B------:R2:W2:Y:S01]  /*7b70*/  SHFL.BFLY PT, R3, R144, 0x1, 0x1f ;  /* 0x0c201f0090037f89 */ /* 0x0004a200000e0000 */
[----:B-1----:R-:W-:Y:S02]  /*7b80*/  FMNMX.FTZ R149, R0, R149, !PT ;  /* 0x0000009500957209 */ /* 0x002fe40007810000 */
[----:B---3--:R-:W-:Y:S02]  /*7b90*/  FMNMX.FTZ R148, R148, R4, !PT ;  /* 0x0000000494947209 */ /* 0x008fe40007810000 */
[----:B----4-:R-:W-:Y:S03]  /*7ba0*/  FMNMX.FTZ R147, R2, R147, !PT ;  /* 0x0000009302937209 */ /* 0x010fe60007810000 */
.L_x_680:
[C---:B------:R-:W-:Y:S01]  /*7bb0*/  FMUL.FTZ R180, R149.reuse, c[0x0][0x2d0] ;  /* 0x0000b40095b47a20 */ /* 0x040fe20000410000 */
[----:B------:R-:W-:Y:S01]  /*7bc0*/  FSETP.NEU.FTZ.AND P2, PT, R149, -INF , PT ;  /* 0xff8000009500780b */ /* 0x000fe20003f5d000 */
[C---:B------:R-:W-:Y:S01]  /*7bd0*/  FMUL.FTZ R181, R148.reuse, c[0x0][0x2d0] ;  /* 0x0000b40094b57a20 */ /* 0x040fe20000410000 */
[----:B------:R-:W-:Y:S01]  /*7be0*/  FSETP.NEU.FTZ.AND P1, PT, R148, -INF , PT ;  /* 0xff8000009400780b */ /* 0x000fe20003f3d000 */
[----:B------:R-:W-:Y:S01]  /*7bf0*/  FMUL.FTZ R182, R147, c[0x0][0x2d0] ;  /* 0x0000b40093b67a20 */ /* 0x000fe20000410000 */
[----:B------:R-:W-:Y:S01]  /*7c00*/  FSEL R180, R180, RZ, P2 ;  /* 0x000000ffb4b47208 */ /* 0x000fe20001000000 */
[----:B------:R-:W-:Y:S01]  /*7c10*/  WARPSYNC 0xffffffff ;  /* 0xffffffff00007948 */ /* 0x000fe20003800000 */
[----:B------:R-:W-:Y:S01]  /*7c20*/  FSEL R181, R181, RZ, P1 ;  /* 0x000000ffb5b57208 */ /* 0x000fe20000800000 */
[----:B------:R-:W1:Y:S01]  /*7c30*/  LDSM.16.MT88.4 R20, [R201] ;  /* 0x00000000c914783b */ /* 0x000e620000004200 */
[----:B------:R-:W-:Y:S01]  /*7c40*/  FSETP.NEU.FTZ.AND P0, PT, R147, -INF , PT ;  /* 0xff8000009300780b */ /* 0x000fe20003f1d000 */
[--C-:B------:R-:W-:Y:S01]  /*7c50*/  FFMA.FTZ R0, R172, c[0x0][0x2d0], -R180.reuse ;  /* 0x0000b400ac007a23 */ /* 0x100fe200000108b4 */
[----:B--2---:R-:W-:Y:S01]  /*7c60*/  FMNMX.FTZ R144, R3, R144, !PT ;  /* 0x0000009003907209 */ /* 0x004fe20007810000 */
[--C-:B------:R-:W-:Y:S01]  /*7c70*/  FFMA.FTZ R2, R173, c[0x0][0x2d0], -R180.reuse ;  /* 0x0000b400ad027a23 */ /* 0x100fe200000108b4 */
[----:B------:R-:W-:Y:S01]  /*7c80*/  FSEL R182, R182, RZ, P0 ;  /* 0x000000ffb6b67208 */ /* 0x000fe20000000000 */
[----:B------:R2:W-:Y:S01]  /*7c90*/  MUFU.EX2 R251, R0 ;  /* 0x0000000000fb7308 */ /* 0x0005e20000000800 */
[----:B------:R-:W-:Y:S01]  /*7ca0*/  FFMA.FTZ R48, R183, c[0x0][0x2d0], -R180 ;  /* 0x0000b400b7307a23 */ /* 0x000fe200000108b4 */
[----:B------:R-:W3:Y:S01]  /*7cb0*/  LDSM.16.MT88.4 R36, [R202] ;  /* 0x00000000ca24783b */ /* 0x000ee20000004200 */
[--C-:B------:R-:W-:Y:S02]  /*7cc0*/  FFMA.FTZ R60, R65, c[0x0][0x2d0], -R181.reuse ;  /* 0x0000b400413c7a23 */ /* 0x100fe400000108b5 */
[--C-:B------:R-:W-:Y:S02]  /*7cd0*/  FFMA.FTZ R4, R9, c[0x0][0x2d0], -R182.reuse ;  /* 0x0000b40009047a23 */ /* 0x100fe400000108b6 */
[--C-:B------:R-:W-:Y:S03]  /*7ce0*/  FFMA.FTZ R5, R8, c[0x0][0x2d0], -R182.reuse ;  /* 0x0000b40008057a23 */ /* 0x100fe600000108b6 */
[----:B------:R4:W5:Y:S01]  /*7cf0*/  MUFU.EX2 R67, R2 ;  /* 0x0000000200437308 */ /* 0x0009620000000800 */
[----:B------:R-:W1:Y:S09]  /*7d00*/  LDSM.16.MT88.4 R52, [R201+0x1000] ;  /* 0x00100000c934783b */ /* 0x000e720000004200 */
[----:B------:R-:W-:Y:S01]  /*7d10*/  MUFU.EX2 R6, R4 ;  /* 0x0000000400067308 */ /* 0x000fe20000000800 */
[--C-:B--2---:R-:W-:Y:S09]  /*7d20*/  FFMA.FTZ R0, R16, c[0x0][0x2d0], -R181.reuse ;  /* 0x0000b40010007a23 */ /* 0x104ff200000108b5 */
[----:B------:R2:W-:Y:S01]  /*7d30*/  MUFU.EX2 R56, R0 ;  /* 0x0000000000387308 */ /* 0x0005e20000000800 */
[--C-:B----4-:R-:W-:Y:S09]  /*7d40*/  FFMA.FTZ R2, R19, c[0x0][0x2d0], -R181.reuse ;  /* 0x0000b40013027a23 */ /* 0x110ff200000108b5 */
[----:B------:R4:W-:Y:S10]  /*7d50*/  MUFU.EX2 R63, R2 ;  /* 0x00000002003f7308 */ /* 0x0009f40000000800 */
[----:B------:R-:W-:Y:S01]  /*7d60*/  MUFU.EX2 R66, R5 ;  /* 0x0000000500427308 */ /* 0x000fe20000000800 */
[--C-:B--2---:R-:W-:Y:S09]  /*7d70*/  FFMA.FTZ R0, R7, c[0x0][0x2d0], -R181.reuse ;  /* 0x0000b40007007a23 */ /* 0x104ff200000108b5 */
[----:B------:R2:W1:Y:S01]  /*7d80*/  MUFU.EX2 R61, R0 ;  /* 0x00000000003d7308 */ /* 0x0004620000000800 */
[----:B----4-:R-:W-:Y:S09]  /*7d90*/  FFMA.FTZ R2, R13, c[0x0][0x2d0], -R182 ;  /* 0x0000b4000d027a23 */ /* 0x010ff200000108b6 */
[----:B------:R4:W-:Y:S01]  /*7da0*/  MUFU.EX2 R62, R2 ;  /* 0x00000002003e7308 */ /* 0x0009e20000000800 */
[--C-:B--2---:R-:W-:Y:S09]  /*7db0*/  FFMA.FTZ R0, R174, c[0x0][0x2d0], -R180.reuse ;  /* 0x0000b400ae007a23 */ /* 0x104ff200000108b4 */
[----:B------:R2:W-:Y:S01]  /*7dc0*/  MUFU.EX2 R27, R0 ;  /* 0x00000000001b7308 */ /* 0x0005e20000000800 */
[----:B----4-:R-:W-:Y:S01]  /*7dd0*/  FSEL R2, R148, RZ, P1 ;  /* 0x000000ff94027208 */ /* 0x010fe20000800000 */
[----:B--2---:R-:W-:Y:S01]  /*7de0*/  FFMA.FTZ R0, R17, c[0x0][0x2d0], -R180 ;  /* 0x0000b40011007a23 */ /* 0x004fe200000108b4 */
[----:B-----5:R-:W-:Y:S02]  /*7df0*/  F2FP.BF16.PACK_AB R172, R67, R251 ;  /* 0x000000fb43ac723e */ /* 0x020fe400000010ff */
[----:B-1----:R-:W-:Y:S05]  /*7e00*/  F2FP.BF16.PACK_AB R173, R61, R56 ;  /* 0x000000383dad723e */ /* 0x002fea00000010ff */
[----:B------:R1:W2:Y:S02]  /*7e10*/  MUFU.EX2 R57, R0 ;  /* 0x0000000000397308 */ /* 0x0002a40000000800 */
[----:B-1----:R-:W-:Y:S01]  /*7e20*/  FFMA.FTZ R0, R18, c[0x0][0x2d0], -R181 ;  /* 0x0000b40012007a23 */ /* 0x002fe200000108b5 */
[----:B--2---:R-:W-:Y:S07]  /*7e30*/  F2FP.BF16.PACK_AB R174, R57, R27 ;  /* 0x0000001b39ae723e */ /* 0x004fee00000010ff */
[----:B------:R1:W2:Y:S02]  /*7e40*/  MUFU.EX2 R26, R0 ;  /* 0x00000000001a7308 */ /* 0x0002a40000000800 */
[----:B-1----:R-:W-:Y:S01]  /*7e50*/  FFMA.FTZ R0, R12, c[0x0][0x2d0], -R182 ;  /* 0x0000b4000c007a23 */ /* 0x002fe200000108b6 */
[----:B--2---:R-:W-:Y:S07]  /*7e60*/  F2FP.BF16.PACK_AB R175, R63, R26 ;  /* 0x0000001a3faf723e */ /* 0x004fee00000010ff */
[----:B------:R1:W2:Y:S02]  /*7e70*/  MUFU.EX2 R25, R0 ;  /* 0x0000000000197308 */ /* 0x0002a40000000800 */
[----:B-1----:R-:W-:Y:S02]  /*7e80*/  FSEL R0, R149, RZ, P2 ;  /* 0x000000ff95007208 */ /* 0x002fe40001000000 */
[----:B--2---:R-:W-:Y:S03]  /*7e90*/  F2FP.BF16.PACK_AB R178, R62, R25 ;  /* 0x000000193eb2723e */ /* 0x004fe600000010ff */
[----:B------:R-:W-:Y:S04]  /*7ea0*/  FADD.FTZ R0, -R0, R145 ;  /* 0x0000009100007221 */ /* 0x000fe80000010100 */
[----:B------:R-:W-:Y:S04]  /*7eb0*/  FMUL.FTZ R0, R0, c[0x0][0x2d0] ;  /* 0x0000b40000007a20 */ /* 0x000fe80000410000 */
[----:B------:R1:W2:Y:S02]  /*7ec0*/  MUFU.EX2 R145, R0 ;  /* 0x0000000000917308 */ /* 0x0002a40000000800 */
[----:B-1----:R-:W-:Y:S01]  /*7ed0*/  FADD.FTZ R0, -R2, R146 ;  /* 0x0000009202007221 */ /* 0x002fe20000010100 */
[----:B------:R-:W-:Y:S01]  /*7ee0*/  FSEL R2, R147, RZ, P0 ;  /* 0x000000ff93027208 */ /* 0x000fe20000000000 */
[C---:B------:R-:W-:Y:S01]  /*7ef0*/  FMUL.FTZ R146, R144.reuse, c[0x0][0x2d0] ;  /* 0x0000b40090927a20 */ /* 0x040fe20000410000 */
[----:B------:R-:W-:Y:S01]  /*7f00*/  FSETP.NEU.FTZ.AND P0, PT, R144, -INF , PT ;  /* 0xff8000009000780b */ /* 0x000fe20003f1d000 */
[----:B------:R-:W-:Y:S02]  /*7f10*/  FMUL.FTZ R0, R0, c[0x0][0x2d0] ;  /* 0x0000b40000007a20 */ /* 0x000fe40000410000 */
[C---:B--2---:R-:W-:Y:S01]  /*7f20*/  FMUL.FTZ R5, R145.reuse, R153 ;  /* 0x0000009991057220 */ /* 0x044fe20000410000 */
[----:B------:R-:W-:Y:S01]  /*7f30*/  FSEL R146, R146, RZ, P0 ;  /* 0x000000ff92927208 */ /* 0x000fe20000000000 */
[----:B------:R1:W2:Y:S01]  /*7f40*/  MUFU.EX2 R3, R0 ;  /* 0x0000000000037308 */ /* 0x0002a20000000800 */
[C---:B------:R-:W-:Y:S02]  /*7f50*/  FMUL.FTZ R16, R145.reuse, R164 ;  /* 0x000000a491107220 */ /* 0x040fe40000410000 */
[----:B------:R-:W-:Y:S01]  /*7f60*/  FMUL.FTZ R17, R145, R165 ;  /* 0x000000a591117220 */ /* 0x000fe20000410000 */
[----:B------:R-:W-:Y:S01]  /*7f70*/  MOV R165, R27 ;  /* 0x0000001b00a57202 */ /* 0x000fe20000000f00 */
[----:B------:R-:W-:Y:S02]  /*7f80*/  FFMA.FTZ R4, R11, c[0x0][0x2d0], -R146 ;  /* 0x0000b4000b047a23 */ /* 0x000fe40000010892 */
[C---:B------:R-:W-:Y:S02]  /*7f90*/  FMUL.FTZ R32, R145.reuse, R112 ;  /* 0x0000007091207220 */ /* 0x040fe40000410000 */
[C---:B------:R-:W-:Y:S01]  /*7fa0*/  FMUL.FTZ R33, R145.reuse, R113 ;  /* 0x0000007191217220 */ /* 0x040fe20000410000 */
[----:B------:R4:W5:Y:S01]  /*7fb0*/  MUFU.EX2 R28, R4 ;  /* 0x00000004001c7308 */ /* 0x0009620000000800 */
[C---:B------:R-:W-:Y:S02]  /*7fc0*/  FMUL.FTZ R49, R145.reuse, R129 ;  /* 0x0000008191317220 */ /* 0x040fe40000410000 */
[C---:B------:R-:W-:Y:S01]  /*7fd0*/  FMUL.FTZ R65, R145.reuse, R141 ;  /* 0x0000008d91417220 */ /* 0x040fe20000410000 */
[----:B------:R-:W-:Y:S01]  /*7fe0*/  MOV R141, R66 ;  /* 0x00000042008d7202 */ /* 0x000fe20000000f00 */
[C---:B------:R-:W-:Y:S02]  /*7ff0*/  FMUL.FTZ R68, R145.reuse, R68 ;  /* 0x0000004491447220 */ /* 0x040fe40000410000 */
[C---:B------:R-:W-:Y:S02]  /*8000*/  FMUL.FTZ R69, R145.reuse, R69 ;  /* 0x0000004591457220 */ /* 0x040fe40000410000 */
[C---:B------:R-:W-:Y:S01]  /*8010*/  FMUL.FTZ R80, R145.reuse, R80 ;  /* 0x0000005091507220 */ /* 0x040fe20000410000 */
[----:B------:R3:W-:Y:S01]  /*8020*/  MUFU.EX2 R153, R60 ;  /* 0x0000003c00997308 */ /* 0x0007e20000000800 */
[C---:B------:R-:W-:Y:S02]  /*8030*/  FMUL.FTZ R81, R145.reuse, R81 ;  /* 0x0000005191517220 */ /* 0x040fe40000410000 */
[----:B------:R-:W-:Y:S02]  /*8040*/  FMUL.FTZ R84, R145, R84 ;  /* 0x0000005491547220 */ /* 0x000fe40000410000 */
[----:B-1----:R-:W-:Y:S02]  /*8050*/  FADD.FTZ R0, -R2, R150 ;  /* 0x0000009602007221 */ /* 0x002fe40000010100 */
[C---:B--2---:R-:W-:Y:S02]  /*8060*/  FMUL.FTZ R7, R3.reuse, R155 ;  /* 0x0000009b03077220 */ /* 0x044fe40000410000 */
[----:B------:R-:W-:Y:S02]  /*8070*/  FMUL.FTZ R0, R0, c[0x0][0x2d0] ;  /* 0x0000b40000007a20 */ /* 0x000fe40000410000 */
[----:B------:R-:W-:Y:S01]  /*8080*/  FMUL.FTZ R18, R3, R166 ;  /* 0x000000a603127220 */ /* 0x000fe20000410000 */
[----:B------:R-:W-:Y:S01]  /*8090*/  MOV R166, R26 ;  /* 0x0000001a00a67202 */ /* 0x000fe20000000f00 */
[----:B------:R1:W2:Y:S01]  /*80a0*/  MUFU.EX2 R2, R0 ;  /* 0x0000000000027308 */ /* 0x0002a20000000800 */
[----:B----4-:R-:W-:Y:S01]  /*80b0*/  FFMA.FTZ R4, R15, c[0x0][0x2d0], -R146 ;  /* 0x0000b4000f047a23 */ /* 0x010fe20000010892 */
[----:B-----5:R-:W-:Y:S01]  /*80c0*/  MOV R164, R28 ;  /* 0x0000001c00a47202 */ /* 0x020fe20000000f00 */
[C---:B------:R-:W-:Y:S01]  /*80d0*/  FMUL.FTZ R19, R3.reuse, R167 ;  /* 0x000000a703137220 */ /* 0x040fe20000410000 */
[----:B------:R-:W-:Y:S01]  /*80e0*/  MOV R167, R25 ;  /* 0x0000001900a77202 */ /* 0x000fe20000000f00 */
[C---:B------:R-:W-:Y:S02]  /*80f0*/  FMUL.FTZ R34, R3.reuse, R114 ;  /* 0x0000007203227220 */ /* 0x040fe40000410000 */
[C---:B------:R-:W-:Y:S02]  /*8100*/  FMUL.FTZ R35, R3.reuse, R115 ;  /* 0x0000007303237220 */ /* 0x040fe40000410000 */
[C---:B------:R-:W-:Y:S01]  /*8110*/  FMUL.FTZ R50, R3.reuse, R130 ;  /* 0x0000008203327220 */ /* 0x040fe20000410000 */
[----:B------:R4:W5:Y:S01]  /*8120*/  MUFU.EX2 R24, R4 ;  /* 0x0000000400187308 */ /* 0x0009620000000800 */
[C---:B------:R-:W-:Y:S01]  /*8130*/  FMUL.FTZ R51, R3.reuse, R131 ;  /* 0x0000008303337220 */ /* 0x040fe20000410000 */
[----:B------:R-:W-:Y:S01]  /*8140*/  LDSM.16.MT88.4 R112, [R202+0x400] ;  /* 0x00040000ca70783b */ /* 0x000fe20000004200 */
[----:B---3--:R-:W-:Y:S01]  /*8150*/  FFMA.FTZ R60, R188, c[0x0][0x2d0], -R180 ;  /* 0x0000b400bc3c7a23 */ /* 0x008fe200000108b4 */
[----:B------:R-:W-:Y:S01]  /*8160*/  MOV R188, R63 ;  /* 0x0000003f00bc7202 */ /* 0x000fe20000000f00 */
[C---:B------:R-:W-:Y:S02]  /*8170*/  FMUL.FTZ R70, R3.reuse, R70 ;  /* 0x0000004603467220 */ /* 0x040fe40000410000 */
[C---:B------:R-:W-:Y:S02]  /*8180*/  FMUL.FTZ R71, R3.reuse, R71 ;  /* 0x0000004703477220 */ /* 0x040fe40000410000 */
[C---:B------:R-:W-:Y:S02]  /*8190*/  FMUL.FTZ R82, R3.reuse, R82 ;  /* 0x0000005203527220 */ /* 0x040fe40000410000 */
[----:B------:R-:W-:Y:S02]  /*81a0*/  FMUL.FTZ R83, R3, R83 ;  /* 0x0000005303537220 */ /* 0x000fe40000410000 */
[C---:B------:R-:W-:Y:S02]  /*81b0*/  FMUL.FTZ R85, R145.reuse, R85 ;  /* 0x0000005591557220 */ /* 0x040fe40000410000 */
[--C-:B-1----:R-:W-:Y:S02]  /*81c0*/  FFMA.FTZ R0, R10, c[0x0][0x2d0], -R146.reuse ;  /* 0x0000b4000a007a23 */ /* 0x102fe40000010892 */
[C---:B--2---:R-:W-:Y:S02]  /*81d0*/  FMUL.FTZ R8, R2.reuse, R156 ;  /* 0x0000009c02087220 */ /* 0x044fe40000410000 */
[----:B------:R-:W1:Y:S01]  /*81e0*/  MUFU.EX2 R150, R0 ;  /* 0x0000000000967308 */ /* 0x000e620000000800 */
[C---:B------:R-:W-:Y:S02]  /*81f0*/  FMUL.FTZ R9, R2.reuse, R157 ;  /* 0x0000009d02097220 */ /* 0x040fe40000410000 */
[C---:B------:R-:W-:Y:S02]  /*8200*/  FMUL.FTZ R12, R2.reuse, R160 ;  /* 0x000000a0020c7220 */ /* 0x040fe40000410000 */
[----:B----4-:R-:W-:Y:S01]  /*8210*/  FMUL.FTZ R4, R145, R152 ;  /* 0x0000009891047220 */ /* 0x010fe20000410000 */
[----:B-----5:R-:W-:Y:S01]  /*8220*/  MOV R160, R24 ;  /* 0x0000001800a07202 */ /* 0x020fe20000000f00 */
[C---:B------:R-:W-:Y:S02]  /*8230*/  FMUL.FTZ R13, R2.reuse, R161 ;  /* 0x000000a1020d7220 */ /* 0x040fe40000410000 */
[C---:B------:R-:W-:Y:S01]  /*8240*/  FMUL.FTZ R25, R2.reuse, R105 ;  /* 0x0000006902197220 */ /* 0x040fe20000410000 */
[----:B------:R2:W-:Y:S01]  /*8250*/  MUFU.EX2 R157, R48 ;  /* 0x00000030009d7308 */ /* 0x0005e20000000800 */
        /* <DEDUP_REMOVED lines=8> */
[--C-:B------:R-:W-:Y:S02]  /*82e0*/  FFMA.FTZ R0, R14, c[0x0][0x2d0], -R146.reuse ;  /* 0x0000b4000e007a23 */ /* 0x100fe40000010892 */
[C---:B------:R-:W-:Y:S02]  /*82f0*/  FMUL.FTZ R28, R2.reuse, R108 ;  /* 0x0000006c021c7220 */ /* 0x040fe40000410000 */
[----:B------:R1:W3:Y:S01]  /*8300*/  MUFU.EX2 R44, R0 ;  /* 0x00000000002c7308 */ /* 0x0002e20000000800 */
[C---:B------:R-:W-:Y:S02]  /*8310*/  FMUL.FTZ R77, R2.reuse, R77 ;  /* 0x0000004d024d7220 */ /* 0x040fe40000410000 */
[----:B------:R-:W-:Y:S02]  /*8320*/  FMUL.FTZ R86, R3, R86 ;  /* 0x0000005603567220 */ /* 0x000fe40000410000 */
[----:B--2---:R-:W-:Y:S02]  /*8330*/  FMUL.FTZ R48, R145, R128 ;  /* 0x0000008091307220 */ /* 0x004fe40000410000 */
[----:B------:R-:W-:Y:S02]  /*8340*/  FMUL.FTZ R87, R3, R87 ;  /* 0x0000005703577220 */ /* 0x000fe40000410000 */
[C---:B------:R-:W-:Y:S02]  /*8350*/  FMUL.FTZ R88, R2.reuse, R88 ;  /* 0x0000005802587220 */ /* 0x040fe40000410000 */
[C---:B------:R-:W-:Y:S02]  /*8360*/  FMUL.FTZ R89, R2.reuse, R89 ;  /* 0x0000005902597220 */ /* 0x040fe40000410000 */
[C---:B------:R-:W-:Y:S02]  /*8370*/  FMUL.FTZ R92, R2.reuse, R92 ;  /* 0x0000005c025c7220 */ /* 0x040fe40000410000 */
[----:B------:R-:W-:Y:S02]  /*8380*/  FMUL.FTZ R93, R2, R93 ;  /* 0x0000005d025d7220 */ /* 0x000fe40000410000 */
[----:B------:R-:W-:Y:S02]  /*8390*/  FFMA.FTZ R108, R194, c[0x0][0x2d0], -R146 ;  /* 0x0000b400c26c7a23 */ /* 0x000fe40000010892 */
[C---:B------:R-:W-:Y:S02]  /*83a0*/  FMUL.FTZ R96, R145.reuse, R96 ;  /* 0x0000006091607220 */ /* 0x040fe40000410000 */
[----:B------:R-:W-:Y:S01]  /*83b0*/  MUFU.EX2 R161, R108 ;  /* 0x0000006c00a17308 */ /* 0x000fe20000000800 */
[----:B------:R-:W-:Y:S01]  /*83c0*/  FMUL.FTZ R97, R145, R97 ;  /* 0x0000006191617220 */ /* 0x000fe20000410000 */
[----:B-1----:R-:W-:Y:S01]  /*83d0*/  FSEL R0, R144, RZ, P0 ;  /* 0x000000ff90007208 */ /* 0x002fe20000000000 */
[C---:B------:R-:W-:Y:S01]  /*83e0*/  FMUL.FTZ R98, R3.reuse, R98 ;  /* 0x0000006203627220 */ /* 0x040fe20000410000 */
[----:B---3--:R-:W-:Y:S01]  /*83f0*/  F2FP.BF16.PACK_AB R179, R24, R44 ;  /* 0x0000002c18b3723e */ /* 0x008fe200000010ff */
[----:B------:R-:W-:Y:S01]  /*8400*/  FMUL.FTZ R24, R2, R104 ;  /* 0x0000006802187220 */ /* 0x000fe20000410000 */
[----:B------:R-:W-:Y:S01]  /*8410*/  MOV R183, R44 ;  /* 0x0000002c00b77202 */ /* 0x000fe20000000f00 */
[----:B------:R-:W-:Y:S01]  /*8420*/  FADD.FTZ R0, -R0, R151 ;  /* 0x0000009700007221 */ /* 0x000fe20000010100 */
[----:B------:R-:W-:Y:S01]  /*8430*/  MOV R151, R6 ;  /* 0x0000000600977202 */ /* 0x000fe20000000f00 */
[----:B------:R-:W-:Y:S01]  /*8440*/  FMUL.FTZ R6, R3, R154 ;  /* 0x0000009a03067220 */ /* 0x000fe20000410000 */
[----:B------:R-:W-:Y:S01]  /*8450*/  MOV R154, R56 ;  /* 0x00000038009a7202 */ /* 0x000fe20000000f00 */
[----:B------:R-:W-:Y:S01]  /*8460*/  FMUL.FTZ R0, R0, c[0x0][0x2d0] ;  /* 0x0000b40000007a20 */ /* 0x000fe20000410000 */
[----:B------:R-:W-:Y:S01]  /*8470*/  F2FP.BF16.PACK_AB R176, R151, R66 ;  /* 0x0000004297b0723e */ /* 0x000fe200000010ff */
[----:B------:R-:W-:Y:S02]  /*8480*/  FMUL.FTZ R66, R3, R142 ;  /* 0x0000008e03427220 */ /* 0x000fe40000410000 */
[--C-:B------:R-:W-:Y:S01]  /*8490*/  FFMA.FTZ R125, R229, c[0x0][0x2d0], -R180.reuse ;  /* 0x0000b400e57d7a23 */ /* 0x100fe200000108b4 */
[-C--:B------:R-:W-:Y:S01]  /*84a0*/  HMMA.16816.F32.BF16 R4, R172, R20.reuse, R4 ;  /* 0x00000014ac04723c */ /* 0x080fe20000041804 */
[----:B------:R-:W1:Y:S04]  /*84b0*/  MUFU.EX2 R0, R0 ;  /* 0x0000000000007308 */ /* 0x000e680000000800 */
[----:B------:R-:W-:Y:S02]  /*84c0*/  FMUL.FTZ R44, R2, R124 ;  /* 0x0000007c022c7220 */ /* 0x000fe40000410000 */
[--C-:B------:R-:W-:Y:S02]  /*84d0*/  FFMA.FTZ R56, R64, c[0x0][0x2d0], -R181.reuse ;  /* 0x0000b40040387a23 */ /* 0x100fe400000108b5 */
[--C-:B------:R-:W-:Y:S02]  /*84e0*/  FFMA.FTZ R64, R187, c[0x0][0x2d0], -R180.reuse ;  /* 0x0000b400bb407a23 */ /* 0x100fe400000108b4 */
[----:B------:R-:W-:Y:S01]  /*84f0*/  MUFU.EX2 R156, R56 ;  /* 0x00000038009c7308 */ /* 0x000fe20000000800 */
[----:B------:R-:W-:Y:S01]  /*8500*/  MOV R187, R61 ;  /* 0x0000003d00bb7202 */ /* 0x000fe20000000f00 */
[----:B------:R-:W-:Y:S02]  /*8510*/  FMUL.FTZ R61, R2, R169 ;  /* 0x000000a9023d7220 */ /* 0x000fe40000410000 */
[----:B------:R-:W-:Y:S02]  /*8520*/  FMUL.FTZ R99, R3, R99 ;  /* 0x0000006303637220 */ /* 0x000fe40000410000 */
[--C-:B------:R-:W-:Y:S02]  /*8530*/  FFMA.FTZ R124, R217, c[0x0][0x2d0], -R181.reuse ;  /* 0x0000b400d97c7a23 */ /* 0x100fe400000108b5 */
[--C-:B------:R-:W-:Y:S02]  /*8540*/  FFMA.FTZ R120, R222, c[0x0][0x2d0], -R181.reuse ;  /* 0x0000b400de787a23 */ /* 0x100fe400000108b5 */
[----:B------:R-:W-:Y:S02]  /*8550*/  FFMA.FTZ R121, R232, c[0x0][0x2d0], -R180 ;  /* 0x0000b400e8797a23 */ /* 0x000fe400000108b4 */
[--C-:B------:R-:W-:Y:S02]  /*8560*/  FFMA.FTZ R128, R250, c[0x0][0x2d0], -R182.reuse ;  /* 0x0000b400fa807a23 */ /* 0x100fe400000108b6 */
[C---:B-1----:R-:W-:Y:S01]  /*8570*/  FMUL.FTZ R10, R0.reuse, R158 ;  /* 0x0000009e000a7220 */ /* 0x042fe20000410000 */
[----:B------:R-:W-:Y:S01]  /*8580*/  MOV R158, R62 ;  /* 0x0000003e009e7202 */ /* 0x000fe20000000f00 */
[C---:B------:R-:W-:Y:S02]  /*8590*/  FMUL.FTZ R11, R0.reuse, R159 ;  /* 0x0000009f000b7220 */ /* 0x040fe40000410000 */
[C---:B------:R-:W-:Y:S02]  /*85a0*/  FMUL.FTZ R26, R0.reuse, R106 ;  /* 0x0000006a001a7220 */ /* 0x040fe40000410000 */
[C---:B------:R-:W-:Y:S02]  /*85b0*/  FMUL.FTZ R27, R0.reuse, R107 ;  /* 0x0000006b001b7220 */ /* 0x040fe40000410000 */
[----:B------:R-:W-:Y:S01]  /*85c0*/  LDSM.16.MT88.4 R104, [R201+0x2000] ;  /* 0x00200000c968783b */ /* 0x000fe20000004200 */
[C---:B------:R-:W-:Y:S04]  /*85d0*/  HMMA.16816.F32.BF16 R8, R176.reuse, R20, R8 ;  /* 0x00000014b008723c */ /* 0x040fe80000041808 */
[C---:B------:R-:W-:Y:S02]  /*85e0*/  FMUL.FTZ R14, R0.reuse, R162 ;  /* 0x000000a2000e7220 */ /* 0x040fe40000410000 */
[----:B------:R-:W-:Y:S01]  /*85f0*/  FMUL.FTZ R15, R0, R163 ;  /* 0x000000a3000f7220 */ /* 0x000fe20000410000 */
[----:B------:R-:W1:Y:S01]  /*8600*/  MUFU.EX2 R162, R60 ;  /* 0x0000003c00a27308 */ /* 0x000e620000000800 */
[C---:B------:R-:W-:Y:S04]  /*8610*/  FMUL.FTZ R20, R145.reuse, R100 ;  /* 0x0000006491147220 */ /* 0x040fe80000410000 */
[----:B------:R-:W-:Y:S01]  /*8620*/  FMUL.FTZ R21, R145, R101 ;  /* 0x0000006591157220 */ /* 0x000fe20000410000 */
[-C--:B------:R-:W-:Y:S03]  /*8630*/  HMMA.16816.F32.BF16 R12, R176, R22.reuse, R12 ;  /* 0x00000016b00c723c */ /* 0x080fe6000004180c */
[--C-:B------:R-:W-:Y:S01]  /*8640*/  FFMA.FTZ R129, R249, c[0x0][0x2d0], -R182.reuse ;  /* 0x0000b400f9817a23 */ /* 0x100fe200000108b6 */
[----:B------:R-:W-:Y:S01]  /*8650*/  MOV R249, R161 ;  /* 0x000000a100f97202 */ /* 0x000fe20000000f00 */
[----:B------:R-:W-:Y:S02]  /*8660*/  FFMA.FTZ R130, R248, c[0x0][0x2d0], -R182 ;  /* 0x0000b400f8827a23 */ /* 0x000fe400000108b6 */
[----:B------:R-:W-:Y:S01]  /*8670*/  FFMA.FTZ R131, R245, c[0x0][0x2d0], -R146 ;  /* 0x0000b400f5837a23 */ /* 0x000fe20000010892 */
[C---:B------:R-:W-:Y:S04]  /*8680*/  HMMA.16816.F32.BF16 R16, R172.reuse, R22, R16 ;  /* 0x00000016ac10723c */ /* 0x040fe80000041810 */
[C---:B------:R-:W-:Y:S02]  /*8690*/  FMUL.FTZ R30, R0.reuse, R110 ;  /* 0x0000006e001e7220 */ /* 0x040fe40000410000 */
[C---:B------:R-:W-:Y:S02]  /*86a0*/  FMUL.FTZ R31, R0.reuse, R111 ;  /* 0x0000006f001f7220 */ /* 0x040fe40000410000 */
[C---:B------:R-:W-:Y:S04]  /*86b0*/  FMUL.FTZ R22, R3.reuse, R102 ;  /* 0x0000006603167220 */ /* 0x040fe80000410000 */
[----:B------:R-:W-:Y:S01]  /*86c0*/  FMUL.FTZ R23, R3, R103 ;  /* 0x0000006703177220 */ /* 0x000fe20000410000 */
[----:B-1----:R-:W-:Y:S01]  /*86d0*/  MOV R250, R162 ;  /* 0x000000a200fa7202 */ /* 0x002fe20000000f00 */
[----:B------:R-:W1:Y:S01]  /*86e0*/  LDSM.16.MT88.4 R100, [R202+0x1000] ;  /* 0x00100000ca64783b */ /* 0x000e620000004200 */
[C---:B------:R-:W-:Y:S02]  /*86f0*/  FMUL.FTZ R42, R0.reuse, R122 ;  /* 0x0000007a002a7220 */ /* 0x040fe40000410000 */
[--C-:B------:R-:W-:Y:S02]  /*8700*/  FFMA.FTZ R122, R221, c[0x0][0x2d0], -R181.reuse ;  /* 0x0000b400dd7a7a23 */ /* 0x100fe400000108b5 */
[-C--:B------:R-:W-:Y:S01]  /*8710*/  HMMA.16816.F32.BF16 R20, R172, R36.reuse, R20 ;  /* 0x00000024ac14723c */ /* 0x080fe20000041814 */
[----:B------:R-:W-:Y:S02]  /*8720*/  MUFU.EX2 R221, R124 ;  /* 0x0000007c00dd7308 */ /* 0x000fe40000000800 */
[C---:B------:R-:W-:Y:S02]  /*8730*/  FMUL.FTZ R43, R0.reuse, R123 ;  /* 0x0000007b002b7220 */ /* 0x040fe40000410000 */
[--C-:B------:R-:W-:Y:S02]  /*8740*/  FFMA.FTZ R123, R197, c[0x0][0x2d0], -R180.reuse ;  /* 0x0000b400c57b7a23 */ /* 0x100fe400000108b4 */
[----:B------:R-:W-:Y:S01]  /*8750*/  FMUL.FTZ R46, R0, R126 ;  /* 0x0000007e002e7220 */ /* 0x000fe20000410000 */
[C---:B------:R-:W-:Y:S04]  /*8760*/  HMMA.16816.F32.BF16 R24, R176.reuse, R36, R24 ;  /* 0x00000024b018723c */ /* 0x040fe80000041818 */
[--C-:B------:R-:W-:Y:S02]  /*8770*/  FFMA.FTZ R126, R230, c[0x0][0x2d0], -R180.reuse ;  /* 0x0000b400e67e7a23 */ /* 0x100fe400000108b4 */
[----:B------:R-:W-:Y:S01]  /*8780*/  MUFU.EX2 R230, R120 ;  /* 0x0000007800e67308 */ /* 0x000fe20000000800 */
[----:B------:R-:W-:Y:S01]  /*8790*/  FMUL.FTZ R37, R145, R117 ;  /* 0x0000007591257220 */ /* 0x000fe20000410000 */
[-C--:B------:R-:W-:Y:S04]  /*87a0*/  HMMA.16816.F32.BF16 R28, R176, R38.reuse, R28 ;  /* 0x00000026b01c723c */ /* 0x080fe8000004181c */
[--C-:B------:R-:W-:Y:S02]  /*87b0*/  FFMA.FTZ R117, R223, c[0x0][0x2d0], -R181.reuse ;  /* 0x0000b400df757a23 */ /* 0x100fe400000108b5 */
[----:B------:R-:W-:Y:S02]  /*87c0*/  FMUL.FTZ R47, R0, R127 ;  /* 0x0000007f002f7220 */ /* 0x000fe40000410000 */
[C---:B------:R-:W-:Y:S04]  /*87d0*/  HMMA.16816.F32.BF16 R32, R172.reuse, R38, R32 ;  /* 0x00000026ac20723c */ /* 0x040fe80000041820 */
[----:B------:R-:W-:Y:S02]  /*87e0*/  FMUL.FTZ R36, R145, R116 ;  /* 0x0000007491247220 */ /* 0x000fe40000410000 */
[----:B------:R-:W-:Y:S02]  /*87f0*/  FMUL.FTZ R56, R2, R136 ;  /* 0x0000008802387220 */ /* 0x000fe40000410000 */
[C---:B------:R-:W-:Y:S04]  /*8800*/  FMUL.FTZ R38, R3.reuse, R118 ;  /* 0x0000007603267220 */ /* 0x040fe80000410000 */
[----:B------:R-:W-:Y:S02]  /*8810*/  FMUL.FTZ R39, R3, R119 ;  /* 0x0000007703277220 */ /* 0x000fe40000410000 */
[--C-:B------:R-:W-:Y:S02]  /*8820*/  FFMA.FTZ R119, R199, c[0x0][0x2d0], -R180.reuse ;  /* 0x0000b400c7777a23 */ /* 0x100fe400000108b4 */
[--C-:B------:R-:W-:Y:S02]  /*8830*/  FFMA.FTZ R118, R198, c[0x0][0x2d0], -R180.reuse ;  /* 0x0000b400c6767a23 */ /* 0x100fe400000108b4 */
[--C-:B------:R-:W-:Y:S01]  /*8840*/  FFMA.FTZ R127, R231, c[0x0][0x2d0], -R181.reuse ;  /* 0x0000b400e77f7a23 */ /* 0x100fe200000108b5 */
[-C--:B------:R-:W-:Y:S01]  /*8850*/  HMMA.16816.F32.BF16 R36, R172, R52.reuse, R36 ;  /* 0x00000034ac24723c */ /* 0x080fe20000041824 */
[----:B------:R-:W-:Y:S02]  /*8860*/  MUFU.EX2 R232, R119 ;  /* 0x0000007700e87308 */ /* 0x000fe40000000800 */
[C---:B------:R-:W-:Y:S02]  /*8870*/  FMUL.FTZ R58, R0.reuse, R138 ;  /* 0x0000008a003a7220 */ /* 0x040fe40000410000 */
[----:B------:R-:W-:Y:S02]  /*8880*/  FMUL.FTZ R59, R0, R139 ;  /* 0x0000008b003b7220 */ /* 0x000fe40000410000 */
[----:B------:R-:W-:Y:S01]  /*8890*/  FMUL.FTZ R60, R2, R168 ;  /* 0x000000a8023c7220 */ /* 0x000fe20000410000 */
[C---:B------:R-:W-:Y:S03]  /*88a0*/  HMMA.16816.F32.BF16 R40, R176.reuse, R52, R40 ;  /* 0x00000034b028723c */ /* 0x040fe60000041828 */
[----:B------:R-:W-:Y:S01]  /*88b0*/  MUFU.EX2 R231, R121 ;  /* 0x0000007900e77308 */ /* 0x000fe20000000800 */
[C---:B------:R-:W-:Y:S02]  /*88c0*/  FMUL.FTZ R62, R0.reuse, R170 ;  /* 0x000000aa003e7220 */ /* 0x040fe40000410000 */
[----:B------:R-:W-:Y:S02]  /*88d0*/  FMUL.FTZ R63, R0, R171 ;  /* 0x000000ab003f7220 */ /* 0x000fe40000410000 */
[-C--:B------:R-:W-:Y:S04]  /*88e0*/  HMMA.16816.F32.BF16 R44, R176, R54.reuse, R44 ;  /* 0x00000036b02c723c */ /* 0x080fe8000004182c */
[--C-:B------:R-:W-:Y:S01]  /*88f0*/  FFMA.FTZ R52, R184, c[0x0][0x2d0], -R180.reuse ;  /* 0x0000b400b8347a23 */ /* 0x100fe200000108b4 */
[----:B------:R-:W-:Y:S01]  /*8900*/  MUFU.EX2 R194, R127 ;  /* 0x0000007f00c27308 */ /* 0x000fe20000000800 */
[----:B------:R-:W-:Y:S01]  /*8910*/  FMUL.FTZ R53, R145, R133 ;  /* 0x0000008591357220 */ /* 0x000fe20000410000 */
[----:B------:R-:W-:Y:S01]  /*8920*/  MOV R184, R57 ;  /* 0x0000003900b87202 */ /* 0x000fe20000000f00 */
[C---:B------:R-:W-:Y:S04]  /*8930*/  HMMA.16816.F32.BF16 R48, R172.reuse, R54, R48 ;  /* 0x00000036ac30723c */ /* 0x040fe80000041830 */
[----:B------:R-:W-:Y:S02]  /*8940*/  FMUL.FTZ R57, R2, R137 ;  /* 0x0000008902397220 */ /* 0x000fe40000410000 */
[C---:B------:R-:W-:Y:S01]  /*8950*/  FMUL.FTZ R74, R0.reuse, R74 ;  /* 0x0000004a004a7220 */ /* 0x040fe20000410000 */
[----:B------:R2:W-:Y:S01]  /*8960*/  MUFU.EX2 R152, R52 ;  /* 0x0000003400987308 */ /* 0x0005e20000000800 */
[C---:B------:R-:W-:Y:S04]  /*8970*/  FMUL.FTZ R54, R3.reuse, R134 ;  /* 0x0000008603367220 */ /* 0x040fe80000410000 */
[----:B------:R-:W-:Y:S02]  /*8980*/  FMUL.FTZ R55, R3, R135 ;  /* 0x0000008703377220 */ /* 0x000fe40000410000 */
[C---:B------:R-:W-:Y:S01]  /*8990*/  FMUL.FTZ R75, R0.reuse, R75 ;  /* 0x0000004b004b7220 */ /* 0x040fe20000410000 */
[----:B------:R-:W3:Y:S01]  /*89a0*/  LDL.LU R135, [R1+0xc] ;  /* 0x00000c0001877983 */ /* 0x000ee20000300800 */
[C---:B------:R-:W-:Y:S01]  /*89b0*/  FMUL.FTZ R78, R0.reuse, R78 ;  /* 0x0000004e004e7220 */ /* 0x040fe20000410000 */
[----:B------:R4:W-:Y:S01]  /*89c0*/  MUFU.EX2 R168, R64 ;  /* 0x0000004000a87308 */ /* 0x0009e20000000800 */
[C---:B------:R-:W-:Y:S01]  /*89d0*/  FMUL.FTZ R79, R0.reuse, R79 ;  /* 0x0000004f004f7220 */ /* 0x040fe20000410000 */
[----:B------:R-:W5:Y:S01]  /*89e0*/  LDL.LU R134, [R1+0x8] ;  /* 0x0000080001867983 */ /* 0x000f620000300800 */
[C---:B------:R-:W-:Y:S02]  /*89f0*/  FMUL.FTZ R90, R0.reuse, R90 ;  /* 0x0000005a005a7220 */ /* 0x040fe40000410000 */
[C---:B------:R-:W-:Y:S01]  /*8a00*/  FMUL.FTZ R91, R0.reuse, R91 ;  /* 0x0000005b005b7220 */ /* 0x040fe20000410000 */
[----:B------:R-:W5:Y:S01]  /*8a10*/  LDL.LU R142, [R1+0x10] ;  /* 0x00001000018e7983 */ /* 0x000f620000300800 */
[C---:B------:R-:W-:Y:S02]  /*8a20*/  FMUL.FTZ R94, R0.reuse, R94 ;  /* 0x0000005e005e7220 */ /* 0x040fe40000410000 */
[----:B------:R-:W-:Y:S02]  /*8a30*/  FMUL.FTZ R95, R0, R95 ;  /* 0x0000005f005f7220 */ /* 0x000fe40000410000 */
[--C-:B------:R-:W-:Y:S02]  /*8a40*/  FFMA.FTZ R116, R224, c[0x0][0x2d0], -R181.reuse ;  /* 0x0000b400e0747a23 */ /* 0x100fe400000108b5 */
[----:B------:R-:W-:Y:S01]  /*8a50*/  MUFU.EX2 R224, R126 ;  /* 0x0000007e00e07308 */ /* 0x000fe20000000800 */
[----:B--2---:R-:W-:Y:S02]  /*8a60*/  FMUL.FTZ R52, R145, R132 ;  /* 0x0000008491347220 */ /* 0x004fe40000410000 */
[--C-:B------:R-:W-:Y:S02]  /*8a70*/  FFMA.FTZ R136, R228, c[0x0][0x2d0], -R180.reuse ;  /* 0x0000b400e4887a23 */ /* 0x100fe400000108b4 */
[----:B------:R-:W-:Y:S02]  /*8a80*/  FFMA.FTZ R180, R227, c[0x0][0x2d0], -R180 ;  /* 0x0000b400e3b47a23 */ /* 0x000fe400000108b4 */
[--C-:B------:R-:W-:Y:S01]  /*8a90*/  FFMA.FTZ R137, R226, c[0x0][0x2d0], -R181.reuse ;  /* 0x0000b400e2897a23 */ /* 0x100fe200000108b5 */
[-C--:B-1----:R-:W-:Y:S02]  /*8aa0*/  HMMA.16816.F32.BF16 R52, R172, R100.reuse, R52 ;  /* 0x00000064ac34723c */ /* 0x082fe40000041834 */
[----:B------:R-:W-:Y:S01]  /*8ab0*/  MUFU.EX2 R227, R117 ;  /* 0x0000007500e37308 */ /* 0x000fe20000000800 */
[----:B----4-:R-:W-:Y:S01]  /*8ac0*/  FMUL.FTZ R64, R145, R140 ;  /* 0x0000008c91407220 */ /* 0x010fe20000410000 */
[----:B------:R-:W-:Y:S01]  /*8ad0*/  MOV R140, R67 ;  /* 0x00000043008c7202 */ /* 0x000fe20000000f00 */
[----:B------:R-:W-:Y:S01]  /*8ae0*/  FMUL.FTZ R67, R3, R143 ;  /* 0x0000008f03437220 */ /* 0x000fe20000410000 */
[----:B------:R-:W-:Y:S01]  /*8af0*/  MOV R143, R154 ;  /* 0x0000009a008f7202 */ /* 0x000fe20000000f00 */
[--C-:B------:R-:W-:Y:S01]  /*8b00*/  FFMA.FTZ R132, R244, c[0x0][0x2d0], -R146.reuse ;  /* 0x0000b400f4847a23 */ /* 0x100fe20000010892 */
[C---:B------:R-:W-:Y:S04]  /*8b10*/  HMMA.16816.F32.BF16 R56, R176.reuse, R100, R56 ;  /* 0x00000064b038723c */ /* 0x040fe80000041838 */
[----:B------:R-:W-:Y:S01]  /*8b20*/  MUFU.EX2 R228, R123 ;  /* 0x0000007b00e47308 */ /* 0x000fe20000000800 */
[----:B------:R-:W-:Y:S01]  /*8b30*/  FFMA.FTZ R133, R238, c[0x0][0x2d0], -R146 ;  /* 0x0000b400ee857a23 */ /* 0x000fe20000010892 */
[----:B------:R-:W-:Y:S01]  /*8b40*/  MOV R238, R156 ;  /* 0x0000009c00ee7202 */ /* 0x000fe20000000f00 */
[--C-:B------:R-:W-:Y:S01]  /*8b50*/  FFMA.FTZ R100, R185, c[0x0][0x2d0], -R181.reuse ;  /* 0x0000b400b9647a23 */ /* 0x100fe200000108b5 */
[-C--:B------:R-:W-:Y:S01]  /*8b60*/  HMMA.16816.F32.BF16 R60, R176, R102.reuse, R60 ;  /* 0x00000066b03c723c */ /* 0x080fe2000004183c */
[----:B------:R-:W2:Y:S05]  /*8b70*/  LDL.LU R185, [R1+0x4] ;  /* 0x0000040001b97983 */ /* 0x000eaa0000300800 */
[----:B------:R1:W-:Y:S02]  /*8b80*/  MUFU.EX2 R163, R100 ;  /* 0x0000006400a37308 */ /* 0x0003e40000000800 */
[C---:B------:R-:W-:Y:S08]  /*8b90*/  HMMA.16816.F32.BF16 R64, R172.reuse, R102, R64 ;  /* 0x00000066ac40723c */ /* 0x040ff00000041840 */
[-C--:B------:R-:W-:Y:S01]  /*8ba0*/  HMMA.16816.F32.BF16 R68, R172, R104.reuse, R68 ;  /* 0x00000068ac44723c */ /* 0x080fe20000041844 */
[----:B------:R4:W-:Y:S07]  /*8bb0*/  MUFU.EX2 R226, R122 ;  /* 0x0000007a00e27308 */ /* 0x0009ee0000000800 */
[C---:B------:R-:W-:Y:S03]  /*8bc0*/  HMMA.16816.F32.BF16 R72, R176.reuse, R104, R72 ;  /* 0x00000068b048723c */ /* 0x040fe60000041848 */
[----:B------:R4:W-:Y:S01]  /*8bd0*/  MUFU.EX2 R229, R116 ;  /* 0x0000007400e57308 */ /* 0x0009e20000000800 */
[--C-:B-1----:R-:W-:Y:S01]  /*8be0*/  FFMA.FTZ R100, R186, c[0x0][0x2d0], -R181.reuse ;  /* 0x0000b400ba647a23 */ /* 0x102fe200000108b5 */
[----:B------:R-:W-:Y:S03]  /*8bf0*/  MOV R186, R251 ;  /* 0x000000fb00ba7202 */ /* 0x000fe60000000f00 */
[-C--:B------:R-:W-:Y:S04]  /*8c00*/  HMMA.16816.F32.BF16 R76, R176, R106.reuse, R76 ;  /* 0x0000006ab04c723c */ /* 0x080fe8000004184c */
[--C-:B------:R-:W-:Y:S01]  /*8c10*/  FFMA.FTZ R104, R191, c[0x0][0x2d0], -R182.reuse ;  /* 0x0000b400bf687a23 */ /* 0x100fe200000108b6 */
[----:B------:R1:W-:Y:S01]  /*8c20*/  MUFU.EX2 R169, R100 ;  /* 0x0000006400a97308 */ /* 0x0003e20000000800 */
[----:B------:R-:W-:Y:S02]  /*8c30*/  FFMA.FTZ R181, R225, c[0x0][0x2d0], -R181 ;  /* 0x0000b400e1b57a23 */ /* 0x000fe400000108b5 */
[C---:B------:R-:W-:Y:S01]  /*8c40*/  HMMA.16816.F32.BF16 R80, R172.reuse, R106, R80 ;  /* 0x0000006aac50723c */ /* 0x040fe20000041850 */
[----:B----4-:R-:W-:Y:S06]  /*8c50*/  LDSM.16.MT88.4 R120, [R201+0x1800] ;  /* 0x00180000c978783b */ /* 0x010fec0000004200 */
[----:B------:R4:W4:Y:S01]  /*8c60*/  MUFU.EX2 R159, R104 ;  /* 0x00000068009f7308 */ /* 0x0009220000000800 */
[--C-:B------:R-:W-:Y:S09]  /*8c70*/  FFMA.FTZ R116, R240, c[0x0][0x2d0], -R182.reuse ;  /* 0x0000b400f0747a23 */ /* 0x100ff200000108b6 */
[----:B------:R4:W-:Y:S01]  /*8c80*/  MUFU.EX2 R199, R116 ;  /* 0x0000007400c77308 */ /* 0x0009e20000000800 */
[--C-:B-1----:R-:W-:Y:S09]  /*8c90*/  FFMA.FTZ R100, R189, c[0x0][0x2d0], -R182.reuse ;  /* 0x0000b400bd647a23 */ /* 0x102ff200000108b6 */
[----:B------:R1:W1:Y:S01]  /*8ca0*/  MUFU.EX2 R155, R100 ;  /* 0x00000064009b7308 */ /* 0x0002620000000800 */
[--C-:B----4-:R-:W-:Y:S01]  /*8cb0*/  FFMA.FTZ R104, R190, c[0x0][0x2d0], -R182.reuse ;  /* 0x0000b400be687a23 */ /* 0x110fe200000108b6 */
[----:B------:R-:W-:Y:S08]  /*8cc0*/  MOV R248, R159 ;  /* 0x0000009f00f87202 */ /* 0x000ff00000000f00 */
[----:B------:R4:W-:Y:S01]  /*8cd0*/  MUFU.EX2 R138, R104 ;  /* 0x00000068008a7308 */ /* 0x0009e20000000800 */
[--C-:B------:R-:W-:Y:S09]  /*8ce0*/  FFMA.FTZ R116, R239, c[0x0][0x2d0], -R182.reuse ;  /* 0x0000b400ef747a23 */ /* 0x100ff200000108b6 */
[----:B------:R4:W-:Y:S01]  /*8cf0*/  MUFU.EX2 R217, R116 ;  /* 0x0000007400d97308 */ /* 0x0009e20000000800 */
[----:B-1----:R-:W1:Y:S01]  /*8d00*/  LDSM.16.MT88.4 R100, [R202+0x2000] ;  /* 0x00200000ca64783b */ /* 0x002e620000004200 */
[-C--:B------:R-:W-:Y:S02]  /*8d10*/  F2FP.BF16.PACK_AB R108, R159, R155.reuse ;  /* 0x0000009b9f6c723e */ /* 0x080fe400000010ff */
[----:B------:R-:W-:Y:S06]  /*8d20*/  MOV R244, R155 ;  /* 0x0000009b00f47202 */ /* 0x000fec0000000f00 */
[----:B------:R-:W-:Y:S01]  /*8d30*/  MUFU.EX2 R251, R118 ;  /* 0x0000007600fb7308 */ /* 0x000fe20000000800 */
[--C-:B----4-:R-:W-:Y:S09]  /*8d40*/  FFMA.FTZ R104, R193, c[0x0][0x2d0], -R182.reuse ;  /* 0x0000b400c1687a23 */ /* 0x110ff200000108b6 */
[----:B------:R4:W1:Y:S01]  /*8d50*/  MUFU.EX2 R170, R104 ;  /* 0x0000006800aa7308 */ /* 0x0008620000000800 */
[----:B------:R-:W-:Y:S01]  /*8d60*/  FFMA.FTZ R116, R237, c[0x0][0x2d0], -R182 ;  /* 0x0000b400ed747a23 */ /* 0x000fe200000108b6 */
[----:B------:R-:W-:Y:S08]  /*8d70*/  MOV R237, R169 ;  /* 0x000000a900ed7202 */ /* 0x000ff00000000f00 */
[----:B------:R4:W4:Y:S10]  /*8d80*/  MUFU.EX2 R225, R125 ;  /* 0x0000007d00e17308 */ /* 0x0009340000000800 */
[----:B------:R-:W-:Y:S01]  /*8d90*/  MUFU.EX2 R190, R181 ;  /* 0x000000b500be7308 */ /* 0x000fe20000000800 */
[-C--:B-1----:R-:W-:Y:S03]  /*8da0*/  HMMA.16816.F32.BF16 R84, R172, R100.reuse, R84 ;  /* 0x00000064ac54723c */ /* 0x082fe60000041854 */
[--C-:B----4-:R-:W-:Y:S01]  /*8db0*/  FFMA.FTZ R104, R192, c[0x0][0x2d0], -R146.reuse ;  /* 0x0000b400c0687a23 */ /* 0x110fe20000010892 */
[----:B------:R-:W-:Y:S05]  /*8dc0*/  F2FP.BF16.PACK_AB R110, R170, R138 ;  /* 0x0000008aaa6e723e */ /* 0x000fea00000010ff */
[----:B------:R-:W-:Y:S03]  /*8dd0*/  MUFU.EX2 R192, R180 ;  /* 0x000000b400c07308 */ /* 0x000fe60000000800 */
[----:B------:R-:W-:Y:S01]  /*8de0*/  MOV R239, R170 ;  /* 0x000000aa00ef7202 */ /* 0x000fe20000000f00 */
[C---:B------:R-:W-:Y:S01]  /*8df0*/  HMMA.16816.F32.BF16 R88, R176.reuse, R100, R88 ;  /* 0x00000064b058723c */ /* 0x040fe20000041858 */
[----:B------:R-:W-:Y:S06]  /*8e00*/  LDSM.16.MT88.4 R124, [R201+0x2800] ;  /* 0x00280000c97c783b */ /* 0x000fec0000004200 */
[--C-:B------:R-:W-:Y:S01]  /*8e10*/  FFMA.FTZ R100, R195, c[0x0][0x2d0], -R146.reuse ;  /* 0x0000b400c3647a23 */ /* 0x100fe20000010892 */
[-C--:B------:R-:W-:Y:S01]  /*8e20*/  HMMA.16816.F32.BF16 R92, R176, R102.reuse, R92 ;  /* 0x00000066b05c723c */ /* 0x080fe2000004185c */
[----:B------:R1:W4:Y:S03]  /*8e30*/  MUFU.EX2 R154, R104 ;  /* 0x00000068009a7308 */ /* 0x0003260000000800 */
[----:B------:R-:W-:Y:S03]  /*8e40*/  F2FP.BF16.PACK_AB R101, R153, R156 ;  /* 0x0000009c9965723e */ /* 0x000fe600000010ff */
[----:B------:R-:W-:Y:S01]  /*8e50*/  MOV R177, R183 ;  /* 0x000000b700b17202 */ /* 0x000fe20000000f00 */
[----:B------:R-:W-:Y:S03]  /*8e60*/  HMMA.16816.F32.BF16 R96, R172, R102, R96 ;  /* 0x00000066ac60723c */ /* 0x000fe60000041860 */
[----:B------:R4:W-:Y:S01]  /*8e70*/  MUFU.EX2 R139, R100 ;  /* 0x00000064008b7308 */ /* 0x0009e20000000800 */
[----:B------:R-:W-:Y:S02]  /*8e80*/  MOV R183, R167 ;  /* 0x000000a700b77202 */ /* 0x000fe40000000f00 */
[----:B------:R-:W-:Y:S02]  /*8e90*/  MOV R179, R188 ;  /* 0x000000bc00b37202 */ /* 0x000fe40000000f00 */
[----:B------:R-:W-:Y:S04]  /*8ea0*/  F2FP.BF16.PACK_AB R102, R168, R162 ;  /* 0x000000a2a866723e */ /* 0x000fe800000010ff */
[----:B------:R-:W-:Y:S01]  /*8eb0*/  F2FP.BF16.PACK_AB R103, R169, R163 ;  /* 0x000000a3a967723e */ /* 0x000fe200000010ff */
[----:B------:R4:W-:Y:S01]  /*8ec0*/  MUFU.EX2 R222, R116 ;  /* 0x0000007400de7308 */ /* 0x0009e20000000800 */
[----:B------:R-:W-:Y:S02]  /*8ed0*/  F2FP.BF16.PACK_AB R172, R225, R224 ;  /* 0x000000e0e1ac723e */ /* 0x000fe400000010ff */
[----:B------:R-:W-:Y:S01]  /*8ee0*/  F2FP.BF16.PACK_AB R173, R194, R221 ;  /* 0x000000ddc2ad723e */ /* 0x000fe200000010ff */
[----:B-1----:R-:W1:Y:S01]  /*8ef0*/  LDSM.16.MT88.4 R104, [R201+0x400] ;  /* 0x00040000c968783b */ /* 0x002e620000004200 */
[-C--:B----4-:R-:W-:Y:S02]  /*8f00*/  F2FP.BF16.PACK_AB R109, R161, R154.reuse ;  /* 0x0000009aa16d723e */ /* 0x090fe400000010ff */
[----:B------:R-:W-:Y:S02]  /*8f10*/  MOV R245, R154 ;  /* 0x0000009a00f57202 */ /* 0x000fe40000000f00 */
[----:B------:R-:W-:Y:S01]  /*8f20*/  MOV R178, R184 ;  /* 0x000000b800b27202 */ /* 0x000fe20000000f00 */
[----:B------:R-:W-:Y:S01]  /*8f30*/  MUFU.EX2 R189, R128 ;  /* 0x0000008000bd7308 */ /* 0x000fe20000000800 */
[----:B------:R-:W-:Y:S09]  /*8f40*/  FFMA.FTZ R100, R196, c[0x0][0x2d0], -R146 ;  /* 0x0000b400c4647a23 */ /* 0x000ff20000010892 */
[----:B------:R4:W1:Y:S01]  /*8f50*/  MUFU.EX2 R171, R100 ;  /* 0x0000006400ab7308 */ /* 0x0008620000000800 */
[--C-:B------:R-:W-:Y:S01]  /*8f60*/  FFMA.FTZ R116, R236, c[0x0][0x2d0], -R182.reuse ;  /* 0x0000b400ec747a23 */ /* 0x100fe200000108b6 */
[----:B------:R-:W-:Y:S01]  /*8f70*/  MOV R236, R168 ;  /* 0x000000a800ec7202 */ /* 0x000fe20000000f00 */
[----:B------:R-:W-:Y:S01]  /*8f80*/  FFMA.FTZ R182, R247, c[0x0][0x2d0], -R182 ;  /* 0x0000b400f7b67a23 */ /* 0x000fe200000108b6 */
[----:B------:R-:W-:Y:S06]  /*8f90*/  MOV R247, R152 ;  /* 0x0000009800f77202 */ /* 0x000fec0000000f00 */
[----:B------:R1:W-:Y:S10]  /*8fa0*/  MUFU.EX2 R223, R116 ;  /* 0x0000007400df7308 */ /* 0x0003f40000000800 */
[----:B------:R-:W1:Y:S01]  /*8fb0*/  MUFU.EX2 R188, R129 ;  /* 0x0000008100bc7308 */ /* 0x000e620000000800 */
[----:B----4-:R-:W-:Y:S02]  /*8fc0*/  F2FP.BF16.PACK_AB R100, R152, R157 ;  /* 0x0000009d9864723e */ /* 0x010fe400000010ff */
[----:B-1----:R-:W-:Y:S02]  /*8fd0*/  F2FP.BF16.PACK_AB R111, R171, R139 ;  /* 0x0000008bab6f723e */ /* 0x002fe400000010ff */
[----:B------:R-:W-:Y:S05]  /*8fe0*/  MOV R240, R171 ;  /* 0x000000ab00f07202 */ /* 0x000fea0000000f00 */
[----:B------:R-:W-:Y:S01]  /*8ff0*/  MUFU.EX2 R184, R132 ;  /* 0x0000008400b87308 */ /* 0x000fe20000000800 */
[-C--:B------:R-:W-:Y:S05]  /*9000*/  HMMA.16816.F32.BF16 R4, R100, R104.reuse, R4 ;  /* 0x000000686404723c */ /* 0x080fea0000041804 */
[----:B------:R-:W-:Y:S01]  /*9010*/  FFMA.FTZ R116, R243, c[0x0][0x2d0], -R146 ;  /* 0x0000b400f3747a23 */ /* 0x000fe20000010892 */
[----:B------:R-:W-:Y:S02]  /*9020*/  MOV R243, R163 ;  /* 0x000000a300f37202 */ /* 0x000fe40000000f00 */
[C---:B------:R-:W-:Y:S01]  /*9030*/  HMMA.16816.F32.BF16 R8, R108.reuse, R104, R8 ;  /* 0x000000686c08723c */ /* 0x040fe20000041808 */
[----:B------:R1:W-:Y:S03]  /*9040*/  MUFU.EX2 R197, R116 ;  /* 0x0000007400c57308 */ /* 0x0003e60000000800 */
[----:B------:R-:W-:Y:S04]  /*9050*/  F2FP.BF16.PACK_AB R176, R188, R189 ;  /* 0x000000bdbcb0723e */ /* 0x000fe800000010ff */
[-C--:B------:R-:W-:Y:S03]  /*9060*/  HMMA.16816.F32.BF16 R12, R108, R106.reuse, R12 ;  /* 0x0000006a6c0c723c */ /* 0x080fe6000004180c */
[----:B------:R-:W4:Y:S05]  /*9070*/  MUFU.EX2 R193, R136 ;  /* 0x0000008800c17308 */ /* 0x000f2a0000000800 */
[C---:B------:R-:W-:Y:S01]  /*9080*/  HMMA.16816.F32.BF16 R16, R100.reuse, R106, R16 ;  /* 0x0000006a6410723c */ /* 0x040fe20000041810 */
[----:B------:R-:W5:Y:S04]  /*9090*/  LDSM.16.MT88.4 R104, [R201+0x1400] ;  /* 0x00140000c968783b */ /* 0x000f680000004200 */
[----:B------:R-:W5:Y:S03]  /*90a0*/  MUFU.EX2 R191, R137 ;  /* 0x0000008900bf7308 */ /* 0x000f660000000800 */
[-C--:B------:R-:W-:Y:S01]  /*90b0*/  HMMA.16816.F32.BF16 R20, R100, R112.reuse, R20 ;  /* 0x000000706414723c */ /* 0x080fe20000041814 */
[----:B-1----:R-:W-:Y:S07]  /*90c0*/  LDSM.16.MT88.4 R116, [R202+0x800] ;  /* 0x00080000ca74783b */ /* 0x002fee0000004200 */
[C---:B------:R-:W-:Y:S04]  /*90d0*/  HMMA.16816.F32.BF16 R24, R108.reuse, R112, R24 ;  /* 0x000000706c18723c */ /* 0x040fe80000041818 */
[----:B----4-:R-:W-:Y:S01]  /*90e0*/  F2FP.BF16.PACK_AB R174, R192, R193 ;  /* 0x000000c1c0ae723e */ /* 0x010fe200000010ff */
[----:B---3--:R-:W-:Y:S01]  /*90f0*/  FFMA.FTZ R135, R2, R135, R141 ;  /* 0x0000008702877223 */ /* 0x008fe2000001008d */
[----:B------:R-:W-:Y:S01]  /*9100*/  MOV R141, R165 ;  /* 0x000000a5008d7202 */ /* 0x000fe20000000f00 */
[----:B-----5:R-:W-:Y:S01]  /*9110*/  FFMA.FTZ R134, R0, R134, R150 ;  /* 0x0000008600867223 */ /* 0x020fe20000010096 */
[-C--:B------:R-:W-:Y:S04]  /*9120*/  HMMA.16816.F32.BF16 R28, R108, R114.reuse, R28 ;  /* 0x000000726c1c723c */ /* 0x080fe8000004181c */
[----:B------:R-:W-:Y:S01]  /*9130*/  FFMA.FTZ R3, R3, R142, R143 ;  /* 0x0000008e03037223 */ /* 0x000fe2000001008f */
[----:B------:R-:W-:Y:S02]  /*9140*/  MOV R142, R164 ;  /* 0x000000a4008e7202 */ /* 0x000fe40000000f00 */
[----:B------:R-:W-:Y:S01]  /*9150*/  MOV R143, R151 ;  /* 0x00000097008f7202 */ /* 0x000fe20000000f00 */
[C---:B------:R-:W-:Y:S01]  /*9160*/  HMMA.16816.F32.BF16 R32, R100.reuse, R114, R32 ;  /* 0x000000726420723c */ /* 0x040fe20000041820 */
[----:B------:R-:W1:Y:S01]  /*9170*/  LDSM.16.MT88.4 R112, [R202+0x1400] ;  /* 0x00140000ca70783b */ /* 0x000e620000004200 */
[----:B------:R-:W-:Y:S02]  /*9180*/  MUFU.EX2 R151, R133 ;  /* 0x0000008500977308 */ /* 0x000fe40000000800 */
[----:B------:R-:W-:Y:S01]  /*9190*/  FADD.FTZ R0, R143, R135 ;  /* 0x000000878f007221 */ /* 0x000fe20000010000 */
[----:B------:R-:W-:Y:S01]  /*91a0*/  F2FP.BF16.PACK_AB R175, R190, R191 ;  /* 0x000000bfbeaf723e */ /* 0x000fe200000010ff */
[----:B------:R-:W-:Y:S02]  /*91b0*/  FADD.FTZ R2, R187, R3 ;  /* 0x00000003bb027221 */ /* 0x000fe40000010000 */
[-C--:B------:R-:W-:Y:S04]  /*91c0*/  HMMA.16816.F32.BF16 R36, R100, R104.reuse, R36 ;  /* 0x000000686424723c */ /* 0x080fe80000041824 */
[----:B------:R-:W-:Y:S04]  /*91d0*/  MUFU.EX2 R187, R130 ;  /* 0x0000008200bb7308 */ /* 0x000fe80000000800 */
[C---:B------:R-:W-:Y:S08]  /*91e0*/  HMMA.16816.F32.BF16 R40, R108.reuse, R104, R40 ;  /* 0x000000686c28723c */ /* 0x040ff00000041828 */
[-C--:B------:R-:W-:Y:S04]  /*91f0*/  HMMA.16816.F32.BF16 R44, R108, R106.reuse, R44 ;  /* 0x0000006a6c2c723c */ /* 0x080fe8000004182c */
[----:B--2---:R-:W-:Y:S02]  /*9200*/  FFMA.FTZ R145, R145, R185, R186 ;  /* 0x000000b991917223 */ /* 0x004fe400000100ba */
[----:B------:R-:W2:Y:S02]  /*9210*/  MUFU.EX2 R186, R182 ;  /* 0x000000b600ba7308 */ /* 0x000ea40000000800 */
[C---:B------:R-:W-:Y:S01]  /*9220*/  HMMA.16816.F32.BF16 R48, R100.reuse, R106, R48 ;  /* 0x0000006a6430723c */ /* 0x040fe20000041830 */
[----:B------:R-:W3:Y:S03]  /*9230*/  LDSM.16.MT88.4 R104, [R201+0x2400] ;  /* 0x00240000c968783b */ /* 0x000ee60000004200 */
[----:B------:R-:W-:Y:S01]  /*9240*/  FADD.FTZ R145, R140, R145 ;  /* 0x000000918c917221 */ /* 0x000fe20000010000 */
[----:B------:R-:W-:Y:S03]  /*9250*/  MOV R140, R166 ;  /* 0x000000a6008c7202 */ /* 0x000fe60000000f00 */
[-C--:B-1----:R-:W-:Y:S01]  /*9260*/  HMMA.16816.F32.BF16 R52, R100, R112.reuse, R52 ;  /* 0x000000706434723c */ /* 0x082fe20000041834 */
[----:B------:R-:W-:Y:S01]  /*9270*/  LDSM.16.MT88.4 R164, [R201+0xc00] ;  /* 0x000c0000c9a4783b */ /* 0x000fe20000004200 */
[----:B------:R1:W-:Y:S02]  /*9280*/  MUFU.EX2 R185, R131 ;  /* 0x0000008300b97308 */ /* 0x0003e40000000800 */
[----:B------:R-:W-:Y:S02]  /*9290*/  FADD.FTZ R3, R141, R145 ;  /* 0x000000918d037221 */ /* 0x000fe40000010000 */
[----:B------:R-:W-:Y:S02]  /*92a0*/  FADD.FTZ R2, R140, R2 ;  /* 0x000000028c027221 */ /* 0x000fe40000010000 */
[C---:B------:R-:W-:Y:S04]  /*92b0*/  HMMA.16816.F32.BF16 R56, R108.reuse, R112, R56 ;  /* 0x000000706c38723c */ /* 0x040fe80000041838 */
[----:B------:R-:W-:Y:S01]  /*92c0*/  FADD.FTZ R3, R178, R3 ;  /* 0x00000003b2037221 */ /* 0x000fe20000010000 */
[----:B--2---:R-:W-:Y:S01]  /*92d0*/  F2FP.BF16.PACK_AB R178, R186, R187 ;  /* 0x000000bbbab2723e */ /* 0x004fe200000010ff */
[----:B------:R-:W-:Y:S02]  /*92e0*/  FADD.FTZ R145, R179, R2 ;  /* 0x00000002b3917221 */ /* 0x000fe40000010000 */
[-C--:B------:R-:W-:Y:S04]  /*92f0*/  HMMA.16816.F32.BF16 R60, R108, R114.reuse, R60 ;  /* 0x000000726c3c723c */ /* 0x080fe8000004183c */
[----:B------:R-:W-:Y:S04]  /*9300*/  MOV R2, R158 ;  /* 0x0000009e00027202 */ /* 0x000fe80000000f00 */
[C---:B------:R-:W-:Y:S01]  /*9310*/  HMMA.16816.F32.BF16 R64, R100.reuse, R114, R64 ;  /* 0x000000726440723c */ /* 0x040fe20000041840 */
[----:B------:R-:W2:Y:S07]  /*9320*/  LDSM.16.MT88.4 R112, [R202+0x2400] ;  /* 0x00240000ca70783b */ /* 0x000eae0000004200 */
[-C--:B---3--:R-:W-:Y:S01]  /*9330*/  HMMA.16816.F32.BF16 R68, R100, R104.reuse, R68 ;  /* 0x000000686444723c */ /* 0x088fe20000041844 */
[----:B-1----:R-:W-:Y:S07]  /*9340*/  LDSM.16.MT88.4 R128, [R201+0x1c00] ;  /* 0x001c0000c980783b */ /* 0x002fee0000004200 */
[C---:B------:R-:W-:Y:S07]  /*9350*/  HMMA.16816.F32.BF16 R72, R108.reuse, R104, R72 ;  /* 0x000000686c48723c */ /* 0x040fee0000041848 */
[--C-:B------:R-:W-:Y:S01]  /*9360*/  FFMA.FTZ R104, R241, c[0x0][0x2d0], -R146.reuse ;  /* 0x0000b400f1687a23 */ /* 0x100fe20000010892 */
[-C--:B------:R-:W-:Y:S03]  /*9370*/  HMMA.16816.F32.BF16 R76, R108, R106.reuse, R76 ;  /* 0x0000006a6c4c723c */ /* 0x080fe6000004184c */
[----:B------:R1:W-:Y:S01]  /*9380*/  MUFU.EX2 R198, R104 ;  /* 0x0000006800c67308 */ /* 0x0003e20000000800 */
[----:B------:R-:W-:Y:S04]  /*9390*/  MOV R241, R139 ;  /* 0x0000008b00f17202 */ /* 0x000fe80000000f00 */
[C---:B------:R-:W-:Y:S08]  /*93a0*/  HMMA.16816.F32.BF16 R80, R100.reuse, R106, R80 ;  /* 0x0000006a6450723c */ /* 0x040ff00000041850 */
[-C--:B--2---:R-:W-:Y:S08]  /*93b0*/  HMMA.16816.F32.BF16 R84, R100, R112.reuse, R84 ;  /* 0x000000706454723c */ /* 0x084ff00000041854 */
[C---:B------:R-:W-:Y:S04]  /*93c0*/  HMMA.16816.F32.BF16 R88, R108.reuse, R112, R88 ;  /* 0x000000706c58723c */ /* 0x040fe80000041858 */
[--C-:B-1----:R-:W-:Y:S01]  /*93d0*/  FFMA.FTZ R104, R242, c[0x0][0x2d0], -R146.reuse ;  /* 0x0000b400f2687a23 */ /* 0x102fe20000010892 */
[----:B------:R-:W-:Y:S02]  /*93e0*/  MOV R242, R138 ;  /* 0x0000008a00f27202 */ /* 0x000fe40000000f00 */
[--C-:B------:R-:W-:Y:S01]  /*93f0*/  FFMA.FTZ R112, R246, c[0x0][0x2d0], -R146.reuse ;  /* 0x0000b400f6707a23 */ /* 0x100fe20000010892 */
[-C--:B------:R-:W-:Y:S01]  /*9400*/  HMMA.16816.F32.BF16 R92, R108, R114.reuse, R92 ;  /* 0x000000726c5c723c */ /* 0x080fe2000004185c */
[----:B------:R1:W2:Y:S03]  /*9410*/  MUFU.EX2 R196, R104 ;  /* 0x0000006800c47308 */ /* 0x0002a60000000800 */
[----:B------:R-:W-:Y:S01]  /*9420*/  MOV R246, R153 ;  /* 0x0000009900f67202 */ /* 0x000fe20000000f00 */
[----:B------:R-:W-:Y:S01]  /*9430*/  FFMA.FTZ R146, R234, c[0x0][0x2d0], -R146 ;  /* 0x0000b400ea927a23 */ /* 0x000fe20000010892 */
[----:B------:R-:W-:Y:S02]  /*9440*/  MOV R234, R157 ;  /* 0x0000009d00ea7202 */ /* 0x000fe40000000f00 */
[----:B------:R-:W-:Y:S03]  /*9450*/  HMMA.16816.F32.BF16 R96, R100, R114, R96 ;  /* 0x000000726460723c */ /* 0x000fe60000041860 */
[----:B------:R3:W4:Y:S01]  /*9460*/  MUFU.EX2 R195, R112 ;  /* 0x0000007000c37308 */ /* 0x0007220000000800 */
[----:B------:R-:W-:Y:S01]  /*9470*/  F2FP.BF16.PACK_AB R108, R217, R199 ;  /* 0x000000c7d96c723e */ /* 0x000fe200000010ff */
[----:B------:R-:W-:Y:S01]  /*9480*/  FADD.FTZ R3, R234, R3 ;  /* 0x00000003ea037221 */ /* 0x000fe20000010000 */
[----:B------:R-:W-:Y:S02]  /*9490*/  F2FP.BF16.PACK_AB R110, R223, R222 ;  /* 0x000000dedf6e723e */ /* 0x000fe400000010ff */
[----:B------:R-:W-:Y:S01]  /*94a0*/  F2FP.BF16.PACK_AB R100, R251, R232 ;  /* 0x000000e8fb64723e */ /* 0x000fe200000010ff */
[----:B------:R-:W-:Y:S03]  /*94b0*/  FADD.FTZ R3, R247, R3 ;  /* 0x00000003f7037221 */ /* 0x000fe60000010000 */
[----:B------:R-:W-:Y:S01]  /*94c0*/  F2FP.BF16.PACK_AB R101, R227, R229 ;  /* 0x000000e5e365723e */ /* 0x000fe200000010ff */
[----:B------:R5:W5:Y:S01]  /*94d0*/  MUFU.EX2 R150, R146 ;  /* 0x0000009200967308 */ /* 0x000b620000000800 */
[----:B------:R-:W-:Y:S02]  /*94e0*/  F2FP.BF16.PACK_AB R102, R231, R228 ;  /* 0x000000e4e766723e */ /* 0x000fe400000010ff */
[----:B------:R-:W-:Y:S01]  /*94f0*/  F2FP.BF16.PACK_AB R103, R226, R230 ;  /* 0x000000e6e267723e */ /* 0x000fe200000010ff */
[----:B-1----:R-:W1:Y:S01]  /*9500*/  LDSM.16.MT88.4 R104, [R201+0x800] ;  /* 0x00080000c968783b */ /* 0x002e620000004200 */
[----:B--2---:R-:W-:Y:S07]  /*9510*/  F2FP.BF16.PACK_AB R109, R196, R198 ;  /* 0x000000c6c46d723e */ /* 0x004fee00000010ff */
[----:B---3--:R-:W2:Y:S01]  /*9520*/  LDSM.16.MT88.4 R112, [R202+0x1800] ;  /* 0x00180000ca70783b */ /* 0x008ea20000004200 */
[----:B----4-:R-:W-:Y:S01]  /*9530*/  F2FP.BF16.PACK_AB R111, R195, R197 ;  /* 0x000000c5c36f723e */ /* 0x010fe200000010ff */
[----:B-----5:R-:W-:Y:S01]  /*9540*/  FADD.FTZ R146, R183, R0 ;  /* 0x00000000b7927221 */ /* 0x020fe20000010000 */
[----:B------:R-:W-:Y:S05]  /*9550*/  F2FP.BF16.PACK_AB R179, R150, R151 ;  /* 0x0000009796b3723e */ /* 0x000fea00000010ff */
[----:B------:R-:W-:Y:S01]  /*9560*/  LDSM.16.MT88.4 R180, [R201+0x2c00] ;  /* 0x002c0000c9b4783b */ /* 0x000fe20000004200 */
[----:B------:R-:W-:Y:S01]  /*9570*/  FADD.FTZ R2, R2, R146 ;  /* 0x0000009202027221 */ /* 0x000fe20000010000 */
[----:B------:R-:W-:Y:S01]  /*9580*/  MOV R146, R148 ;  /* 0x0000009400927202 */ /* 0x000fe20000000f00 */
        /* <DEDUP_REMOVED lines=13> */
[-C--:B--2---:R-:W-:Y:S08]  /*9660*/  HMMA.16816.F32.BF16 R52, R100, R112.reuse, R52 ;  /* 0x000000706434723c */ /* 0x084ff00000041834 */
[C---:B------:R-:W-:Y:S08]  /*9670*/  HMMA.16816.F32.BF16 R56, R108.reuse, R112, R56 ;  /* 0x000000706c38723c */ /* 0x040ff00000041838 */
[-C--:B------:R-:W-:Y:S08]  /*9680*/  HMMA.16816.F32.BF16 R60, R108, R114.reuse, R60 ;  /* 0x000000726c3c723c */ /* 0x080ff0000004183c */
[C---:B------:R-:W-:Y:S01]  /*9690*/  HMMA.16816.F32.BF16 R64, R100.reuse, R114, R64 ;  /* 0x000000726440723c */ /* 0x040fe20000041840 */
[----:B------:R-:W2:Y:S07]  /*96a0*/  LDSM.16.MT88.4 R112, [R202+0xc00] ;  /* 0x000c0000ca70783b */ /* 0x000eae0000004200 */
[-C--:B------:R-:W-:Y:S08]  /*96b0*/  HMMA.16816.F32.BF16 R68, R100, R124.reuse, R68 ;  /* 0x0000007c6444723c */ /* 0x080ff00000041844 */
[C---:B------:R-:W-:Y:S08]  /*96c0*/  HMMA.16816.F32.BF16 R72, R108.reuse, R124, R72 ;  /* 0x0000007c6c48723c */ /* 0x040ff00000041848 */
[-C--:B------:R-:W-:Y:S08]  /*96d0*/  HMMA.16816.F32.BF16 R76, R108, R126.reuse, R76 ;  /* 0x0000007e6c4c723c */ /* 0x080ff0000004184c */
[C---:B------:R-:W-:Y:S08]  /*96e0*/  HMMA.16816.F32.BF16 R80, R100.reuse, R126, R80 ;  /* 0x0000007e6450723c */ /* 0x040ff00000041850 */
[-C--:B-1----:R-:W-:Y:S08]  /*96f0*/  HMMA.16816.F32.BF16 R84, R100, R104.reuse, R84 ;  /* 0x000000686454723c */ /* 0x082ff00000041854 */
[C---:B------:R-:W-:Y:S07]  /*9700*/  HMMA.16816.F32.BF16 R88, R108.reuse, R104, R88 ;  /* 0x000000686c58723c */ /* 0x040fee0000041858 */
[----:B------:R-:W-:Y:S01]  /*9710*/  FADD.FTZ R104, R142, R134 ;  /* 0x000000868e687221 */ /* 0x000fe20000010000 */
[-C--:B------:R-:W-:Y:S01]  /*9720*/  HMMA.16816.F32.BF16 R92, R108, R106.reuse, R92 ;  /* 0x0000006a6c5c723c */ /* 0x080fe2000004185c */
[----:B------:R-:W1:Y:S03]  /*9730*/  LDSM.16.MT88.4 R140, [R202+0x1c00] ;  /* 0x001c0000ca8c783b */ /* 0x000e660000004200 */
[----:B------:R-:W-:Y:S01]  /*9740*/  FADD.FTZ R0, R177, R104 ;  /* 0x00000068b1007221 */ /* 0x000fe20000010000 */
[----:B------:R-:W-:Y:S03]  /*9750*/  F2FP.BF16.PACK_AB R177, R184, R185 ;  /* 0x000000b9b8b1723e */ /* 0x000fe600000010ff */
[----:B------:R-:W-:Y:S08]  /*9760*/  HMMA.16816.F32.BF16 R96, R100, R106, R96 ;  /* 0x0000006a6460723c */ /* 0x000ff00000041860 */
[-C--:B------:R-:W-:Y:S01]  /*9770*/  HMMA.16816.F32.BF16 R152, R172, R164.reuse, R4 ;  /* 0x000000a4ac98723c */ /* 0x080fe20000041804 */
[----:B------:R-:W3:Y:S07]  /*9780*/  LDSM.16.MT88.4 R4, [R202+0x2c00] ;  /* 0x002c0000ca04783b */ /* 0x000eee0000004200 */
[C---:B------:R-:W-:Y:S07]  /*9790*/  HMMA.16816.F32.BF16 R156, R176.reuse, R164, R8 ;  /* 0x000000a4b09c723c */ /* 0x040fee0000041808 */
[----:B------:R-:W-:Y:S01]  /*97a0*/  MOV R11, R160 ;  /* 0x000000a0000b7202 */ /* 0x000fe20000000f00 */
[----:B------:R-:W-:Y:S01]  /*97b0*/  FADD.FTZ R10, R238, R145 ;  /* 0x00000091ee0a7221 */ /* 0x000fe20000010000 */
[-C--:B------:R-:W-:Y:S01]  /*97c0*/  HMMA.16816.F32.BF16 R160, R176, R166.reuse, R12 ;  /* 0x000000a6b0a0723c */ /* 0x080fe2000004180c */
[----:B------:R-:W4:Y:S02]  /*97d0*/  LDL R12, [R1+0x14] ;  /* 0x00001400010c7983 */ /* 0x000f240000100800 */
[----:B------:R-:W-:Y:S01]  /*97e0*/  FADD.FTZ R0, R11, R0 ;  /* 0x000000000b007221 */ /* 0x000fe20000010000 */
[----:B------:R-:W-:Y:S01]  /*97f0*/  MOV R145, R149 ;  /* 0x0000009500917202 */ /* 0x000fe20000000f00 */
[----:B------:R-:W-:Y:S02]  /*9800*/  FADD.FTZ R9, R244, R2 ;  /* 0x00000002f4097221 */ /* 0x000fe40000010000 */
[----:B------:R-:W-:Y:S01]  /*9810*/  FADD.FTZ R2, R246, R10 ;  /* 0x0000000af6027221 */ /* 0x000fe20000010000 */
[C---:B------:R-:W-:Y:S04]  /*9820*/  HMMA.16816.F32.BF16 R164, R172.reuse, R166, R16 ;  /* 0x000000a6aca4723c */ /* 0x040fe80000041810 */
[----:B------:R-:W-:Y:S02]  /*9830*/  FADD.FTZ R10, R250, R3 ;  /* 0x00000003fa0a7221 */ /* 0x000fe40000010000 */
[----:B------:R-:W-:Y:S01]  /*9840*/  FADD.FTZ R8, R245, R0 ;  /* 0x00000000f5087221 */ /* 0x000fe20000010000 */
[-C--:B------:R-:W-:Y:S01]  /*9850*/  MOV R17, R144.reuse ;  /* 0x0000009000117202 */ /* 0x080fe20000000f00 */
        /* <DEDUP_REMOVED lines=24> */
[-C--:B-1----:R-:W-:Y:S04]  /*99e0*/  HMMA.16816.F32.BF16 R132, R172, R140.reuse, R52 ;  /* 0x0000008cac84723c */ /* 0x082fe80000041834 */
        /* <DEDUP_REMOVED lines=11> */
[-C--:B------:R-:W-:Y:S08]  /*9aa0*/  HMMA.16816.F32.BF16 R68, R172, R180.reuse, R68 ;  /* 0x000000b4ac44723c */ /* 0x080ff00000041844 */
        /* <DEDUP_REMOVED lines=8> */
[----:B------:R-:W-:Y:S01]  /*9b30*/  FADD.FTZ R2, R221, R8 ;  /* 0x00000008dd027221 */ /* 0x000fe20000010000 */
[----:B------:R-:W-:Y:S01]  /*9b40*/  IADD3 R221, R235, -0x1, RZ ;  /* 0xffffffffebdd7810 */ /* 0x000fe20007ffe0ff */
        /* <DEDUP_REMOVED lines=9> */
[----:B------:R-:W-:Y:S01]  /*9be0*/  FADD.FTZ R2, R187, R2 ;  /* 0x00000002bb027221 */ /* 0x000fe20000010000 */
[----:B------:R1:W-:Y:S01]  /*9bf0*/  STL [R1+0x4], R4 ;  /* 0x0000040401007387 */ /* 0x0003e20000100800 */
[----:B------:R-:W-:Y:S02]  /*9c00*/  FADD.FTZ R3, R190, R3 ;  /* 0x00000003be037221 */ /* 0x000fe40000010000 */
[----:B------:R-:W-:Y:S02]  /*9c10*/  FADD.FTZ R0, R184, R5 ;  /* 0x00000005b8007221 */ /* 0x000fe40000010000 */
[----:B------:R-:W-:Y:S01]  /*9c20*/  FADD.FTZ R2, R186, R2 ;  /* 0x00000002ba027221 */ /* 0x000fe20000010000 */
[----:B------:R1:W-:Y:S01]  /*9c30*/  STL [R1+0x10], R3 ;  /* 0x0000100301007387 */ /* 0x0003e20000100800 */
[----:B------:R-:W-:Y:S01]  /*9c40*/  FADD.FTZ R0, R151, R0 ;  /* 0x0000000097007221 */ /* 0x000fe20000010000 */
[----:B------:R-:W-:Y:S02]  /*9c50*/  MOV R151, R144 ;  /* 0x0000009000977202 */ /* 0x000fe40000000f00 */
[----:B------:R1:W-:Y:S01]  /*9c60*/  STL [R1+0xc], R2 ;  /* 0x00000c0201007387 */ /* 0x0003e20000100800 */
[----:B------:R-:W-:Y:S01]  /*9c70*/  FADD.FTZ R0, R150, R0 ;  /* 0x0000000096007221 */ /* 0x000fe20000010000 */
[----:B------:R-:W-:Y:S04]  /*9c80*/  MOV R150, R147 ;  /* 0x0000009300967202 */ /* 0x000fe80000000f00 */
[----:B------:R1:W-:Y:S01]  /*9c90*/  STL [R1+0x8], R0 ;  /* 0x0000080001007387 */ /* 0x0003e20000100800 */
[----:B----4-:R-:W-:Y:S02]  /*9ca0*/  ISETP.GT.AND P0, PT, R235, R12, PT ;  /* 0x0000000ceb00720c */ /* 0x010fe40003f04270 */
[----:B------:R-:W-:Y:S11]  /*9cb0*/  MOV R235, R221 ;  /* 0x000000dd00eb7202 */ /* 0x000ff60000000f00 */
[----:B-1----:R-:W-:-:S05]  /*9cc0*/  @P0 BRA `(.L_x_624) ;  /* 0xffffbd5000000947 */ /* 0x002fca000383ffff */
.L_x_613:
[----:B------:R-:W-:-:S13]  /*9cd0*/  ISETP.GE.AND P0, PT, R221, RZ, PT ;  /* 0x000000ffdd00720c */ /* 0x000fda0003f06270 */
[----:B------:R-:W-:Y:S05]  /*9ce0*/  @!P0 BRA `(.L_x_625) ;  /* 0x000034d000008947 */ /* 0x000fea0003800000 */
[----:B------:R-:W-:Y:S01]  /*9cf0*/  IMAD.MOV.U32 R145, RZ, RZ, R148 ;  /* 0x000000ffff917224 */ /* 0x000fe200078e0094 */
[----:B------:R-:W-:Y:S01]  /*9d00*/  MOV R151, R17 ;  /* 0x0000001100977202 */ /* 0x000fe20000000f00 */
[----:B-1----:R-:W-:Y:S01]  /*9d10*/  IMAD.MOV.U32 R0, RZ, RZ, R149 ;  /* 0x000000ffff007224 */ /* 0x002fe200078e0095 */
[----:B------:R-:W-:Y:S02]  /*9d20*/  MOV R150, R147 ;  /* 0x0000009300967202 */ /* 0x000fe40000000f00 */
.L_x_632:
[----:B------:R-:W2:Y:S01]  /*9d30*/  LDL.64 R6, [R1+0x30] ;  /* 0x0000300001067983 */ /* 0x000ea20000100a00 */
[----:B------:R-:W-:Y:S04]  /*9d40*/  DEPBAR.LE SB0, 0x0 ;  /* 0x000080000000791a */ /* 0x000fe80000000000 */
[----:B------:R-:W3:Y:S01]  /*9d50*/  LDL R5, [R1+0x3c] ;  /* 0x00003c0001057983 */ /* 0x000ee20000100800 */
[----:B------:R-:W-:Y:S01]  /*9d60*/  WARPSYNC 0xffffffff ;  /* 0xffffffff00007948 */ /* 0x000fe20003800000 */
[----:B------:R-:W-:Y:S01]  /*9d70*/  SHF.R.S32.HI R4, RZ, 0x1f, R233 ;  /* 0x0000001fff047819 */ /* 0x000fe200000114e9 */
[C---:B------:R-:W-:Y:S01]  /*9d80*/  IMAD.WIDE.U32 R2, R233.reuse, c[0x0][0x208], RZ ;  /* 0x00008200e9027a25 */ /* 0x040fe200078e00ff */
[----:B------:R-:W-:Y:S03]  /*9d90*/  BAR.SYNC.DEFER_BLOCKING 0x0 ;  /* 0x0000000000007b1d */ /* 0x000fe60000010000 */
[----:B------:R-:W-:Y:S02]  /*9da0*/  IMAD R4, R4, c[0x0][0x208], RZ ;  /* 0x0000820004047a24 */ /* 0x000fe400078e02ff */
[----:B------:R-:W-:Y:S02]  /*9db0*/  IMAD.SHL.U32 R45, R252, 0x2, RZ ;  /* 0x00000002fc2d7824 */ /* 0x000fe400078e00ff */
[----:B------:R-:W-:Y:S02]  /*9dc0*/  IMAD R4, R233, c[0x0][0x20c], R4 ;  /* 0x00008300e9047a24 */ /* 0x000fe400078e0204 */
[----:B------:R-:W-:Y:S02]  /*9dd0*/  IMAD.SHL.U32 R47, R218, 0x2, RZ ;  /* 0x00000002da2f7824 */ /* 0x000fe400078e00ff */
[----:B------:R-:W-:Y:S01]  /*9de0*/  IMAD.IADD R3, R3, 0x1, R4 ;  /* 0x0000000103037824 */ /* 0x000fe200078e0204 */
[----:B------:R-:W-:Y:S03]  /*9df0*/  SHF.R.S32.HI R4, RZ, 0x1f, R220 ;  /* 0x0000001fff047819 */ /* 0x000fe600000114dc */
[----:B------:R-:W-:Y:S04]  /*9e00*/  IMAD.WIDE.U32 R2, R220, c[0x0][0x218], R2 ;  /* 0x00008600dc027a25 */ /* 0x000fe800078e0002 */
[----:B------:R-:W-:Y:S04]  /*9e10*/  IMAD R4, R4, c[0x0][0x218], RZ ;  /* 0x0000860004047a24 */ /* 0x000fe800078e02ff */
[----:B------:R-:W-:Y:S01]  /*9e20*/  IMAD R4, R220, c[0x0][0x21c], R4 ;  /* 0x00008700dc047a24 */ /* 0x000fe200078e0204 */
[----:B------:R1:W4:Y:S04]  /*9e30*/  LDSM.16.M88.4 R64, [R203] ;  /* 0x00000000cb40783b */ /* 0x0003280000000200 */
[----:B------:R1:W1:Y:S04]  /*9e40*/  LDSM.16.M88.4 R60, [R203+0x1000] ;  /* 0x00100000cb3c783b */ /* 0x0002680000000200 */
        /* <DEDUP_REMOVED lines=10> */
[----:B--2---:R-:W-:Y:S02]  /*9ef0*/  IADD3 R147, P0, R6, R2, RZ ;  /* 0x0000000206937210 */ /* 0x004fe40007f1e0ff */
[C---:B------:R-:W-:Y:S02]  /*9f00*/  IADD3 R7, R218.reuse, 0x40, RZ ;  /* 0x00000040da077810 */ /* 0x040fe40007ffe0ff */
[----:B------:R-:W-:Y:S02]  /*9f10*/  SHF.R.S32.HI R6, RZ, 0x1f, R252 ;  /* 0x0000001fff067819 */ /* 0x000fe400000114fc */
[----:B---3--:R-:W-:Y:S01]  /*9f20*/  IADD3.X R2, R5, R3, R4, P0, !PT ;  /* 0x0000000305027210 */ /* 0x008fe200007fe404 */
[----:B------:R-:W-:Y:S01]  /*9f30*/  IMAD.SHL.U32 R54, R7, 0x2, RZ ;  /* 0x0000000207367824 */ /* 0x000fe200078e00ff */
[----:B------:R-:W-:Y:S02]  /*9f40*/  IADD3 R5, R218, 0x40, RZ ;  /* 0x00000040da057810 */ /* 0x000fe40007ffe0ff */
[C---:B------:R-:W-:Y:S02]  /*9f50*/  LEA R52, P0, R147.reuse, c[0x0][0x1f8], 0x1 ;  /* 0x00007e0093347a11 */ /* 0x040fe400078008ff */
[----:B------:R-:W-:Y:S02]  /*9f60*/  SHF.R.S32.HI R5, RZ, 0x1f, R5 ;  /* 0x0000001fff057819 */ /* 0x000fe40000011405 */
[----:B------:R-:W-:Y:S02]  /*9f70*/  LEA.HI.X R147, R147, c[0x0][0x1fc], R2, 0x1, P0 ;  /* 0x00007f0093937a11 */ /* 0x000fe400000f0c02 */
[----:B------:R-:W-:Y:S02]  /*9f80*/  SHF.L.U64.HI R53, R7, 0x1, R5 ;  /* 0x0000000107357819 */ /* 0x000fe40000010205 */
[----:B------:R-:W-:Y:S02]  /*9f90*/  SHF.R.S32.HI R5, RZ, 0x1f, R218 ;  /* 0x0000001fff057819 */ /* 0x000fe400000114da */
[----:B------:R-:W-:Y:S02]  /*9fa0*/  SHF.L.U64.HI R39, R252, 0x1, R6 ;  /* 0x00000001fc277819 */ /* 0x000fe40000010206 */
[----:B------:R-:W-:Y:S01]  /*9fb0*/  SHF.L.U64.HI R38, R218, 0x1, R5 ;  /* 0x00000001da267819 */ /* 0x000fe20000010205 */
[----:B------:R-:W-:-:S05]  /*9fc0*/  BRA.DIV ~URZ, `(.L_x_626) ;  /* 0x000083e27f007947 */ /* 0x000fca000b800000 */
[----:B-1--4-:R1:W2:Y:S02]  /*9fd0*/  SHFL.IDX PT, R3, R147, RZ, 0x1c1f ;  /* 0x001c1fff93037589 */ /* 0x0122a400000e0000 */
.L_x_681:
[-C--:B------:R-:W-:Y:S01]  /*9fe0*/  HMMA.16816.F32.BF16 R4, R64, R16.reuse, RZ ;  /* 0x000000104004723c */ /* 0x080fe200000418ff */
[----:B------:R-:W3:Y:S01]  /*9ff0*/  SHFL.IDX PT, R2, R52, RZ, 0x1c1f ;  /* 0x001c1fff34027589 */ /* 0x000ee200000e0000 */
[----:B------:R-:W-:Y:S01]  /*a000*/  BSSY B0, `(.L_x_627) ;  /* 0x00000ef000007945 */ /* 0x000fe20003800000 */
[----:B------:R-:W-:Y:S02]  /*a010*/  ISETP.GE.AND P0, PT, R218, c[0x0][0x1d4], PT ;  /* 0x00007500da007a0c */ /* 0x000fe40003f06270 */
[----:B------:R-:W-:Y:S02]  /*a020*/  ISETP.GE.AND P2, PT, R252, c[0x0][0x1d4], PT ;  /* 0x00007500fc007a0c */ /* 0x000fe40003f46270 */
[----:B------:R-:W-:Y:S01]  /*a030*/  IADD3 R148, R218, 0x40, RZ ;  /* 0x00000040da947810 */ /* 0x000fe20007ffe0ff */
[C---:B------:R-:W-:Y:S01]  /*a040*/  HMMA.16816.F32.BF16 R8, R60.reuse, R16, RZ ;  /* 0x000000103c08723c */ /* 0x040fe200000418ff */
[----:B------:R-:W4:Y:S03]  /*a050*/  SHFL.IDX PT, R52, R52, 0x1, 0x1c1f ;  /* 0x003c1f0034347f89 */ /* 0x000f2600000e0000 */
[----:B------:R-:W-:Y:S02]  /*a060*/  SEL R217, RZ, 0x10, P0 ;  /* 0x00000010ffd97807 */ /* 0x000fe40000000000 */
[----:B------:R-:W-:Y:S02]  /*a070*/  SEL R40, RZ, 0x10, P2 ;  /* 0x00000010ff287807 */ /* 0x000fe40001000000 */
[-C--:B------:R-:W-:Y:S01]  /*a080*/  HMMA.16816.F32.BF16 R12, R60, R18.reuse, RZ ;  /* 0x000000123c0c723c */ /* 0x080fe200000418ff */
[----:B-1----:R-:W1:Y:S03]  /*a090*/  SHFL.IDX PT, R147, R147, 0x1, 0x1c1f ;  /* 0x003c1f0093937f89 */ /* 0x002e6600000e0000 */
[----:B------:R-:W-:Y:S02]  /*a0a0*/  IADD3 R46, -R217, 0x10, RZ ;  /* 0x00000010d92e7810 */ /* 0x000fe40007ffe1ff */
[----:B------:R-:W-:Y:S02]  /*a0b0*/  IADD3 R44, -R40, 0x10, RZ ;  /* 0x00000010282c7810 */ /* 0x000fe40007ffe1ff */
[C---:B------:R-:W-:Y:S04]  /*a0c0*/  HMMA.16816.F32.BF16 R16, R64.reuse, R18, RZ ;  /* 0x000000124010723c */ /* 0x040fe800000418ff */
[----:B------:R-:W-:Y:S02]  /*a0d0*/  LOP3.LUT R46, R46, 0xf, RZ, 0xc0, !PT ;  /* 0x0000000f2e2e7812 */ /* 0x000fe400078ec0ff */
[----:B------:R-:W-:Y:S02]  /*a0e0*/  LOP3.LUT R44, R44, 0xf, RZ, 0xc0, !PT ;  /* 0x0000000f2c2c7812 */ /* 0x000fe400078ec0ff */
[-C--:B------:R-:W-:Y:S08]  /*a0f0*/  HMMA.16816.F32.BF16 R20, R64, R32.reuse, RZ ;  /* 0x000000204014723c */ /* 0x080ff000000418ff */
[C---:B------:R-:W-:Y:S04]  /*a100*/  HMMA.16816.F32.BF16 R24, R60.reuse, R32, RZ ;  /* 0x000000203c18723c */ /* 0x040fe800000418ff */
[C---:B---3--:R-:W-:Y:S02]  /*a110*/  IADD3 R28, P1, R2.reuse, R47, RZ ;  /* 0x0000002f021c7210 */ /* 0x048fe40007f3e0ff */
[----:B------:R-:W-:Y:S03]  /*a120*/  IADD3 R36, P6, R2, R45, RZ ;  /* 0x0000002d02247210 */ /* 0x000fe60007fde0ff */
[C-C-:B--2---:R-:W-:Y:S01]  /*a130*/  IMAD.X R29, R3.reuse, 0x1, R38.reuse, P1 ;  /* 0x00000001031d7824 */ /* 0x144fe200008e0626 */
[----:B------:R-:W-:Y:S02]  /*a140*/  ISETP.GE.AND P1, PT, R148, c[0x0][0x1d4], PT ;  /* 0x0000750094007a0c */ /* 0x000fe40003f26270 */
[C---:B------:R-:W-:Y:S01]  /*a150*/  IMAD.X R37, R3.reuse, 0x1, R39, P6 ;  /* 0x0000000103257824 */ /* 0x040fe200030e0627 */
[----:B------:R-:W-:Y:S01]  /*a160*/  IADD3 R2, P6, R2, R54, RZ ;  /* 0x0000003602027210 */ /* 0x000fe20007fde0ff */
[----:B------:R2:W-:Y:S01]  /*a170*/  LDGSTS.E.BYPASS.LTC128B.128 [R219+0x100], [R28.64], !P0 ;  /* 0x001000001cdb7fae */ /* 0x0005e2000c101d46 */
[-C--:B----4-:R-:W-:Y:S03]  /*a180*/  IADD3 R46, P5, P0, R46, R52.reuse, R47 ;  /* 0x000000342e2e7210 */ /* 0x090fe600078be02f */
[----:B------:R-:W-:Y:S01]  /*a190*/  IMAD.X R3, R3, 0x1, R53, P6 ;  /* 0x0000000103037824 */ /* 0x000fe200030e0635 */
[----:B------:R-:W-:Y:S02]  /*a1a0*/  ISETP.NE.U32.AND P6, PT, R217, RZ, PT ;  /* 0x000000ffd900720c */ /* 0x000fe40003fc5070 */
[-C--:B-1----:R-:W-:Y:S01]  /*a1b0*/  IADD3.X R47, RZ, R147.reuse, R38, P5, P0 ;  /* 0x00000093ff2f7210 */ /* 0x082fe20002fe0426 */
[----:B------:R1:W-:Y:S01]  /*a1c0*/  LDGSTS.E.BYPASS.LTC128B.128 [R219+0x1100], [R36.64], !P2 ;  /* 0x0110000024db7fae */ /* 0x0003e2000d101d46 */
[-C--:B------:R-:W-:Y:S04]  /*a1d0*/  IADD3 R44, P5, P0, R44, R52.reuse, R45 ;  /* 0x000000342c2c7210 */ /* 0x080fe800078be02d */
[-C--:B------:R-:W-:Y:S02]  /*a1e0*/  IADD3.X R45, RZ, R147.reuse, R39, P5, P0 ;  /* 0x00000093ff2d7210 */ /* 0x080fe40002fe0427 */
[----:B------:R-:W-:Y:S01]  /*a1f0*/  ISETP.NE.U32.AND P0, PT, R40, RZ, PT ;  /* 0x000000ff2800720c */ /* 0x000fe20003f05070 */
[----:B------:R3:W-:Y:S08]  /*a200*/  LDGSTS.E.BYPASS.LTC128B.128 [R219+0x2100], [R2.64], !P1 ;  /* 0x0210000002db7fae */ /* 0x0007f0000c901d46 */
[----:B------:R4:W-:Y:S01]  /*a210*/  LDGSTS.E.BYPASS.LTC128B.128.ZFILL [R219+0x900], [R46.64], P6 ;  /* 0x009000002edb7fae */ /* 0x0009e2000b141d46 */
[-C--:B--2---:R-:W-:Y:S07]  /*a220*/  HMMA.16816.F32.BF16 R28, R60, R34.reuse, RZ ;  /* 0x000000223c1c723c */ /* 0x084fee00000418ff */
[----:B------:R4:W-:Y:S01]  /*a230*/  LDGSTS.E.BYPASS.LTC128B.128.ZFILL [R219+0x1900], [R44.64], P0 ;  /* 0x019000002cdb7fae */ /* 0x0009e20008141d46 */
[C---:B------:R-:W-:Y:S08]  /*a240*/  HMMA.16816.F32.BF16 R32, R64.reuse, R34, RZ ;  /* 0x000000224020723c */ /* 0x040ff000000418ff */
[-C--:B-1----:R-:W-:Y:S01]  /*a250*/  HMMA.16816.F32.BF16 R36, R64, R48.reuse, RZ ;  /* 0x000000304024723c */ /* 0x082fe200000418ff */
[----:B---3--:R-:W-:Y:S04]  /*a260*/  SEL R2, RZ, 0x10, P1 ;  /* 0x00000010ff027807 */ /* 0x008fe80000800000 */
[C---:B------:R-:W-:Y:S02]  /*a270*/  ISETP.NE.U32.AND P6, PT, R2.reuse, RZ, PT ;  /* 0x000000ff0200720c */ /* 0x040fe40003fc5070 */
[----:B------:R-:W-:Y:S01]  /*a280*/  IADD3 R2, -R2, 0x10, RZ ;  /* 0x0000001002027810 */ /* 0x000fe20007ffe1ff */
[C---:B------:R-:W-:Y:S04]  /*a290*/  HMMA.16816.F32.BF16 R40, R60.reuse, R48, RZ ;  /* 0x000000303c28723c */ /* 0x040fe800000418ff */
[----:B------:R-:W-:Y:S04]  /*a2a0*/  LOP3.LUT R2, R2, 0xf, RZ, 0xc0, !PT ;  /* 0x0000000f02027812 */ /* 0x000fe800078ec0ff */
[-C--:B----4-:R-:W-:Y:S01]  /*a2b0*/  HMMA.16816.F32.BF16 R44, R60, R50.reuse, RZ ;  /* 0x000000323c2c723c */ /* 0x090fe200000418ff */
[----:B------:R-:W-:Y:S04]  /*a2c0*/  IADD3 R52, P5, P0, R2, R52, R54 ;  /* 0x0000003402347210 */ /* 0x000fe800078be036 */
[----:B------:R-:W-:Y:S02]  /*a2d0*/  IADD3.X R53, RZ, R147, R53, P5, P0 ;  /* 0x00000093ff357210 */ /* 0x000fe40002fe0435 */
[----:B------:R-:W-:Y:S01]  /*a2e0*/  ISETP.GE.AND P0, PT, R221, 0x1, PT ;  /* 0x00000001dd00780c */ /* 0x000fe20003f06270 */
[C---:B------:R-:W-:Y:S02]  /*a2f0*/  HMMA.16816.F32.BF16 R48, R64.reuse, R50, RZ ;  /* 0x000000324030723c */ /* 0x040fe400000418ff */
[----:B------:R1:W-:Y:S08]  /*a300*/  LDGSTS.E.BYPASS.LTC128B.128.ZFILL [R219+0x2900], [R52.64], P6 ;  /* 0x0290000034db7fae */ /* 0x0003f0000b141d46 */
[----:B------:R-:W0:Y:S01]  /*a310*/  LDGDEPBAR ;  /* 0x00000000000079af */ /* 0x000e220000000000 */
[-C--:B-1----:R-:W-:Y:S08]  /*a320*/  HMMA.16816.F32.BF16 R52, R64, R172.reuse, RZ ;  /* 0x000000ac4034723c */ /* 0x082ff000000418ff */
        /* <DEDUP_REMOVED lines=24> */
[----:B------:R-:W3:Y:S07]  /*a4b0*/  LDSM.16.M88.4 R176, [R200+0x1400] ;  /* 0x00140000c8b0783b */ /* 0x000eee0000000200 */
[-C--:B-1----:R-:W-:Y:S08]  /*a4c0*/  HMMA.16816.F32.BF16 R4, R172, R180.reuse, R4 ;  /* 0x000000b4ac04723c */ /* 0x082ff00000041804 */
[C---:B--2---:R-:W-:Y:S08]  /*a4d0*/  HMMA.16816.F32.BF16 R8, R188.reuse, R180, R8 ;  /* 0x000000b4bc08723c */ /* 0x044ff00000041808 */
[-C--:B------:R-:W-:Y:S08]  /*a4e0*/  HMMA.16816.F32.BF16 R12, R188, R182.reuse, R12 ;  /* 0x000000b6bc0c723c */ /* 0x080ff0000004180c */
[C---:B------:R-:W-:Y:S01]  /*a4f0*/  HMMA.16816.F32.BF16 R16, R172.reuse, R182, R16 ;  /* 0x000000b6ac10723c */ /* 0x040fe20000041810 */
[----:B------:R-:W-:Y:S07]  /*a500*/  LDSM.16.M88.4 R180, [R213] ;  /* 0x00000000d5b4783b */ /* 0x000fee0000000200 */
[-C--:B---3--:R-:W-:Y:S08]  /*a510*/  HMMA.16816.F32.BF16 R20, R172, R176.reuse, R20 ;  /* 0x000000b0ac14723c */ /* 0x088ff00000041814 */
        /* <DEDUP_REMOVED lines=12> */
[----:B------:R-:W-:Y:S07]  /*a5e0*/  LDSM.16.M88.4 R188, [R211] ;  /* 0x00000000d3bc783b */ /* 0x000fee0000000200 */
[----:B------:R-:W-:Y:S01]  /*a5f0*/  HMMA.16816.F32.BF16 R64, R172, R194, R64 ;  /* 0x000000c2ac40723c */ /* 0x000fe20000041840 */
[----:B------:R-:W3:Y:S07]  /*a600*/  LDSM.16.M88.4 R172, [R212] ;  /* 0x00000000d4ac783b */ /* 0x000eee0000000200 */
[-C--:B-1----:R-:W-:Y:S01]  /*a610*/  HMMA.16816.F32.BF16 R4, R176, R180.reuse, R4 ;  /* 0x000000b4b004723c */ /* 0x082fe20000041804 */
[----:B------:R-:W1:Y:S07]  /*a620*/  LDSM.16.M88.4 R192, [R210] ;  /* 0x00000000d2c0783b */ /* 0x000e6e0000000200 */
[C---:B--2---:R-:W-:Y:S08]  /*a630*/  HMMA.16816.F32.BF16 R8, R184.reuse, R180, R8 ;  /* 0x000000b4b808723c */ /* 0x044ff00000041808 */
[-C--:B------:R-:W-:Y:S08]  /*a640*/  HMMA.16816.F32.BF16 R12, R184, R182.reuse, R12 ;  /* 0x000000b6b80c723c */ /* 0x080ff0000004180c */
[C---:B------:R-:W-:Y:S01]  /*a650*/  HMMA.16816.F32.BF16 R16, R176.reuse, R182, R16 ;  /* 0x000000b6b010723c */ /* 0x040fe20000041810 */
[----:B------:R-:W-:Y:S07]  /*a660*/  LDSM.16.M88.4 R180, [R200+0x2000] ;  /* 0x00200000c8b4783b */ /* 0x000fee0000000200 */
[-C--:B---3--:R-:W-:Y:S08]  /*a670*/  HMMA.16816.F32.BF16 R20, R176, R172.reuse, R20 ;  /* 0x000000acb014723c */ /* 0x088ff00000041814 */
        /* <DEDUP_REMOVED lines=8> */
[----:B------:R-:W3:Y:S07]  /*a700*/  LDSM.16.M88.4 R188, [R203+0x5000] ;  /* 0x00500000cbbc783b */ /* 0x000eee0000000200 */
[-C--:B-1----:R-:W-:Y:S08]  /*a710*/  HMMA.16816.F32.BF16 R52, R176, R192.reuse, R52 ;  /* 0x000000c0b034723c */ /* 0x082ff00000041834 */
[C---:B------:R-:W-:Y:S08]  /*a720*/  HMMA.16816.F32.BF16 R56, R184.reuse, R192, R56 ;  /* 0x000000c0b838723c */ /* 0x040ff00000041838 */
[-C--:B------:R-:W-:Y:S01]  /*a730*/  HMMA.16816.F32.BF16 R60, R184, R194.reuse, R60 ;  /* 0x000000c2b83c723c */ /* 0x080fe2000004183c */
[----:B------:R-:W-:Y:S07]  /*a740*/  LDSM.16.M88.4 R184, [R200+0x2800] ;  /* 0x00280000c8b8783b */ /* 0x000fee0000000200 */
[----:B------:R-:W-:Y:S01]  /*a750*/  HMMA.16816.F32.BF16 R64, R176, R194, R64 ;  /* 0x000000c2b040723c */ /* 0x000fe20000041840 */
[----:B------:R-:W1:Y:S07]  /*a760*/  LDSM.16.M88.4 R176, [R200+0x2400] ;  /* 0x00240000c8b0783b */ /* 0x000e6e0000000200 */
[-C--:B--2---:R-:W-:Y:S01]  /*a770*/  HMMA.16816.F32.BF16 R4, R172, R180.reuse, R4 ;  /* 0x000000b4ac04723c */ /* 0x084fe20000041804 */
[----:B------:R-:W2:Y:S07]  /*a780*/  LDSM.16.M88.4 R192, [R200+0x2c00] ;  /* 0x002c0000c8c0783b */ /* 0x000eae0000000200 */
[C---:B---3--:R-:W-:Y:S08]  /*a790*/  HMMA.16816.F32.BF16 R8, R188.reuse, R180, R8 ;  /* 0x000000b4bc08723c */ /* 0x048ff00000041808 */
        /* <DEDUP_REMOVED lines=13> */
[-C--:B--2---:R-:W-:Y:S08]  /*a870*/  HMMA.16816.F32.BF16 R52, R172, R192.reuse, R52 ;  /* 0x000000c0ac34723c */ /* 0x084ff00000041834 */
[C---:B------:R-:W-:Y:S08]  /*a880*/  HMMA.16816.F32.BF16 R56, R188.reuse, R192, R56 ;  /* 0x000000c0bc38723c */ /* 0x040ff00000041838 */
[-C--:B------:R-:W-:Y:S01]  /*a890*/  HMMA.16816.F32.BF16 R60, R188, R194.reuse, R60 ;  /* 0x000000c2bc3c723c */ /* 0x080fe2000004183c */
[----:B------:R-:W-:Y:S07]  /*a8a0*/  LDSM.16.M88.4 R188, [R207] ;  /* 0x00000000cfbc783b */ /* 0x000fee0000000200 */
[----:B------:R-:W-:Y:S01]  /*a8b0*/  HMMA.16816.F32.BF16 R64, R172, R194, R64 ;  /* 0x000000c2ac40723c */ /* 0x000fe20000041840 */
[----:B------:R-:W2:Y:S07]  /*a8c0*/  LDSM.16.M88.4 R172, [R208] ;  /* 0x00000000d0ac783b */ /* 0x000eae0000000200 */
[-C--:B-1----:R-:W-:Y:S01]  /*a8d0*/  HMMA.16816.F32.BF16 R4, R176, R180.reuse, R4 ;  /* 0x000000b4b004723c */ /* 0x082fe20000041804 */
[----:B------:R-:W1:Y:S01]  /*a8e0*/  LDSM.16.M88.4 R192, [R206] ;  /* 0x00000000cec0783b */ /* 0x000e620000000200 */
[----:B------:R-:W-:Y:S06]  /*a8f0*/  DEPBAR.LE SB0, 0x0 ;  /* 0x000080000000791a */ /* 0x000fec0000000000 */
[C---:B---3--:R-:W-:Y:S01]  /*a900*/  HMMA.16816.F32.BF16 R8, R184.reuse, R180, R8 ;  /* 0x000000b4b808723c */ /* 0x048fe20000041808 */
[----:B------:R-:W-:Y:S07]  /*a910*/  BAR.SYNC.DEFER_BLOCKING 0x0 ;  /* 0x0000000000007b1d */ /* 0x000fee0000010000 */
        /* <DEDUP_REMOVED lines=16> */
[----:B------:R-:W2:Y:S01]  /*aa20*/  LDL R222, [R1+0x28] ;  /* 0x0000280001de7983 */ /* 0x000ea20000100800 */
[----:B------:R-:W-:Y:S02]  /*aa30*/  IMAD.MOV.U32 R220, RZ, RZ, RZ ;  /* 0x000000ffffdc7224 */ /* 0x000fe400078e00ff */
[----:B------:R-:W-:Y:S01]  /*aa40*/  IMAD.SHL.U32 R180, R148, 0x2, RZ ;  /* 0x0000000294b47824 */ /* 0x000fe200078e00ff */
[----:B------:R-:W3:Y:S01]  /*aa50*/  LDL R144, [R1] ;  /* 0x0000000001907983 */ /* 0x000ee20000100800 */
[----:B------:R-:W-:Y:S02]  /*aa60*/  IMAD.SHL.U32 R179, R252, 0x2, RZ ;  /* 0x00000002fcb37824 */ /* 0x000fe400078e00ff */
[C---:B------:R-:W-:Y:S01]  /*aa70*/  IMAD.SHL.U32 R181, R218.reuse, 0x2, RZ ;  /* 0x00000002dab57824 */ /* 0x040fe200078e00ff */
[----:B------:R-:W4:Y:S06]  /*aa80*/  LDL.64 R226, [R1+0x20] ;  /* 0x0000200001e27983 */ /* 0x000f2c0000100a00 */
[----:B------:R-:W5:Y:S04]  /*aa90*/  LDL R146, [R1+0x38] ;  /* 0x0000380001927983 */ /* 0x000f680000100800 */
[----:B------:R-:W4:Y:S06]  /*aaa0*/  LDL.64 R224, [R1+0x18] ;  /* 0x0000180001e07983 */ /* 0x000f2c0000100a00 */
[----:B------:R-:W5:Y:S01]  /*aab0*/  LDL R223, [R1+0x2c] ;  /* 0x00002c0001df7983 */ /* 0x000f620000100800 */
[----:B--2---:R-:W-:Y:S01]  /*aac0*/  IMAD R3, R221, 0x40, R222 ;  /* 0x00000040dd037824 */ /* 0x004fe200078e02de */
[----:B------:R-:W-:Y:S04]  /*aad0*/  IADD3 R222, R218, 0x40, RZ ;  /* 0x00000040dade7810 */ /* 0x000fe80007ffe0ff */
[----:B---3--:R-:W-:Y:S02]  /*aae0*/  IADD3 R3, R3, -0x40, R144 ;  /* 0xffffffc003037810 */ /* 0x008fe40007ffe090 */
[----:B------:R-:W-:Y:S03]  /*aaf0*/  SHF.R.S32.HI R222, RZ, 0x1f, R222 ;  /* 0x0000001fffde7819 */ /* 0x000fe600000114de */
[----:B------:R-:W-:Y:S01]  /*ab00*/  @P4 IMAD.HI.U32 R144, R3, c[0x0][0x2bc], RZ ;  /* 0x0000af0003904a27 */ /* 0x000fe200078e00ff */
[----:B------:R-:W-:Y:S02]  /*ab10*/  SHF.L.U64.HI R177, R148, 0x1, R222 ;  /* 0x0000000194b17819 */ /* 0x000fe400000102de */
[----:B------:R-:W-:Y:S01]  /*ab20*/  SHF.R.S32.HI R222, RZ, 0x1f, R252 ;  /* 0x0000001fffde7819 */ /* 0x000fe200000114fc */
[--C-:B------:R-:W-:Y:S01]  /*ab30*/  IMAD.MOV.U32 R2, RZ, RZ, R3.reuse ;  /* 0x000000ffff027224 */ /* 0x100fe200078e0003 */
[----:B------:R-:W-:Y:S02]  /*ab40*/  @P4 SHF.R.U32.HI R2, RZ, c[0x0][0x2c0], R144 ;  /* 0x0000b000ff024a19 */ /* 0x000fe40000011690 */
[----:B------:R-:W-:Y:S02]  /*ab50*/  SHF.R.S32.HI R148, RZ, 0x1f, R218 ;  /* 0x0000001fff947819 */ /* 0x000fe400000114da */
[----:B----4-:R-:W-:Y:S02]  /*ab60*/  @!P3 IADD3 R144, P0, R2, R226, RZ ;  /* 0x000000e20290b210 */ /* 0x010fe40007f1e0ff */
[----:B------:R-:W-:Y:S02]  /*ab70*/  SHF.L.U64.HI R176, R252, 0x1, R222 ;  /* 0x00000001fcb07819 */ /* 0x000fe400000102de */
[----:B-----5:R-:W-:Y:S01]  /*ab80*/  @!P3 LEA.HI.X.SX32 R147, R2, R146, 0x1, P0 ;  /* 0x000000920293b211 */ /* 0x020fe200000f0eff */
[----:B------:R-:W-:Y:S01]  /*ab90*/  IMAD.MOV R2, RZ, RZ, -R2 ;  /* 0x000000ffff027224 */ /* 0x000fe200078e0a02 */
[----:B------:R-:W-:Y:S02]  /*aba0*/  @!P3 LEA R146, P0, R144, c[0x0][0x2a0], 0x2 ;  /* 0x0000a8009092ba11 */ /* 0x000fe400078010ff */
[----:B------:R-:W-:Y:S01]  /*abb0*/  SHF.L.U64.HI R178, R218, 0x1, R148 ;  /* 0x00000001dab27819 */ /* 0x000fe20000010294 */
[----:B------:R-:W-:Y:S01]  /*abc0*/  IMAD R233, R2, c[0x0][0x2b8], R3 ;  /* 0x0000ae0002e97a24 */ /* 0x000fe200078e0203 */
[----:B------:R-:W-:Y:S04]  /*abd0*/  @!P3 LEA.HI.X R147, R144, c[0x0][0x2a4], R147, 0x2, P0 ;  /* 0x0000a9009093ba11 */ /* 0x000fe800000f1493 */
[----:B------:R-:W-:Y:S01]  /*abe0*/  SHF.R.S32.HI R2, RZ, 0x1f, R233 ;  /* 0x0000001fff027819 */ /* 0x000fe200000114e9 */
[----:B------:R-:W2:Y:S04]  /*abf0*/  @!P3 LDG.E R220, [R146.64] ;  /* 0x0000000692dcb981 */ /* 0x000ea8000c1e1900 */
[----:B------:R-:W-:Y:S02]  /*ac00*/  IMAD R144, R2, c[0x0][0x1e0], RZ ;  /* 0x0000780002907a24 */ /* 0x000fe400078e02ff */
[C---:B------:R-:W-:Y:S04]  /*ac10*/  IMAD.WIDE.U32 R2, R233.reuse, c[0x0][0x1e0], RZ ;  /* 0x00007800e9027a25 */ /* 0x040fe800078e00ff */
        /* <DEDUP_REMOVED lines=12> */
.L_x_682:
[----:B------:R-:W-:-:S05]  /*ace0*/  BRA.DIV ~URZ, `(.L_x_630) ;  /* 0x000077927f007947 */ /* 0x000fca000b800000 */
[----:B------:R-:W3:Y:S01]  /*acf0*/  SHFL.IDX PT, R2, R175, RZ, 0x1c1f ;  /* 0x001c1fffaf027589 */ /* 0x000ee200000e0000 */
[C---:B------:R-:W-:Y:S02]  /*ad00*/  IADD3 R146, -R217.reuse, 0x10, RZ ;  /* 0x00000010d9927810 */ /* 0x040fe40007ffe1ff */
[----:B------:R-:W-:Y:S02]  /*ad10*/  ISETP.NE.U32.AND P0, PT, R217, RZ, PT ;  /* 0x000000ffd900720c */ /* 0x000fe40003f05070 */
[----:B------:R-:W-:Y:S04]  /*ad20*/  LOP3.LUT R146, R146, 0xf, RZ, 0xc0, !PT ;  /* 0x0000000f92927812 */ /* 0x000fe800078ec0ff */
[----:B---3--:R-:W-:Y:S04]  /*ad30*/  IADD3 R146, P6, P5, R146, R2, R181 ;  /* 0x0000000292927210 */ /* 0x008fe80007dde0b5 */
[----:B--2---:R-:W-:Y:S02]  /*ad40*/  IADD3.X R147, RZ, R144, R178, P6, P5 ;  /* 0x00000090ff937210 */ /* 0x004fe400037ea4b2 */
[C---:B------:R-:W-:Y:S02]  /*ad50*/  IADD3 R172, P6, R2.reuse, R179, RZ ;  /* 0x000000b302ac7210 */ /* 0x040fe40007fde0ff */
[----:B------:R-:W-:Y:S01]  /*ad60*/  IADD3 R148, P5, R2, R180, RZ ;  /* 0x000000b402947210 */ /* 0x000fe20007fbe0ff */
[----:B------:R-:W-:Y:S01]  /*ad70*/  @!PT LDS RZ, [RZ] ;  /* 0x00000000fffff984 */ /* 0x000fe20000000800 */
[----:B------:R-:W-:Y:S01]  /*ad80*/  @!PT LDS RZ, [RZ] ;  /* 0x00000000fffff984 */ /* 0x000fe20000000800 */
[----:B------:R2:W-:Y:S02]  /*ad90*/  LDGSTS.E.BYPASS.LTC128B.128.ZFILL [R219+0x3100], [R146.64], P0 ;  /* 0x0310000092db7fae */ /* 0x0005e40008141d46 */
[C---:B------:R-:W-:Y:S02]  /*ada0*/  IMAD.X R173, R144.reuse, 0x1, R176, P6 ;  /* 0x0000000190ad7824 */ /* 0x040fe400030e06b0 */
[----:B------:R2:W3:Y:S01]  /*adb0*/  SHFL.IDX PT, R2, R175, 0x1, 0x1c1f ;  /* 0x003c1f00af027f89 */ /* 0x0004e200000e0000 */
[----:B------:R-:W-:Y:S03]  /*adc0*/  IMAD.X R149, R144, 0x1, R177, P5 ;  /* 0x0000000190957824 */ /* 0x000fe600028e06b1 */
[----:B------:R2:W-:Y:S04]  /*add0*/  LDGSTS.E.BYPASS.LTC128B.128 [R219+0x4100], [R172.64], !P2 ;  /* 0x04100000acdb7fae */ /* 0x0005e8000d101d46 */
[----:B------:R2:W4:Y:S04]  /*ade0*/  SHFL.IDX PT, R144, R174, 0x1, 0x1c1f ;  /* 0x003c1f00ae907f89 */ /* 0x00052800000e0000 */
[----:B------:R2:W-:Y:S02]  /*adf0*/  LDGSTS.E.BYPASS.LTC128B.128 [R219+0x5100], [R148.64], !P1 ;  /* 0x0510000094db7fae */ /* 0x0005e4000c901d46 */
.L_x_683:
[C---:B------:R-:W-:Y:S02]  /*ae00*/  IADD3 R3, -R217.reuse, 0x10, RZ ;  /* 0x00000010d9037810 */ /* 0x040fe40007ffe1ff */
[C---:B--23--:R-:W-:Y:S02]  /*ae10*/  IADD3 R148, P6, R2.reuse, R179, RZ ;  /* 0x000000b302947210 */ /* 0x04cfe40007fde0ff */
[----:B------:R-:W-:Y:S02]  /*ae20*/  IADD3 R146, P5, R2, R180, RZ ;  /* 0x000000b402927210 */ /* 0x000fe40007fbe0ff */
[----:B------:R-:W-:Y:S01]  /*ae30*/  ISETP.NE.U32.AND P0, PT, R217, RZ, PT ;  /* 0x000000ffd900720c */ /* 0x000fe20003f05070 */
[C---:B----4-:R-:W-:Y:S01]  /*ae40*/  IMAD.X R149, R144.reuse, 0x1, R176, P6 ;  /* 0x0000000190957824 */ /* 0x050fe200030e06b0 */
[----:B------:R-:W-:Y:S01]  /*ae50*/  LOP3.LUT R3, R3, 0xf, RZ, 0xc0, !PT ;  /* 0x0000000f03037812 */ /* 0x000fe200078ec0ff */
[----:B------:R-:W-:Y:S03]  /*ae60*/  IMAD.X R147, R144, 0x1, R177, P5 ;  /* 0x0000000190937824 */ /* 0x000fe600028e06b1 */
[----:B------:R-:W-:Y:S04]  /*ae70*/  IADD3 R2, P6, P5, R3, R2, R181 ;  /* 0x0000000203027210 */ /* 0x000fe80007dde0b5 */
[----:B------:R-:W-:Y:S05]  /*ae80*/  IADD3.X R3, RZ, R144, R178, P6, P5 ;  /* 0x00000090ff037210 */ /* 0x000fea00037ea4b2 */
[----:B------:R-:W-:Y:S01]  /*ae90*/  @!PT LDS RZ, [RZ] ;  /* 0x00000000fffff984 */ /* 0x000fe20000000800 */
[----:B------:R-:W-:Y:S01]  /*aea0*/  @!PT LDS RZ, [RZ] ;  /* 0x00000000fffff984 */ /* 0x000fe20000000800 */
[----:B------:R-:W-:Y:S01]  /*aeb0*/  @!PT LDS RZ, [RZ] ;  /* 0x00000000fffff984 */ /* 0x000fe20000000800 */
[----:B------:R2:W-:Y:S04]  /*aec0*/  LDGSTS.E.BYPASS.LTC128B.128.ZFILL [R219+0x3900], [R2.64], P0 ;  /* 0x0390000002db7fae */ /* 0x0005e80008141d46 */
[----:B------:R2:W-:Y:S04]  /*aed0*/  LDGSTS.E.BYPASS.LTC128B.128 [R219+0x4900], [R148.64], !P2 ;  /* 0x0490000094db7fae */ /* 0x0005e8000d101d46 */
[----:B------:R2:W-:Y:S02]  /*aee0*/  LDGSTS.E.BYPASS.LTC128B.128 [R219+0x5900], [R146.64], !P1 ;  /* 0x0590000092db7fae */ /* 0x0005e4000c901d46 */
.L_x_628:
[----:B------:R-:W-:Y:S05]  /*aef0*/  BSYNC B0 ;  /* 0x0000000000007941 */ /* 0x000fea0003800000 */
.L_x_627:
[----:B--2---:R-:W-:Y:S01]  /*af00*/  FMNMX.FTZ R3, R4, R0, !PT ;  /* 0x0000000004037209 */ /* 0x004fe20007810000 */
        /* <DEDUP_REMOVED lines=64> */
[----:B------:R-:W-:-:S05]  /*b310*/  BRA.DIV ~URZ, `(.L_x_631) ;  /* 0x000073727f007947 */ /* 0x000fca000b800000 */
[----:B------:R-:W2:Y:S04]  /*b320*/  SHFL.BFLY PT, R149, R144, 0x2, 0x1f ;  /* 0x0c401f0090957f89 */ /* 0x000ea800000e0000 */
[----:B------:R-:W3:Y:S04]  /*b330*/  SHFL.BFLY PT, R2, R148, 0x2, 0x1f ;  /* 0x0c401f0094027f89 */ /* 0x000ee800000e0000 */
[----:B------:R-:W4:Y:S04]  /*b340*/  SHFL.BFLY PT, R3, R147, 0x2, 0x1f ;  /* 0x0c401f0093037f89 */ /* 0x000f2800000e0000 */
[----:B-1----:R-:W1:Y:S01]  /*b350*/  SHFL.BFLY PT, R174, R146, 0x2, 0x1f ;  /* 0x0c401f0092ae7f89 */ /* 0x002e6200000e0000 */
[----:B--2---:R-:W-:Y:S02]  /*b360*/  FMNMX.FTZ R149, R144, R149, !PT ;  /* 0x0000009590957209 */ /* 0x004fe40007810000 */
[----:B---3--:R-:W-:Y:S02]  /*b370*/  FMNMX.FTZ R148, R148, R2, !PT ;  /* 0x0000000294947209 */ /* 0x008fe40007810000 */
[----:B----4-:R-:W-:Y:S03]  /*b380*/  FMNMX.FTZ R147, R147, R3, !PT ;  /* 0x0000000393937209 */ /* 0x010fe60007810000 */
[----:B------:R-:W2:Y:S01]  /*b390*/  SHFL.BFLY PT, R172, R148, 0x1, 0x1f ;  /* 0x0c201f0094ac7f89 */ /* 0x000ea200000e0000 */
[----:B-1----:R-:W-:Y:S03]  /*b3a0*/  FMNMX.FTZ R144, R146, R174, !PT ;  /* 0x000000ae92907209 */ /* 0x002fe60007810000 */
[----:B------:R-:W1:Y:S04]  /*b3b0*/  SHFL.BFLY PT, R3, R149, 0x1, 0x1f ;  /* 0x0c201f0095037f89 */ /* 0x000e6800000e0000 */
[----:B------:R-:W3:Y:S04]  /*b3c0*/  SHFL.BFLY PT, R173, R147, 0x1, 0x1f ;  /* 0x0c201f0093ad7f89 */ /* 0x000ee800000e0000 */
[----:B------:R4:W4:Y:S01]  /*b3d0*/  SHFL.BFLY PT, R2, R144, 0x1, 0x1f ;  /* 0x0c201f0090027f89 */ /* 0x00092200000e0000 */
[----:B--2---:R-:W-:Y:S02]  /*b3e0*/  FMNMX.FTZ R148, R148, R172, !PT ;  /* 0x000000ac94947209 */ /* 0x004fe40007810000 */
[----:B-1----:R-:W-:Y:S02]  /*b3f0*/  FMNMX.FTZ R149, R149, R3, !PT ;  /* 0x0000000395957209 */ /* 0x002fe40007810000 */
[----:B---3--:R-:W-:Y:S03]  /*b400*/  FMNMX.FTZ R147, R147, R173, !PT ;  /* 0x000000ad93937209 */ /* 0x008fe60007810000 */
.L_x_684:
[----:B------:R-:W-:Y:S01]  /*b410*/  FADD.FTZ R0, -R149, R0 ;  /* 0x0000000095007221 */ /* 0x000fe20000010100 */
[----:B----4-:R-:W-:Y:S01]  /*b420*/  FMNMX.FTZ R2, R2, R144, !PT ;  /* 0x0000009002027209 */ /* 0x010fe20007810000 */
[----:B------:R-:W-:Y:S01]  /*b430*/  WARPSYNC 0xffffffff ;  /* 0xffffffff00007948 */ /* 0x000fe20003800000 */
[----:B------:R-:W1:Y:S01]  /*b440*/  LDSM.16.MT88.4 R172, [R201] ;  /* 0x00000000c9ac783b */ /* 0x000e620000004200 */
[----:B------:R-:W-:Y:S01]  /*b450*/  FMUL.FTZ R0, R0, c[0x0][0x2d0] ;  /* 0x0000b40000007a20 */ /* 0x000fe20000410000 */
[----:B------:R-:W-:Y:S01]  /*b460*/  ISETP.GT.AND P0, PT, R221, RZ, PT ;  /* 0x000000ffdd00720c */ /* 0x000fe20003f04270 */
[----:B------:R-:W-:Y:S02]  /*b470*/  FMUL.FTZ R144, R2, c[0x0][0x2d0] ;  /* 0x0000b40002907a20 */ /* 0x000fe40000410000 */
[----:B------:R2:W-:Y:S01]  /*b480*/  MUFU.EX2 R146, R0 ;  /* 0x0000000000927308 */ /* 0x0005e20000000800 */
[----:B------:R-:W-:Y:S02]  /*b490*/  FMUL.FTZ R180, R149, c[0x0][0x2d0] ;  /* 0x0000b40095b47a20 */ /* 0x000fe40000410000 */
[----:B------:R-:W-:Y:S01]  /*b4a0*/  FMUL.FTZ R181, R148, c[0x0][0x2d0] ;  /* 0x0000b40094b57a20 */ /* 0x000fe20000410000 */
[----:B------:R-:W3:Y:S01]  /*b4b0*/  LDL.LU R246, [R1+0x4] ;  /* 0x0000040001f67983 */ /* 0x000ee20000300800 */
[--C-:B------:R-:W-:Y:S02]  /*b4c0*/  FFMA.FTZ R10, R10, c[0x0][0x2d0], -R144.reuse ;  /* 0x0000b4000a0a7a23 */ /* 0x100fe40000010890 */
[----:B------:R-:W-:Y:S01]  /*b4d0*/  FFMA.FTZ R11, R11, c[0x0][0x2d0], -R144 ;  /* 0x0000b4000b0b7a23 */ /* 0x000fe20000010890 */
[----:B------:R-:W4:Y:S01]  /*b4e0*/  LDL.LU R245, [R1+0x10] ;  /* 0x0000100001f57983 */ /* 0x000f220000300800 */
[--C-:B------:R-:W-:Y:S01]  /*b4f0*/  FFMA.FTZ R16, R16, c[0x0][0x2d0], -R180.reuse ;  /* 0x0000b40010107a23 */ /* 0x100fe200000108b4 */
[----:B------:R-:W-:Y:S01]  /*b500*/  MUFU.EX2 R189, R10 ;  /* 0x0000000a00bd7308 */ /* 0x000fe20000000800 */
[--C-:B------:R-:W-:Y:S01]  /*b510*/  FFMA.FTZ R17, R17, c[0x0][0x2d0], -R180.reuse ;  /* 0x0000b40011117a23 */ /* 0x100fe200000108b4 */
[----:B------:R-:W5:Y:S01]  /*b520*/  LDL.LU R244, [R1+0xc] ;  /* 0x00000c0001f47983 */ /* 0x000f620000300800 */
[--C-:B------:R-:W-:Y:S02]  /*b530*/  FFMA.FTZ R18, R18, c[0x0][0x2d0], -R181.reuse ;  /* 0x0000b40012127a23 */ /* 0x100fe400000108b5 */
[--C-:B------:R-:W-:Y:S01]  /*b540*/  FFMA.FTZ R19, R19, c[0x0][0x2d0], -R181.reuse ;  /* 0x0000b40013137a23 */ /* 0x100fe200000108b5 */
[----:B------:R-:W3:Y:S01]  /*b550*/  LDL.LU R243, [R1+0x8] ;  /* 0x0000080001f37983 */ /* 0x000ee20000300800 */
[--C-:B------:R-:W-:Y:S02]  /*b560*/  FFMA.FTZ R4, R4, c[0x0][0x2d0], -R180.reuse ;  /* 0x0000b40004047a23 */ /* 0x100fe400000108b4 */
[----:B------:R-:W-:Y:S01]  /*b570*/  FFMA.FTZ R5, R5, c[0x0][0x2d0], -R180 ;  /* 0x0000b40005057a23 */ /* 0x000fe200000108b4 */
[----:B------:R-:W-:Y:S01]  /*b580*/  MUFU.EX2 R231, R11 ;  /* 0x0000000b00e77308 */ /* 0x000fe20000000800 */
[--C-:B------:R-:W-:Y:S02]  /*b590*/  FFMA.FTZ R6, R6, c[0x0][0x2d0], -R181.reuse ;  /* 0x0000b40006067a23 */ /* 0x100fe400000108b5 */
[----:B------:R-:W-:Y:S02]  /*b5a0*/  FFMA.FTZ R7, R7, c[0x0][0x2d0], -R181 ;  /* 0x0000b40007077a23 */ /* 0x000fe400000108b5 */
[----:B--2---:R-:W-:Y:S02]  /*b5b0*/  FADD.FTZ R0, -R148, R145 ;  /* 0x0000009194007221 */ /* 0x004fe40000010100 */
[--C-:B------:R-:W-:Y:S02]  /*b5c0*/  FFMA.FTZ R14, R14, c[0x0][0x2d0], -R144.reuse ;  /* 0x0000b4000e0e7a23 */ /* 0x100fe40000010890 */
[----:B------:R-:W-:Y:S01]  /*b5d0*/  FMUL.FTZ R0, R0, c[0x0][0x2d0] ;  /* 0x0000b40000007a20 */ /* 0x000fe20000410000 */
[----:B------:R-:W-:Y:S01]  /*b5e0*/  MUFU.EX2 R193, R4 ;  /* 0x0000000400c17308 */ /* 0x000fe20000000800 */
[----:B------:R-:W-:Y:S02]  /*b5f0*/  FFMA.FTZ R15, R15, c[0x0][0x2d0], -R144 ;  /* 0x0000b4000f0f7a23 */ /* 0x000fe40000010890 */
[--C-:B------:R-:W-:Y:S02]  /*b600*/  FFMA.FTZ R32, R32, c[0x0][0x2d0], -R180.reuse ;  /* 0x0000b40020207a23 */ /* 0x100fe400000108b4 */
[--C-:B------:R-:W-:Y:S02]  /*b610*/  FFMA.FTZ R33, R33, c[0x0][0x2d0], -R180.reuse ;  /* 0x0000b40021217a23 */ /* 0x100fe400000108b4 */
[--C-:B------:R-:W-:Y:S02]  /*b620*/  FFMA.FTZ R34, R34, c[0x0][0x2d0], -R181.reuse ;  /* 0x0000b40022227a23 */ /* 0x100fe400000108b5 */
[--C-:B------:R-:W-:Y:S01]  /*b630*/  FFMA.FTZ R35, R35, c[0x0][0x2d0], -R181.reuse ;  /* 0x0000b40023237a23 */ /* 0x100fe200000108b5 */
[----:B------:R2:W-:Y:S01]  /*b640*/  MUFU.EX2 R145, R0 ;  /* 0x0000000000917308 */ /* 0x0005e20000000800 */
[--C-:B------:R-:W-:Y:S02]  /*b650*/  FFMA.FTZ R36, R36, c[0x0][0x2d0], -R180.reuse ;  /* 0x0000b40024247a23 */ /* 0x100fe400000108b4 */
[----:B------:R-:W-:Y:S02]  /*b660*/  FFMA.FTZ R37, R37, c[0x0][0x2d0], -R180 ;  /* 0x0000b40025257a23 */ /* 0x000fe400000108b4 */
[--C-:B------:R-:W-:Y:S02]  /*b670*/  FFMA.FTZ R38, R38, c[0x0][0x2d0], -R181.reuse ;  /* 0x0000b40026267a23 */ /* 0x100fe400000108b5 */
[--C-:B------:R-:W-:Y:S02]  /*b680*/  FFMA.FTZ R39, R39, c[0x0][0x2d0], -R181.reuse ;  /* 0x0000b40027277a23 */ /* 0x100fe400000108b5 */
[--C-:B------:R-:W-:Y:S01]  /*b690*/  FFMA.FTZ R42, R42, c[0x0][0x2d0], -R144.reuse ;  /* 0x0000b4002a2a7a23 */ /* 0x100fe20000010890 */
[----:B------:R-:W-:Y:S01]  /*b6a0*/  MUFU.EX2 R197, R5 ;  /* 0x0000000500c57308 */ /* 0x000fe20000000800 */
[----:B------:R-:W-:Y:S02]  /*b6b0*/  FFMA.FTZ R43, R43, c[0x0][0x2d0], -R144 ;  /* 0x0000b4002b2b7a23 */ /* 0x000fe40000010890 */
[--C-:B------:R-:W-:Y:S02]  /*b6c0*/  FFMA.FTZ R48, R48, c[0x0][0x2d0], -R180.reuse ;  /* 0x0000b40030307a23 */ /* 0x100fe400000108b4 */
[----:B------:R-:W-:Y:S02]  /*b6d0*/  FFMA.FTZ R49, R49, c[0x0][0x2d0], -R180 ;  /* 0x0000b40031317a23 */ /* 0x000fe400000108b4 */
[--C-:B------:R-:W-:Y:S02]  /*b6e0*/  FFMA.FTZ R50, R50, c[0x0][0x2d0], -R181.reuse ;  /* 0x0000b40032327a23 */ /* 0x100fe400000108b5 */
[--C-:B------:R-:W-:Y:S01]  /*b6f0*/  FFMA.FTZ R51, R51, c[0x0][0x2d0], -R181.reuse ;  /* 0x0000b40033337a23 */ /* 0x100fe200000108b5 */
[----:B------:R-:W-:Y:S01]  /*b700*/  MUFU.EX2 R192, R6 ;  /* 0x0000000600c07308 */ /* 0x000fe20000000800 */
[--C-:B------:R-:W-:Y:S02]  /*b710*/  FFMA.FTZ R46, R46, c[0x0][0x2d0], -R144.reuse ;  /* 0x0000b4002e2e7a23 */ /* 0x100fe40000010890 */
[----:B------:R-:W-:Y:S02]  /*b720*/  FFMA.FTZ R47, R47, c[0x0][0x2d0], -R144 ;  /* 0x0000b4002f2f7a23 */ /* 0x000fe40000010890 */
[C---:B--2---:R-:W-:Y:S02]  /*b730*/  FADD.FTZ R0, -R147.reuse, R150 ;  /* 0x0000009693007221 */ /* 0x044fe40000010100 */
[----:B------:R-:W-:Y:S02]  /*b740*/  FMUL.FTZ R150, R147, c[0x0][0x2d0] ;  /* 0x0000b40093967a20 */ /* 0x000fe40000410000 */
[----:B------:R-:W-:Y:S01]  /*b750*/  FMUL.FTZ R0, R0, c[0x0][0x2d0] ;  /* 0x0000b40000007a20 */ /* 0x000fe20000410000 */
[----:B------:R-:W-:Y:S01]  /*b760*/  MUFU.EX2 R235, R7 ;  /* 0x0000000700eb7308 */ /* 0x000fe20000000800 */
[--C-:B------:R-:W-:Y:S02]  /*b770*/  FFMA.FTZ R8, R8, c[0x0][0x2d0], -R150.reuse ;  /* 0x0000b40008087a23 */ /* 0x100fe40000010896 */
[--C-:B------:R-:W-:Y:S02]  /*b780*/  FFMA.FTZ R9, R9, c[0x0][0x2d0], -R150.reuse ;  /* 0x0000b40009097a23 */ /* 0x100fe40000010896 */
[--C-:B------:R-:W-:Y:S02]  /*b790*/  FFMA.FTZ R12, R12, c[0x0][0x2d0], -R150.reuse ;  /* 0x0000b4000c0c7a23 */ /* 0x100fe40000010896 */
[--C-:B------:R-:W-:Y:S02]  /*b7a0*/  FFMA.FTZ R13, R13, c[0x0][0x2d0], -R150.reuse ;  /* 0x0000b4000d0d7a23 */ /* 0x100fe40000010896 */
[--C-:B------:R-:W-:Y:S01]  /*b7b0*/  FFMA.FTZ R40, R40, c[0x0][0x2d0], -R150.reuse ;  /* 0x0000b40028287a23 */ /* 0x100fe20000010896 */
[----:B------:R2:W1:Y:S01]  /*b7c0*/  MUFU.EX2 R3, R0 ;  /* 0x0000000000037308 */ /* 0x0004620000000800 */
[--C-:B------:R-:W-:Y:S02]  /*b7d0*/  FFMA.FTZ R41, R41, c[0x0][0x2d0], -R150.reuse ;  /* 0x0000b40029297a23 */ /* 0x100fe40000010896 */
[--C-:B------:R-:W-:Y:S02]  /*b7e0*/  FFMA.FTZ R44, R44, c[0x0][0x2d0], -R150.reuse ;  /* 0x0000b4002c2c7a23 */ /* 0x100fe40000010896 */
[----:B------:R-:W-:Y:S02]  /*b7f0*/  FFMA.FTZ R45, R45, c[0x0][0x2d0], -R150 ;  /* 0x0000b4002d2d7a23 */ /* 0x000fe40000010896 */
[--C-:B------:R-:W-:Y:S02]  /*b800*/  FFMA.FTZ R54, R54, c[0x0][0x2d0], -R181.reuse ;  /* 0x0000b40036367a23 */ /* 0x100fe400000108b5 */
[--C-:B------:R-:W-:Y:S01]  /*b810*/  FFMA.FTZ R53, R53, c[0x0][0x2d0], -R180.reuse ;  /* 0x0000b40035357a23 */ /* 0x100fe200000108b4 */
[----:B------:R-:W-:Y:S01]  /*b820*/  MUFU.EX2 R190, R8 ;  /* 0x0000000800be7308 */ /* 0x000fe20000000800 */
[--C-:B------:R-:W-:Y:S02]  /*b830*/  FFMA.FTZ R20, R20, c[0x0][0x2d0], -R180.reuse ;  /* 0x0000b40014147a23 */ /* 0x100fe400000108b4 */
[----:B------:R-:W-:Y:S02]  /*b840*/  FFMA.FTZ R21, R21, c[0x0][0x2d0], -R180 ;  /* 0x0000b40015157a23 */ /* 0x000fe400000108b4 */
[--C-:B------:R-:W-:Y:S02]  /*b850*/  FFMA.FTZ R22, R22, c[0x0][0x2d0], -R181.reuse ;  /* 0x0000b40016167a23 */ /* 0x100fe400000108b5 */
[----:B------:R-:W-:Y:S02]  /*b860*/  FFMA.FTZ R23, R23, c[0x0][0x2d0], -R181 ;  /* 0x0000b40017177a23 */ /* 0x000fe400000108b5 */
[--C-:B------:R-:W-:Y:S01]  /*b870*/  FFMA.FTZ R24, R24, c[0x0][0x2d0], -R150.reuse ;  /* 0x0000b40018187a23 */ /* 0x100fe20000010896 */
[----:B------:R-:W1:Y:S01]  /*b880*/  MUFU.EX2 R232, R9 ;  /* 0x0000000900e87308 */ /* 0x000e620000000800 */
[----:B------:R-:W-:Y:S02]  /*b890*/  FFMA.FTZ R25, R25, c[0x0][0x2d0], -R150 ;  /* 0x0000b40019197a23 */ /* 0x000fe40000010896 */
[--C-:B------:R-:W-:Y:S02]  /*b8a0*/  FFMA.FTZ R26, R26, c[0x0][0x2d0], -R144.reuse ;  /* 0x0000b4001a1a7a23 */ /* 0x100fe40000010890 */
[----:B--2---:R-:W-:Y:S02]  /*b8b0*/  FADD.FTZ R0, -R2, R151 ;  /* 0x0000009702007221 */ /* 0x004fe40000010100 */
[----:B------:R-:W-:Y:S02]  /*b8c0*/  FFMA.FTZ R27, R27, c[0x0][0x2d0], -R144 ;  /* 0x0000b4001b1b7a23 */ /* 0x000fe40000010890 */
[----:B------:R-:W-:Y:S01]  /*b8d0*/  FMUL.FTZ R0, R0, c[0x0][0x2d0] ;  /* 0x0000b40000007a20 */ /* 0x000fe20000410000 */
[----:B------:R-:W-:Y:S01]  /*b8e0*/  MUFU.EX2 R236, R16 ;  /* 0x0000001000ec7308 */ /* 0x000fe20000000800 */
[--C-:B------:R-:W-:Y:S02]  /*b8f0*/  FFMA.FTZ R28, R28, c[0x0][0x2d0], -R150.reuse ;  /* 0x0000b4001c1c7a23 */ /* 0x100fe40000010896 */
[----:B------:R-:W-:Y:S02]  /*b900*/  FFMA.FTZ R29, R29, c[0x0][0x2d0], -R150 ;  /* 0x0000b4001d1d7a23 */ /* 0x000fe40000010896 */
[--C-:B------:R-:W-:Y:S02]  /*b910*/  FFMA.FTZ R30, R30, c[0x0][0x2d0], -R144.reuse ;  /* 0x0000b4001e1e7a23 */ /* 0x100fe40000010890 */
[----:B------:R-:W-:Y:S02]  /*b920*/  FFMA.FTZ R31, R31, c[0x0][0x2d0], -R144 ;  /* 0x0000b4001f1f7a23 */ /* 0x000fe40000010890 */
[--C-:B------:R-:W-:Y:S01]  /*b930*/  FFMA.FTZ R52, R52, c[0x0][0x2d0], -R180.reuse ;  /* 0x0000b40034347a23 */ /* 0x100fe200000108b4 */
[----:B------:R-:W-:Y:S01]  /*b940*/  MUFU.EX2 R0, R0 ;  /* 0x0000000000007308 */ /* 0x000fe20000000800 */
[--C-:B------:R-:W-:Y:S02]  /*b950*/  FFMA.FTZ R64, R64, c[0x0][0x2d0], -R180.reuse ;  /* 0x0000b40040407a23 */ /* 0x100fe400000108b4 */
[----:B------:R-:W-:Y:S02]  /*b960*/  FFMA.FTZ R180, R65, c[0x0][0x2d0], -R180 ;  /* 0x0000b40041b47a23 */ /* 0x000fe400000108b4 */
[--C-:B------:R-:W-:Y:S02]  /*b970*/  FFMA.FTZ R67, R67, c[0x0][0x2d0], -R181.reuse ;  /* 0x0000b40043437a23 */ /* 0x100fe400000108b5 */
[----:B------:R-:W-:Y:S02]  /*b980*/  FFMA.FTZ R61, R61, c[0x0][0x2d0], -R150 ;  /* 0x0000b4003d3d7a23 */ /* 0x000fe40000010896 */
[----:B------:R-:W-:Y:S01]  /*b990*/  FFMA.FTZ R63, R63, c[0x0][0x2d0], -R144 ;  /* 0x0000b4003f3f7a23 */ /* 0x000fe20000010890 */
[----:B------:R-:W-:Y:S01]  /*b9a0*/  MUFU.EX2 R241, R17 ;  /* 0x0000001100f17308 */ /* 0x000fe20000000800 */
[--C-:B------:R-:W-:Y:S02]  /*b9b0*/  FFMA.FTZ R55, R55, c[0x0][0x2d0], -R181.reuse ;  /* 0x0000b40037377a23 */ /* 0x100fe400000108b5 */
[----:B------:R-:W-:Y:S02]  /*b9c0*/  FFMA.FTZ R66, R66, c[0x0][0x2d0], -R181 ;  /* 0x0000b40042427a23 */ /* 0x000fe400000108b5 */
[----:B------:R-:W-:Y:S02]  /*b9d0*/  FFMA.FTZ R60, R60, c[0x0][0x2d0], -R150 ;  /* 0x0000b4003c3c7a23 */ /* 0x000fe40000010896 */
[----:B------:R-:W-:Y:S02]  /*b9e0*/  FFMA.FTZ R62, R62, c[0x0][0x2d0], -R144 ;  /* 0x0000b4003e3e7a23 */ /* 0x000fe40000010890 */
[----:B------:R-:W-:Y:S01]  /*b9f0*/  FFMA.FTZ R57, R57, c[0x0][0x2d0], -R150 ;  /* 0x0000b40039397a23 */ /* 0x000fe20000010896 */
[----:B------:R-:W-:Y:S01]  /*ba00*/  MUFU.EX2 R238, R18 ;  /* 0x0000001200ee7308 */ /* 0x000fe20000000800 */
[----:B------:R-:W-:Y:S02]  /*ba10*/  FFMA.FTZ R59, R59, c[0x0][0x2d0], -R144 ;  /* 0x0000b4003b3b7a23 */ /* 0x000fe40000010890 */
[----:B------:R-:W-:Y:S01]  /*ba20*/  FFMA.FTZ R56, R56, c[0x0][0x2d0], -R150 ;  /* 0x0000b40038387a23 */ /* 0x000fe20000010896 */
[----:B------:R-:W-:Y:S01]  /*ba30*/  MOV R150, R147 ;  /* 0x0000009300967202 */ /* 0x000fe20000000f00 */
[----:B------:R-:W-:Y:S05]  /*ba40*/  FFMA.FTZ R58, R58, c[0x0][0x2d0], -R144 ;  /* 0x0000b4003a3a7a23 */ /* 0x000fea0000010890 */
[----:B------:R-:W-:Y:S10]  /*ba50*/  MUFU.EX2 R242, R19 ;  /* 0x0000001300f27308 */ /* 0x000ff40000000800 */
[----:B------:R-:W-:Y:S10]  /*ba60*/  MUFU.EX2 R239, R12 ;  /* 0x0000000c00ef7308 */ /* 0x000ff40000000800 */
[----:B------:R-:W2:Y:S10]  /*ba70*/  MUFU.EX2 R240, R13 ;  /* 0x0000000d00f07308 */ /* 0x000eb40000000800 */
[----:B------:R-:W-:Y:S10]  /*ba80*/  MUFU.EX2 R234, R14 ;  /* 0x0000000e00ea7308 */ /* 0x000ff40000000800 */
[----:B------:R-:W1:Y:S10]  /*ba90*/  MUFU.EX2 R237, R15 ;  /* 0x0000000f00ed7308 */ /* 0x000e740000000800 */
[----:B------:R-:W-:Y:S10]  /*baa0*/  MUFU.EX2 R226, R32 ;  /* 0x0000002000e27308 */ /* 0x000ff40000000800 */
[----:B------:R-:W-:Y:S10]  /*bab0*/  MUFU.EX2 R227, R33 ;  /* 0x0000002100e37308 */ /* 0x000ff40000000800 */
[----:B------:R-:W-:Y:S10]  /*bac0*/  MUFU.EX2 R224, R34 ;  /* 0x0000002200e07308 */ /* 0x000ff40000000800 */
[----:B------:R1:W-:Y:S10]  /*bad0*/  MUFU.EX2 R223, R35 ;  /* 0x0000002300df7308 */ /* 0x0003f40000000800 */
[----:B------:R-:W-:Y:S10]  /*bae0*/  MUFU.EX2 R186, R36 ;  /* 0x0000002400ba7308 */ /* 0x000ff40000000800 */
[----:B------:R-:W-:Y:S01]  /*baf0*/  MUFU.EX2 R188, R37 ;  /* 0x0000002500bc7308 */ /* 0x000fe20000000800 */
[----:B-1----:R-:W-:Y:S09]  /*bb00*/  LDSM.16.MT88.4 R32, [R202+0x2000] ;  /* 0x00200000ca20783b */ /* 0x002ff20000004200 */
[----:B------:R-:W-:Y:S10]  /*bb10*/  MUFU.EX2 R185, R38 ;  /* 0x0000002600b97308 */ /* 0x000ff40000000800 */
[----:B------:R1:W-:Y:S10]  /*bb20*/  MUFU.EX2 R187, R39 ;  /* 0x0000002700bb7308 */ /* 0x0003f40000000800 */
[----:B------:R-:W-:Y:S10]  /*bb30*/  MUFU.EX2 R151, R42 ;  /* 0x0000002a00977308 */ /* 0x000ff40000000800 */
[----:B------:R-:W-:Y:S01]  /*bb40*/  MUFU.EX2 R184, R48 ;  /* 0x0000003000b87308 */ /* 0x000fe20000000800 */
[----:B-1----:R-:W-:Y:S09]  /*bb50*/  LDSM.16.MT88.4 R36, [R202+0x2400] ;  /* 0x00240000ca24783b */ /* 0x002ff20000004200 */
[----:B------:R-:W-:Y:S10]  /*bb60*/  MUFU.EX2 R183, R49 ;  /* 0x0000003100b77308 */ /* 0x000ff40000000800 */
[----:B------:R-:W-:Y:S10]  /*bb70*/  MUFU.EX2 R182, R50 ;  /* 0x0000003200b67308 */ /* 0x000ff40000000800 */
[----:B------:R-:W-:Y:S10]  /*bb80*/  MUFU.EX2 R65, R46 ;  /* 0x0000002e00417308 */ /* 0x000ff40000000800 */
[----:B------:R-:W-:Y:S10]  /*bb90*/  MUFU.EX2 R180, R180 ;  /* 0x000000b400b47308 */ /* 0x000ff40000000800 */
[----:B------:R-:W-:Y:S10]  /*bba0*/  MUFU.EX2 R67, R67 ;  /* 0x0000004300437308 */ /* 0x000ff40000000800 */
[----:B------:R-:W-:Y:S10]  /*bbb0*/  MUFU.EX2 R61, R61 ;  /* 0x0000003d003d7308 */ /* 0x000ff40000000800 */
[----:B------:R-:W-:Y:S10]  /*bbc0*/  MUFU.EX2 R63, R63 ;  /* 0x0000003f003f7308 */ /* 0x000ff40000000800 */
[----:B------:R-:W-:Y:S10]  /*bbd0*/  MUFU.EX2 R230, R20 ;  /* 0x0000001400e67308 */ /* 0x000ff40000000800 */
[----:B------:R-:W1:Y:S10]  /*bbe0*/  MUFU.EX2 R229, R21 ;  /* 0x0000001500e57308 */ /* 0x000e740000000800 */
[----:B------:R-:W-:Y:S10]  /*bbf0*/  MUFU.EX2 R228, R22 ;  /* 0x0000001600e47308 */ /* 0x000ff40000000800 */
[----:B------:R-:W1:Y:S10]  /*bc00*/  MUFU.EX2 R225, R23 ;  /* 0x0000001700e17308 */ /* 0x000e740000000800 */
[----:B------:R1:W-:Y:S10]  /*bc10*/  MUFU.EX2 R198, R24 ;  /* 0x0000001800c67308 */ /* 0x0003f40000000800 */
[----:B------:R1:W1:Y:S10]  /*bc20*/  MUFU.EX2 R217, R25 ;  /* 0x0000001900d97308 */ /* 0x0002740000000800 */
[----:B------:R1:W-:Y:S10]  /*bc30*/  MUFU.EX2 R196, R26 ;  /* 0x0000001a00c47308 */ /* 0x0003f40000000800 */
[----:B------:R1:W-:Y:S10]  /*bc40*/  MUFU.EX2 R194, R27 ;  /* 0x0000001b00c27308 */ /* 0x0003f40000000800 */
[----:B------:R1:W-:Y:S10]  /*bc50*/  MUFU.EX2 R222, R28 ;  /* 0x0000001c00de7308 */ /* 0x0003f40000000800 */
[----:B------:R-:W1:Y:S10]  /*bc60*/  MUFU.EX2 R199, R29 ;  /* 0x0000001d00c77308 */ /* 0x000e740000000800 */
[----:B------:R1:W-:Y:S10]  /*bc70*/  MUFU.EX2 R195, R30 ;  /* 0x0000001e00c37308 */ /* 0x0003f40000000800 */
[----:B------:R-:W1:Y:S10]  /*bc80*/  MUFU.EX2 R191, R31 ;  /* 0x0000001f00bf7308 */ /* 0x000e740000000800 */
        /* <DEDUP_REMOVED lines=8> */
[----:B------:R-:W-:Y:S01]  /*bd10*/  MUFU.EX2 R58, R58 ;  /* 0x0000003a003a7308 */ /* 0x000fe20000000800 */
[C---:B------:R-:W-:Y:S01]  /*bd20*/  FMUL.FTZ R8, R3.reuse, R156 ;  /* 0x0000009c03087220 */ /* 0x040fe20000410000 */
[----:B------:R-:W-:Y:S01]  /*bd30*/  F2FP.BF16.PACK_AB R176, R232, R190 ;  /* 0x000000bee8b0723e */ /* 0x000fe200000010ff */
[----:B------:R-:W-:Y:S01]  /*bd40*/  FMUL.FTZ R9, R3, R157 ;  /* 0x0000009d03097220 */ /* 0x000fe20000410000 */
[----:B--2---:R-:W-:Y:S01]  /*bd50*/  F2FP.BF16.PACK_AB R178, R240, R239 ;  /* 0x000000eff0b2723e */ /* 0x004fe200000010ff */
[C---:B------:R-:W-:Y:S01]  /*bd60*/  FMUL.FTZ R10, R0.reuse, R158 ;  /* 0x0000009e000a7220 */ /* 0x040fe20000410000 */
[----:B------:R-:W-:Y:S01]  /*bd70*/  F2FP.BF16.PACK_AB R177, R231, R189 ;  /* 0x000000bde7b1723e */ /* 0x000fe200000010ff */
[----:B------:R-:W-:Y:S01]  /*bd80*/  FMUL.FTZ R11, R0, R159 ;  /* 0x0000009f000b7220 */ /* 0x000fe20000410000 */
[----:B------:R-:W-:Y:S01]  /*bd90*/  F2FP.BF16.PACK_AB R179, R237, R234 ;  /* 0x000000eaedb3723e */ /* 0x000fe200000010ff */
[----:B------:R-:W2:Y:S01]  /*bda0*/  LDSM.16.MT88.4 R156, [R202] ;  /* 0x00000000ca9c783b */ /* 0x000ea20000004200 */
[C---:B------:R-:W-:Y:S01]  /*bdb0*/  FMUL.FTZ R4, R146.reuse, R152 ;  /* 0x0000009892047220 */ /* 0x040fe20000410000 */
[----:B------:R-:W-:Y:S01]  /*bdc0*/  F2FP.BF16.PACK_AB R152, R197, R193 ;  /* 0x000000c1c598723e */ /* 0x000fe200000010ff */
[----:B------:R-:W-:Y:S01]  /*bdd0*/  FMUL.FTZ R5, R146, R153 ;  /* 0x0000009992057220 */ /* 0x000fe20000410000 */
[----:B------:R-:W-:Y:S01]  /*bde0*/  F2FP.BF16.PACK_AB R153, R235, R192 ;  /* 0x000000c0eb99723e */ /* 0x000fe200000010ff */
[----:B------:R-:W-:Y:S01]  /*bdf0*/  FMUL.FTZ R6, R145, R154 ;  /* 0x0000009a91067220 */ /* 0x000fe20000410000 */
[----:B------:R-:W-:Y:S01]  /*be00*/  F2FP.BF16.PACK_AB R154, R241, R236 ;  /* 0x000000ecf19a723e */ /* 0x000fe200000010ff */
[----:B------:R-:W-:Y:S01]  /*be10*/  FMUL.FTZ R7, R145, R155 ;  /* 0x0000009b91077220 */ /* 0x000fe20000410000 */
[----:B------:R-:W-:Y:S01]  /*be20*/  F2FP.BF16.PACK_AB R155, R242, R238 ;  /* 0x000000eef29b723e */ /* 0x000fe200000010ff */
[----:B------:R-:W-:Y:S01]  /*be30*/  FMUL.FTZ R12, R3, R160 ;  /* 0x000000a0030c7220 */ /* 0x000fe20000410000 */
[----:B-1----:R-:W-:Y:S01]  /*be40*/  F2FP.BF16.PACK_AB R24, R229, R230 ;  /* 0x000000e6e518723e */ /* 0x002fe200000010ff */
[----:B------:R-:W-:Y:S01]  /*be50*/  FMUL.FTZ R13, R3, R161 ;  /* 0x000000a1030d7220 */ /* 0x000fe20000410000 */
[----:B------:R-:W-:Y:S01]  /*be60*/  F2FP.BF16.PACK_AB R25, R225, R228 ;  /* 0x000000e4e119723e */ /* 0x000fe200000010ff */
[C---:B------:R-:W-:Y:S01]  /*be70*/  FMUL.FTZ R14, R0.reuse, R162 ;  /* 0x000000a2000e7220 */ /* 0x040fe20000410000 */
[----:B------:R-:W-:Y:S01]  /*be80*/  F2FP.BF16.PACK_AB R26, R227, R226 ;  /* 0x000000e2e31a723e */ /* 0x000fe200000010ff */
[-C--:B------:R-:W-:Y:S05]  /*be90*/  HMMA.16816.F32.BF16 R4, R152, R172.reuse, R4 ;  /* 0x000000ac9804723c */ /* 0x080fea0000041804 */
[----:B------:R-:W-:Y:S01]  /*bea0*/  FMUL.FTZ R15, R0, R163 ;  /* 0x000000a3000f7220 */ /* 0x000fe20000410000 */
[----:B------:R-:W-:Y:S01]  /*beb0*/  F2FP.BF16.PACK_AB R27, R223, R224 ;  /* 0x000000e0df1b723e */ /* 0x000fe200000010ff */
[----:B------:R-:W1:Y:S01]  /*bec0*/  LDSM.16.MT88.4 R160, [R201+0x1000] ;  /* 0x00100000c9a0783b */ /* 0x000e620000004200 */
[C---:B------:R-:W-:Y:S01]  /*bed0*/  HMMA.16816.F32.BF16 R8, R176.reuse, R172, R8 ;  /* 0x000000acb008723c */ /* 0x040fe20000041808 */
[----:B------:R-:W-:Y:S03]  /*bee0*/  MUFU.EX2 R173, R40 ;  /* 0x0000002800ad7308 */ /* 0x000fe60000000800 */
[C---:B------:R-:W-:Y:S01]  /*bef0*/  FMUL.FTZ R16, R146.reuse, R164 ;  /* 0x000000a492107220 */ /* 0x040fe20000410000 */
[----:B------:R-:W-:Y:S01]  /*bf00*/  F2FP.BF16.PACK_AB R28, R217, R198 ;  /* 0x000000c6d91c723e */ /* 0x000fe200000010ff */
[----:B------:R-:W-:Y:S01]  /*bf10*/  FMUL.FTZ R17, R146, R165 ;  /* 0x000000a592117220 */ /* 0x000fe20000410000 */
[----:B------:R-:W-:Y:S01]  /*bf20*/  F2FP.BF16.PACK_AB R30, R199, R222 ;  /* 0x000000dec71e723e */ /* 0x000fe200000010ff */
[-C--:B------:R-:W-:Y:S03]  /*bf30*/  HMMA.16816.F32.BF16 R12, R176, R174.reuse, R12 ;  /* 0x000000aeb00c723c */ /* 0x080fe6000004180c */
[----:B------:R-:W1:Y:S01]  /*bf40*/  MUFU.EX2 R172, R41 ;  /* 0x0000002900ac7308 */ /* 0x000e620000000800 */
[C---:B------:R-:W-:Y:S01]  /*bf50*/  FMUL.FTZ R18, R145.reuse, R166 ;  /* 0x000000a691127220 */ /* 0x040fe20000410000 */
[----:B------:R-:W-:Y:S01]  /*bf60*/  F2FP.BF16.PACK_AB R29, R194, R196 ;  /* 0x000000c4c21d723e */ /* 0x000fe200000010ff */
[----:B------:R-:W-:Y:S01]  /*bf70*/  FMUL.FTZ R19, R145, R167 ;  /* 0x000000a791137220 */ /* 0x000fe20000410000 */
[----:B------:R-:W-:Y:S01]  /*bf80*/  F2FP.BF16.PACK_AB R31, R191, R195 ;  /* 0x000000c3bf1f723e */ /* 0x000fe200000010ff */
[----:B------:R-:W-:Y:S01]  /*bf90*/  LDSM.16.MT88.4 R164, [R201+0xc00] ;  /* 0x000c0000c9a4783b */ /* 0x000fe20000004200 */
[C---:B------:R-:W-:Y:S03]  /*bfa0*/  FMUL.FTZ R100, R146.reuse, R100 ;  /* 0x0000006492647220 */ /* 0x040fe60000410000 */
[----:B------:R-:W-:Y:S01]  /*bfb0*/  FMUL.FTZ R101, R146, R101 ;  /* 0x0000006592657220 */ /* 0x000fe20000410000 */
[C---:B------:R-:W-:Y:S01]  /*bfc0*/  HMMA.16816.F32.BF16 R16, R152.reuse, R174, R16 ;  /* 0x000000ae9810723c */ /* 0x040fe20000041810 */
[----:B------:R-:W-:Y:S03]  /*bfd0*/  MUFU.EX2 R174, R44 ;  /* 0x0000002c00ae7308 */ /* 0x000fe60000000800 */
[C---:B------:R-:W-:Y:S02]  /*bfe0*/  FMUL.FTZ R102, R145.reuse, R102 ;  /* 0x0000006691667220 */ /* 0x040fe40000410000 */
[----:B------:R-:W-:Y:S02]  /*bff0*/  FMUL.FTZ R103, R145, R103 ;  /* 0x0000006791677220 */ /* 0x000fe40000410000 */
[C---:B------:R-:W-:Y:S03]  /*c000*/  FMUL.FTZ R104, R3.reuse, R104 ;  /* 0x0000006803687220 */ /* 0x040fe60000410000 */
[----:B------:R-:W-:Y:S01]  /*c010*/  MUFU.EX2 R175, R54 ;  /* 0x0000003600af7308 */ /* 0x000fe20000000800 */
[C---:B------:R-:W-:Y:S01]  /*c020*/  FMUL.FTZ R105, R3.reuse, R105 ;  /* 0x0000006903697220 */ /* 0x040fe20000410000 */
[-C--:B--2---:R-:W-:Y:S03]  /*c030*/  HMMA.16816.F32.BF16 R100, R152, R156.reuse, R100 ;  /* 0x0000009c9864723c */ /* 0x084fe60000041864 */
[C---:B------:R-:W-:Y:S02]  /*c040*/  FMUL.FTZ R106, R0.reuse, R106 ;  /* 0x0000006a006a7220 */ /* 0x040fe40000410000 */
[C---:B------:R-:W-:Y:S02]  /*c050*/  FMUL.FTZ R107, R0.reuse, R107 ;  /* 0x0000006b006b7220 */ /* 0x040fe40000410000 */
[C---:B------:R-:W-:Y:S01]  /*c060*/  FMUL.FTZ R108, R3.reuse, R108 ;  /* 0x0000006c036c7220 */ /* 0x040fe20000410000 */
[----:B------:R2:W-:Y:S01]  /*c070*/  MUFU.EX2 R54, R43 ;  /* 0x0000002b00367308 */ /* 0x0005e20000000800 */
[----:B------:R-:W-:Y:S03]  /*c080*/  FMUL.FTZ R109, R3, R109 ;  /* 0x0000006d036d7220 */ /* 0x000fe60000410000 */
[C---:B------:R-:W-:Y:S04]  /*c090*/  HMMA.16816.F32.BF16 R104, R176.reuse, R156, R104 ;  /* 0x0000009cb068723c */ /* 0x040fe80000041868 */
[C---:B------:R-:W-:Y:S02]  /*c0a0*/  FMUL.FTZ R110, R0.reuse, R110 ;  /* 0x0000006e006e7220 */ /* 0x040fe40000410000 */
[----:B------:R-:W-:Y:S02]  /*c0b0*/  FMUL.FTZ R111, R0, R111 ;  /* 0x0000006f006f7220 */ /* 0x000fe40000410000 */
[C---:B------:R-:W-:Y:S04]  /*c0c0*/  FMUL.FTZ R112, R146.reuse, R112 ;  /* 0x0000007092707220 */ /* 0x040fe80000410000 */
[C---:B------:R-:W-:Y:S01]  /*c0d0*/  FMUL.FTZ R113, R146.reuse, R113 ;  /* 0x0000007192717220 */ /* 0x040fe20000410000 */
[-C--:B------:R-:W-:Y:S03]  /*c0e0*/  HMMA.16816.F32.BF16 R108, R176, R158.reuse, R108 ;  /* 0x0000009eb06c723c */ /* 0x080fe6000004186c */
[C---:B------:R-:W-:Y:S02]  /*c0f0*/  FMUL.FTZ R114, R145.reuse, R114 ;  /* 0x0000007291727220 */ /* 0x040fe40000410000 */
[C---:B------:R-:W-:Y:S01]  /*c100*/  FMUL.FTZ R115, R145.reuse, R115 ;  /* 0x0000007391737220 */ /* 0x040fe20000410000 */
[----:B--2---:R-:W-:Y:S01]  /*c110*/  LDSM.16.MT88.4 R40, [R202+0x800] ;  /* 0x00080000ca28783b */ /* 0x004fe20000004200 */
[C---:B------:R-:W-:Y:S05]  /*c120*/  FMUL.FTZ R116, R146.reuse, R116 ;  /* 0x0000007492747220 */ /* 0x040fea0000410000 */
[C---:B------:R-:W-:Y:S02]  /*c130*/  HMMA.16816.F32.BF16 R112, R152.reuse, R158, R112 ;  /* 0x0000009e9870723c */ /* 0x040fe40000041870 */
[----:B------:R-:W2:Y:S02]  /*c140*/  LDSM.16.MT88.4 R156, [R202+0x1000] ;  /* 0x00100000ca9c783b */ /* 0x000ea40000004200 */
[----:B------:R-:W-:Y:S02]  /*c150*/  FMUL.FTZ R117, R146, R117 ;  /* 0x0000007592757220 */ /* 0x000fe40000410000 */
[C---:B------:R-:W-:Y:S02]  /*c160*/  FMUL.FTZ R118, R145.reuse, R118 ;  /* 0x0000007691767220 */ /* 0x040fe40000410000 */
[----:B------:R-:W-:Y:S04]  /*c170*/  FMUL.FTZ R119, R145, R119 ;  /* 0x0000007791777220 */ /* 0x000fe80000410000 */
[C---:B------:R-:W-:Y:S02]  /*c180*/  FMUL.FTZ R120, R3.reuse, R120 ;  /* 0x0000007803787220 */ /* 0x040fe40000410000 */
[C---:B------:R-:W-:Y:S01]  /*c190*/  FMUL.FTZ R121, R3.reuse, R121 ;  /* 0x0000007903797220 */ /* 0x040fe20000410000 */
[-C--:B-1----:R-:W-:Y:S03]  /*c1a0*/  HMMA.16816.F32.BF16 R116, R152, R160.reuse, R116 ;  /* 0x000000a09874723c */ /* 0x082fe60000041874 */
[C---:B------:R-:W-:Y:S02]  /*c1b0*/  FMUL.FTZ R122, R0.reuse, R122 ;  /* 0x0000007a007a7220 */ /* 0x040fe40000410000 */
[C---:B------:R-:W-:Y:S02]  /*c1c0*/  FMUL.FTZ R123, R0.reuse, R123 ;  /* 0x0000007b007b7220 */ /* 0x040fe40000410000 */
[C---:B------:R-:W-:Y:S02]  /*c1d0*/  FMUL.FTZ R124, R3.reuse, R124 ;  /* 0x0000007c037c7220 */ /* 0x040fe40000410000 */
        /* <DEDUP_REMOVED lines=8> */
[C---:B------:R-:W-:Y:S02]  /*c260*/  FMUL.FTZ R131, R145.reuse, R131 ;  /* 0x0000008391837220 */ /* 0x040fe40000410000 */
[C---:B------:R-:W-:Y:S02]  /*c270*/  FMUL.FTZ R132, R146.reuse, R132 ;  /* 0x0000008492847220 */ /* 0x040fe40000410000 */
[----:B------:R-:W-:Y:S03]  /*c280*/  FMUL.FTZ R133, R146, R133 ;  /* 0x0000008592857220 */ /* 0x000fe60000410000 */
[C---:B------:R-:W-:Y:S01]  /*c290*/  HMMA.16816.F32.BF16 R128, R152.reuse, R162, R128 ;  /* 0x000000a29880723c */ /* 0x040fe20000041880 */
[----:B------:R-:W1:Y:S03]  /*c2a0*/  LDSM.16.MT88.4 R160, [R201+0x2000] ;  /* 0x00200000c9a0783b */ /* 0x000e660000004200 */
[C---:B------:R-:W-:Y:S02]  /*c2b0*/  FMUL.FTZ R134, R145.reuse, R134 ;  /* 0x0000008691867220 */ /* 0x040fe40000410000 */
[----:B------:R-:W-:Y:S02]  /*c2c0*/  FMUL.FTZ R135, R145, R135 ;  /* 0x0000008791877220 */ /* 0x000fe40000410000 */
[C---:B------:R-:W-:Y:S04]  /*c2d0*/  FMUL.FTZ R136, R3.reuse, R136 ;  /* 0x0000008803887220 */ /* 0x040fe80000410000 */
[C---:B------:R-:W-:Y:S01]  /*c2e0*/  FMUL.FTZ R137, R3.reuse, R137 ;  /* 0x0000008903897220 */ /* 0x040fe20000410000 */
[-C--:B--2---:R-:W-:Y:S03]  /*c2f0*/  HMMA.16816.F32.BF16 R132, R152, R156.reuse, R132 ;  /* 0x0000009c9884723c */ /* 0x084fe60000041884 */
        /* <DEDUP_REMOVED lines=15> */
[----:B------:R-:W2:Y:S03]  /*c3f0*/  LDSM.16.MT88.4 R156, [R201+0x400] ;  /* 0x00040000c99c783b */ /* 0x000ea60000004200 */
[C---:B------:R-:W-:Y:S02]  /*c400*/  FMUL.FTZ R70, R145.reuse, R70 ;  /* 0x0000004691467220 */ /* 0x040fe40000410000 */
[----:B------:R-:W-:Y:S02]  /*c410*/  FMUL.FTZ R71, R145, R71 ;  /* 0x0000004791477220 */ /* 0x000fe40000410000 */
[C---:B------:R-:W-:Y:S04]  /*c420*/  FMUL.FTZ R72, R3.reuse, R72 ;  /* 0x0000004803487220 */ /* 0x040fe80000410000 */
        /* <DEDUP_REMOVED lines=31> */
[----:B------:R-:W-:Y:S01]  /*c620*/  FMUL.FTZ R97, R146, R97 ;  /* 0x0000006192617220 */ /* 0x000fe20000410000 */
[-C--:B------:R-:W-:Y:S01]  /*c630*/  HMMA.16816.F32.BF16 R92, R176, R34.reuse, R92 ;  /* 0x00000022b05c723c */ /* 0x080fe2000004185c */
[----:B------:R1:W-:Y:S02]  /*c640*/  MUFU.EX2 R179, R51 ;  /* 0x0000003300b37308 */ /* 0x0003e40000000800 */
[C---:B------:R-:W-:Y:S02]  /*c650*/  FMUL.FTZ R98, R145.reuse, R98 ;  /* 0x0000006291627220 */ /* 0x040fe40000410000 */
[----:B------:R-:W-:Y:S02]  /*c660*/  FMUL.FTZ R99, R145, R99 ;  /* 0x0000006391637220 */ /* 0x000fe40000410000 */
[----:B---3--:R-:W-:Y:S02]  /*c670*/  FFMA.FTZ R0, R0, R243, R189 ;  /* 0x000000f300007223 */ /* 0x008fe400000100bd */
[----:B------:R-:W-:Y:S02]  /*c680*/  FFMA.FTZ R146, R146, R246, R193 ;  /* 0x000000f692927223 */ /* 0x000fe400000100c1 */
[----:B------:R-:W3:Y:S01]  /*c690*/  MUFU.EX2 R176, R45 ;  /* 0x0000002d00b07308 */ /* 0x000ee20000000800 */
[----:B------:R-:W-:Y:S01]  /*c6a0*/  HMMA.16816.F32.BF16 R96, R152, R34, R96 ;  /* 0x000000229860723c */ /* 0x000fe20000041860 */
[----:B------:R-:W3:Y:S03]  /*c6b0*/  LDSM.16.MT88.4 R32, [R201+0x1400] ;  /* 0x00140000c920783b */ /* 0x000ee60000004200 */
[----:B------:R-:W-:Y:S02]  /*c6c0*/  FADD.FTZ R146, R197, R146 ;  /* 0x00000092c5927221 */ /* 0x000fe40000010000 */
[----:B----4-:R-:W-:Y:S02]  /*c6d0*/  FFMA.FTZ R145, R145, R245, R192 ;  /* 0x000000f591917223 */ /* 0x010fe400000100c0 */
[-C--:B--2---:R-:W-:Y:S01]  /*c6e0*/  HMMA.16816.F32.BF16 R4, R24, R156.reuse, R4 ;  /* 0x0000009c1804723c */ /* 0x084fe20000041804 */
[----:B------:R-:W2:Y:S01]  /*c6f0*/  LDSM.16.MT88.4 R152, [R202+0x1400] ;  /* 0x00140000ca98783b */ /* 0x000ea20000004200 */
[----:B------:R-:W-:Y:S06]  /*c700*/  MUFU.EX2 R178, R53 ;  /* 0x0000003500b27308 */ /* 0x000fec0000000800 */
[C---:B------:R-:W-:Y:S01]  /*c710*/  HMMA.16816.F32.BF16 R8, R28.reuse, R156, R8 ;  /* 0x0000009c1c08723c */ /* 0x040fe20000041808 */
[----:B-1----:R-:W-:Y:S03]  /*c720*/  LDSM.16.MT88.4 R48, [R201+0x2800] ;  /* 0x00280000c930783b */ /* 0x002fe60000004200 */
[----:B------:R1:W4:Y:S04]  /*c730*/  MUFU.EX2 R53, R47 ;  /* 0x0000002f00357308 */ /* 0x0003280000000800 */
[-C--:B------:R-:W-:Y:S06]  /*c740*/  HMMA.16816.F32.BF16 R12, R28, R158.reuse, R12 ;  /* 0x0000009e1c0c723c */ /* 0x080fec000004180c */
[----:B------:R5:W2:Y:S02]  /*c750*/  MUFU.EX2 R177, R52 ;  /* 0x0000003400b17308 */ /* 0x000aa40000000800 */
[C---:B------:R-:W-:Y:S08]  /*c760*/  HMMA.16816.F32.BF16 R16, R24.reuse, R158, R16 ;  /* 0x0000009e1810723c */ /* 0x040ff00000041810 */
[-C--:B------:R-:W-:Y:S01]  /*c770*/  HMMA.16816.F32.BF16 R100, R24, R160.reuse, R100 ;  /* 0x000000a01864723c */ /* 0x080fe20000041864 */
[----:B-1----:R-:W-:Y:S07]  /*c780*/  LDSM.16.MT88.4 R44, [R201+0x1800] ;  /* 0x00180000c92c783b */ /* 0x002fee0000004200 */
[C---:B------:R-:W-:Y:S04]  /*c790*/  HMMA.16816.F32.BF16 R104, R28.reuse, R160, R104 ;  /* 0x000000a01c68723c */ /* 0x040fe80000041868 */
[----:B-----5:R-:W-:Y:S04]  /*c7a0*/  FFMA.FTZ R52, R3, R244, R190 ;  /* 0x000000f403347223 */ /* 0x020fe800000100be */
[-C--:B------:R-:W-:Y:S04]  /*c7b0*/  HMMA.16816.F32.BF16 R108, R28, R162.reuse, R108 ;  /* 0x000000a21c6c723c */ /* 0x080fe8000004186c */
[----:B------:R-:W-:Y:S01]  /*c7c0*/  FADD.FTZ R3, R235, R145 ;  /* 0x00000091eb037221 */ /* 0x000fe20000010000 */
[----:B------:R-:W-:Y:S03]  /*c7d0*/  MOV R145, R148 ;  /* 0x0000009400917202 */ /* 0x000fe60000000f00 */
[C---:B------:R-:W-:Y:S04]  /*c7e0*/  HMMA.16816.F32.BF16 R112, R24.reuse, R162, R112 ;  /* 0x000000a21870723c */ /* 0x040fe80000041870 */
[----:B------:R-:W-:Y:S04]  /*c7f0*/  FADD.FTZ R3, R238, R3 ;  /* 0x00000003ee037221 */ /* 0x000fe80000010000 */
[-C--:B---3--:R-:W-:Y:S04]  /*c800*/  HMMA.16816.F32.BF16 R116, R24, R32.reuse, R116 ;  /* 0x000000201874723c */ /* 0x088fe80000041874 */
[----:B------:R-:W-:Y:S04]  /*c810*/  FADD.FTZ R3, R242, R3 ;  /* 0x00000003f2037221 */ /* 0x000fe80000010000 */
[C---:B------:R-:W-:Y:S04]  /*c820*/  HMMA.16816.F32.BF16 R120, R28.reuse, R32, R120 ;  /* 0x000000201c78723c */ /* 0x040fe80000041878 */
[----:B------:R-:W-:Y:S04]  /*c830*/  FADD.FTZ R3, R228, R3 ;  /* 0x00000003e4037221 */ /* 0x000fe80000010000 */
[-C--:B------:R-:W-:Y:S04]  /*c840*/  HMMA.16816.F32.BF16 R124, R28, R34.reuse, R124 ;  /* 0x000000221c7c723c */ /* 0x080fe8000004187c */
[----:B------:R-:W-:Y:S04]  /*c850*/  FADD.FTZ R3, R225, R3 ;  /* 0x00000003e1037221 */ /* 0x000fe80000010000 */
[C---:B------:R-:W-:Y:S01]  /*c860*/  HMMA.16816.F32.BF16 R128, R24.reuse, R34, R128 ;  /* 0x000000221880723c */ /* 0x040fe20000041880 */
[----:B------:R-:W1:Y:S07]  /*c870*/  LDSM.16.MT88.4 R32, [R201+0x2400] ;  /* 0x00240000c920783b */ /* 0x000e6e0000004200 */
[-C--:B--2---:R-:W-:Y:S08]  /*c880*/  HMMA.16816.F32.BF16 R132, R24, R152.reuse, R132 ;  /* 0x000000981884723c */ /* 0x084ff00000041884 */
[C---:B------:R-:W-:Y:S08]  /*c890*/  HMMA.16816.F32.BF16 R136, R28.reuse, R152, R136 ;  /* 0x000000981c88723c */ /* 0x040ff00000041888 */
[-C--:B------:R-:W-:Y:S08]  /*c8a0*/  HMMA.16816.F32.BF16 R20, R28, R154.reuse, R20 ;  /* 0x0000009a1c14723c */ /* 0x080ff00000041814 */
[C---:B------:R-:W-:Y:S08]  /*c8b0*/  HMMA.16816.F32.BF16 R140, R24.reuse, R154, R140 ;  /* 0x0000009a188c723c */ /* 0x040ff0000004188c */
[-C--:B-1----:R-:W-:Y:S08]  /*c8c0*/  HMMA.16816.F32.BF16 R68, R24, R32.reuse, R68 ;  /* 0x000000201844723c */ /* 0x082ff00000041844 */
[C---:B------:R-:W-:Y:S08]  /*c8d0*/  HMMA.16816.F32.BF16 R72, R28.reuse, R32, R72 ;  /* 0x000000201c48723c */ /* 0x040ff00000041848 */
[-C--:B------:R-:W-:Y:S08]  /*c8e0*/  HMMA.16816.F32.BF16 R76, R28, R34.reuse, R76 ;  /* 0x000000221c4c723c */ /* 0x080ff0000004184c */
[C---:B------:R-:W-:Y:S01]  /*c8f0*/  HMMA.16816.F32.BF16 R80, R24.reuse, R34, R80 ;  /* 0x000000221850723c */ /* 0x040fe20000041850 */
[----:B------:R-:W1:Y:S07]  /*c900*/  LDSM.16.MT88.4 R32, [R201+0x800] ;  /* 0x00080000c920783b */ /* 0x000e6e0000004200 */
[-C--:B------:R-:W-:Y:S08]  /*c910*/  HMMA.16816.F32.BF16 R84, R24, R36.reuse, R84 ;  /* 0x000000241854723c */ /* 0x080ff00000041854 */
[C---:B------:R-:W-:Y:S08]  /*c920*/  HMMA.16816.F32.BF16 R88, R28.reuse, R36, R88 ;  /* 0x000000241c58723c */ /* 0x040ff00000041858 */
[-C--:B------:R-:W-:Y:S07]  /*c930*/  HMMA.16816.F32.BF16 R92, R28, R38.reuse, R92 ;  /* 0x000000261c5c723c */ /* 0x080fee000004185c */
[----:B------:R-:W-:Y:S01]  /*c940*/  F2FP.BF16.PACK_AB R28, R172, R173 ;  /* 0x000000adac1c723e */ /* 0x000fe200000010ff */
[----:B------:R-:W-:Y:S01]  /*c950*/  HMMA.16816.F32.BF16 R96, R24, R38, R96 ;  /* 0x000000261860723c */ /* 0x000fe20000041860 */
[----:B------:R-:W2:Y:S03]  /*c960*/  LDSM.16.MT88.4 R36, [R202+0x1800] ;  /* 0x00180000ca24783b */ /* 0x000ea60000004200 */
[----:B------:R-:W-:Y:S02]  /*c970*/  F2FP.BF16.PACK_AB R30, R176, R174 ;  /* 0x000000aeb01e723e */ /* 0x000fe400000010ff */
[----:B------:R-:W-:Y:S02]  /*c980*/  F2FP.BF16.PACK_AB R29, R54, R151 ;  /* 0x00000097361d723e */ /* 0x000fe400000010ff */
[----:B------:R-:W-:Y:S04]  /*c990*/  F2FP.BF16.PACK_AB R24, R188, R186 ;  /* 0x000000babc18723e */ /* 0x000fe800000010ff */
[----:B------:R-:W-:Y:S02]  /*c9a0*/  F2FP.BF16.PACK_AB R25, R187, R185 ;  /* 0x000000b9bb19723e */ /* 0x000fe400000010ff */
[----:B------:R-:W-:Y:S02]  /*c9b0*/  F2FP.BF16.PACK_AB R26, R183, R184 ;  /* 0x000000b8b71a723e */ /* 0x000fe400000010ff */
[----:B------:R-:W-:Y:S02]  /*c9c0*/  F2FP.BF16.PACK_AB R27, R179, R182 ;  /* 0x000000b6b31b723e */ /* 0x000fe400000010ff */
[----:B----4-:R-:W-:Y:S05]  /*c9d0*/  F2FP.BF16.PACK_AB R31, R53, R65 ;  /* 0x00000041351f723e */ /* 0x010fea00000010ff */
        /* <DEDUP_REMOVED lines=9> */
[----:B------:R-:W-:Y:S07]  /*ca70*/  LDSM.16.MT88.4 R40, [R201+0x1c00] ;  /* 0x001c0000c928783b */ /* 0x000fee0000004200 */
[-C--:B------:R-:W-:Y:S08]  /*ca80*/  HMMA.16816.F32.BF16 R116, R24, R44.reuse, R116 ;  /* 0x0000002c1874723c */ /* 0x080ff00000041874 */
[C---:B------:R-:W-:Y:S08]  /*ca90*/  HMMA.16816.F32.BF16 R120, R28.reuse, R44, R120 ;  /* 0x0000002c1c78723c */ /* 0x040ff00000041878 */
[-C--:B------:R-:W-:Y:S08]  /*caa0*/  HMMA.16816.F32.BF16 R124, R28, R46.reuse, R124 ;  /* 0x0000002e1c7c723c */ /* 0x080ff0000004187c */
[C---:B------:R-:W-:Y:S01]  /*cab0*/  HMMA.16816.F32.BF16 R128, R24.reuse, R46, R128 ;  /* 0x0000002e1880723c */ /* 0x040fe20000041880 */
[----:B------:R-:W-:Y:S07]  /*cac0*/  LDSM.16.MT88.4 R44, [R202+0x1c00] ;  /* 0x001c0000ca2c783b */ /* 0x000fee0000004200 */
        /* <DEDUP_REMOVED lines=10> */
[C---:B------:R-:W-:Y:S08]  /*cb70*/  HMMA.16816.F32.BF16 R88, R28.reuse, R32, R88 ;  /* 0x000000201c58723c */ /* 0x040ff00000041858 */
[-C--:B------:R-:W-:Y:S07]  /*cb80*/  HMMA.16816.F32.BF16 R92, R28, R34.reuse, R92 ;  /* 0x000000221c5c723c */ /* 0x080fee000004185c */
[----:B------:R-:W-:Y:S01]  /*cb90*/  F2FP.BF16.PACK_AB R30, R61, R60 ;  /* 0x0000003c3d1e723e */ /* 0x000fe200000010ff */
[----:B------:R-:W-:Y:S01]  /*cba0*/  HMMA.16816.F32.BF16 R96, R24, R34, R96 ;  /* 0x000000221860723c */ /* 0x000fe20000041860 */
[----:B------:R-:W1:Y:S03]  /*cbb0*/  LDSM.16.MT88.4 R32, [R201+0x2c00] ;  /* 0x002c0000c920783b */ /* 0x000e660000004200 */
[----:B------:R-:W-:Y:S01]  /*cbc0*/  FADD.FTZ R29, R232, R52 ;  /* 0x00000034e81d7221 */ /* 0x000fe20000010000 */
[----:B------:R-:W-:Y:S01]  /*cbd0*/  F2FP.BF16.PACK_AB R31, R63, R62 ;  /* 0x0000003e3f1f723e */ /* 0x000fe200000010ff */
[----:B------:R-:W-:Y:S01]  /*cbe0*/  FADD.FTZ R28, R231, R0 ;  /* 0x00000000e71c7221 */ /* 0x000fe20000010000 */
[----:B------:R-:W-:Y:S01]  /*cbf0*/  F2FP.BF16.PACK_AB R24, R178, R177 ;  /* 0x000000b1b218723e */ /* 0x000fe200000010ff */
[----:B------:R-:W-:Y:S01]  /*cc00*/  FADD.FTZ R50, R239, R29 ;  /* 0x0000001def327221 */ /* 0x000fe20000010000 */
[----:B------:R-:W-:Y:S03]  /*cc10*/  F2FP.BF16.PACK_AB R25, R55, R175 ;  /* 0x000000af3719723e */ /* 0x000fe600000010ff */
[----:B------:R-:W-:Y:S01]  /*cc20*/  F2FP.BF16.PACK_AB R26, R180, R64 ;  /* 0x00000040b41a723e */ /* 0x000fe200000010ff */
[----:B------:R-:W-:Y:S01]  /*cc30*/  FADD.FTZ R49, R234, R28 ;  /* 0x0000001cea317221 */ /* 0x000fe20000010000 */
[----:B------:R-:W-:Y:S01]  /*cc40*/  F2FP.BF16.PACK_AB R27, R67, R66 ;  /* 0x00000042431b723e */ /* 0x000fe200000010ff */
[----:B------:R-:W-:Y:S01]  /*cc50*/  FADD.FTZ R0, R236, R146 ;  /* 0x00000092ec007221 */ /* 0x000fe20000010000 */
[----:B------:R-:W-:Y:S02]  /*cc60*/  F2FP.BF16.PACK_AB R28, R57, R56 ;  /* 0x00000038391c723e */ /* 0x000fe400000010ff */
[----:B------:R-:W-:Y:S01]  /*cc70*/  F2FP.BF16.PACK_AB R29, R59, R58 ;  /* 0x0000003a3b1d723e */ /* 0x000fe200000010ff */
[----:B------:R-:W-:Y:S02]  /*cc80*/  FADD.FTZ R48, R241, R0 ;  /* 0x00000000f1307221 */ /* 0x000fe40000010000 */
[-C--:B------:R-:W-:Y:S01]  /*cc90*/  HMMA.16816.F32.BF16 R152, R24, R164.reuse, R4 ;  /* 0x000000a41898723c */ /* 0x080fe20000041804 */
[----:B------:R-:W3:Y:S02]  /*cca0*/  LDSM.16.MT88.4 R4, [R202+0x2c00] ;  /* 0x002c0000ca04783b */ /* 0x000ee40000004200 */
[----:B------:R-:W-:Y:S05]  /*ccb0*/  FADD.FTZ R0, R237, R49 ;  /* 0x00000031ed007221 */ /* 0x000fea0000010000 */
[C---:B------:R-:W-:Y:S07]  /*ccc0*/  HMMA.16816.F32.BF16 R156, R28.reuse, R164, R8 ;  /* 0x000000a41c9c723c */ /* 0x040fee0000041808 */
[----:B------:R-:W-:Y:S01]  /*ccd0*/  FADD.FTZ R9, R196, R0 ;  /* 0x00000000c4097221 */ /* 0x000fe20000010000 */
[-C--:B------:R-:W-:Y:S04]  /*cce0*/  HMMA.16816.F32.BF16 R160, R28, R166.reuse, R12 ;  /* 0x000000a61ca0723c */ /* 0x080fe8000004180c */
[----:B------:R-:W-:Y:S02]  /*ccf0*/  FADD.FTZ R10, R240, R50 ;  /* 0x00000032f00a7221 */ /* 0x000fe40000010000 */
[----:B------:R-:W-:Y:S02]  /*cd00*/  FADD.FTZ R8, R230, R48 ;  /* 0x00000030e6087221 */ /* 0x000fe40000010000 */
        /* <DEDUP_REMOVED lines=24> */
[----:B------:R-:W-:Y:S01]  /*ce90*/  FADD.FTZ R3, R151, R11 ;  /* 0x0000000b97037221 */ /* 0x000fe20000010000 */
[----:B------:R-:W-:Y:S01]  /*cea0*/  MOV R151, R2 ;  /* 0x0000000200977202 */ /* 0x000fe20000000f00 */
[C---:B------:R-:W-:Y:S04]  /*ceb0*/  HMMA.16816.F32.BF16 R128, R24.reuse, R42, R128 ;  /* 0x0000002a1880723c */ /* 0x040fe80000041880 */
[----:B------:R-:W-:Y:S02]  /*cec0*/  FADD.FTZ R11, R187, R9 ;  /* 0x00000009bb0b7221 */ /* 0x000fe40000010000 */
[----:B------:R-:W-:Y:S02]  /*ced0*/  FADD.FTZ R9, R54, R3 ;  /* 0x0000000336097221 */ /* 0x000fe40000010000 */
[-C--:B------:R-:W-:Y:S04]  /*cee0*/  HMMA.16816.F32.BF16 R132, R24, R44.reuse, R132 ;  /* 0x0000002c1884723c */ /* 0x080fe80000041884 */
[----:B------:R-:W-:Y:S04]  /*cef0*/  FADD.FTZ R8, R173, R12 ;  /* 0x0000000cad087221 */ /* 0x000fe80000010000 */
[C---:B------:R-:W-:Y:S04]  /*cf00*/  HMMA.16816.F32.BF16 R136, R28.reuse, R44, R136 ;  /* 0x0000002c1c88723c */ /* 0x040fe80000041888 */
[----:B------:R-:W-:Y:S02]  /*cf10*/  FADD.FTZ R10, R172, R8 ;  /* 0x00000008ac0a7221 */ /* 0x000fe40000010000 */
[----:B------:R-:W-:Y:S02]  /*cf20*/  FADD.FTZ R8, R184, R0 ;  /* 0x00000000b8087221 */ /* 0x000fe40000010000 */
[-C--:B------:R-:W-:Y:S04]  /*cf30*/  HMMA.16816.F32.BF16 R168, R28, R46.reuse, R20 ;  /* 0x0000002e1ca8723c */ /* 0x080fe80000041814 */
[----:B------:R-:W-:Y:S02]  /*cf40*/  FADD.FTZ R3, R174, R10 ;  /* 0x0000000aae037221 */ /* 0x000fe40000010000 */
[----:B------:R-:W-:Y:S02]  /*cf50*/  FADD.FTZ R10, R183, R8 ;  /* 0x00000008b70a7221 */ /* 0x000fe40000010000 */
[C---:B------:R-:W-:Y:S04]  /*cf60*/  HMMA.16816.F32.BF16 R140, R24.reuse, R46, R140 ;  /* 0x0000002e188c723c */ /* 0x040fe8000004188c */
[----:B------:R-:W-:Y:S04]  /*cf70*/  FADD.FTZ R0, R65, R9 ;  /* 0x0000000941007221 */ /* 0x000fe80000010000 */
[-C--:B-1----:R-:W-:Y:S04]  /*cf80*/  HMMA.16816.F32.BF16 R68, R24, R32.reuse, R68 ;  /* 0x000000201844723c */ /* 0x082fe80000041844 */
[----:B------:R-:W-:Y:S04]  /*cf90*/  FADD.FTZ R8, R53, R0 ;  /* 0x0000000035087221 */ /* 0x000fe80000010000 */
[C---:B------:R-:W-:Y:S04]  /*cfa0*/  HMMA.16816.F32.BF16 R72, R28.reuse, R32, R72 ;  /* 0x000000201c48723c */ /* 0x040fe80000041848 */
[----:B------:R-:W-:Y:S04]  /*cfb0*/  FADD.FTZ R8, R58, R8 ;  /* 0x000000083a087221 */ /* 0x000fe80000010000 */
        /* <DEDUP_REMOVED lines=15> */
[----:B------:R-:W-:Y:S01]  /*d0b0*/  FADD.FTZ R3, R55, R3 ;  /* 0x0000000337037221 */ /* 0x000fe20000010000 */
[----:B------:R1:W-:Y:S01]  /*d0c0*/  STL [R1+0x4], R4 ;  /* 0x0000040401007387 */ /* 0x0003e20000100800 */
[----:B------:R-:W-:Y:S02]  /*d0d0*/  FADD.FTZ R5, R57, R0 ;  /* 0x0000000039057221 */ /* 0x000fe40000010000 */
[----:B------:R-:W-:Y:S02]  /*d0e0*/  FADD.FTZ R6, R66, R3 ;  /* 0x0000000342067221 */ /* 0x000fe40000010000 */
[----:B------:R-:W-:Y:S02]  /*d0f0*/  FADD.FTZ R5, R60, R5 ;  /* 0x000000053c057221 */ /* 0x000fe40000010000 */
[----:B------:R-:W-:Y:S02]  /*d100*/  FADD.FTZ R6, R67, R6 ;  /* 0x0000000643067221 */ /* 0x000fe40000010000 */
[----:B------:R-:W-:Y:S03]  /*d110*/  FADD.FTZ R0, R59, R8 ;  /* 0x000000083b007221 */ /* 0x000fe60000010000 */
[----:B------:R2:W-:Y:S01]  /*d120*/  STL [R1+0x10], R6 ;  /* 0x0000100601007387 */ /* 0x0005e20000100800 */
[----:B------:R-:W-:Y:S01]  /*d130*/  FADD.FTZ R3, R62, R0 ;  /* 0x000000003e037221 */ /* 0x000fe20000010000 */
[----:B------:R-:W-:Y:S03]  /*d140*/  IADD3 R0, R221, -0x1, RZ ;  /* 0xffffffffdd007810 */ /* 0x000fe60007ffe0ff */
[----:B------:R-:W-:Y:S01]  /*d150*/  FADD.FTZ R3, R63, R3 ;  /* 0x000000033f037221 */ /* 0x000fe20000010000 */
[----:B------:R-:W-:Y:S02]  /*d160*/  MOV R221, R0 ;  /* 0x0000000000dd7202 */ /* 0x000fe40000000f00 */
[----:B------:R-:W-:Y:S01]  /*d170*/  MOV R0, R149 ;  /* 0x0000009500007202 */ /* 0x000fe20000000f00 */
[----:B-1----:R-:W-:Y:S05]  /*d180*/  FADD.FTZ R4, R61, R5 ;  /* 0x000000053d047221 */ /* 0x002fea0000010000 */
[----:B------:R2:W-:Y:S04]  /*d190*/  STL [R1+0xc], R4 ;  /* 0x00000c0401007387 */ /* 0x0005e80000100800 */
[----:B------:R2:W-:Y:S02]  /*d1a0*/  STL [R1+0x8], R3 ;  /* 0x0000080301007387 */ /* 0x0005e40000100800 */
[----:B--2---:R-:W-:-:S05]  /*d1b0*/  @P0 BRA `(.L_x_632) ;  /* 0xffffcb7000000947 */ /* 0x004fca000383ffff */
.L_x_625:
[----:B------:R-:W-:Y:S05]  /*d1c0*/  BRA.DIV ~URZ, `(.L_x_633) ;  /* 0x000057027f007947 */ /* 0x000fea000b800000 */
[----:B-1----:R-:W2:Y:S04]  /*d1d0*/  LDL R0, [R1+0x4] ;  /* 0x0000040001007983 */ /* 0x002ea80000100800 */
[----:B--2---:R1:W2:Y:S02]  /*d1e0*/  SHFL.BFLY PT, R4, R0, 0x2, 0x1f ;  /* 0x0c401f0000047f89 */ /* 0x0042a400000e0000 */
.L_x_685:
[----:B-1----:R-:W3:Y:S02]  /*d1f0*/  LDL.LU R0, [R1+0x4] ;  /* 0x0000040001007983 */ /* 0x002ee40000300800 */
[----:B--23--:R-:W-:Y:S01]  /*d200*/  FADD.FTZ R4, R4, R0 ;  /* 0x0000000004047221 */ /* 0x00cfe20000010000 */
[----:B------:R-:W-:Y:S05]  /*d210*/  BRA.DIV ~URZ, `(.L_x_634) ;  /* 0x000057127f007947 */ /* 0x000fea000b800000 */
[----:B------:R-:W2:Y:S04]  /*d220*/  LDL.LU R2, [R1+0x10] ;  /* 0x0000100001027983 */ /* 0x000ea80000300800 */
[----:B------:R-:W3:Y:S04]  /*d230*/  LDL.LU R0, [R1+0xc] ;  /* 0x00000c0001007983 */ /* 0x000ee80000300800 */
[----:B------:R-:W4:Y:S04]  /*d240*/  LDL.LU R8, [R1+0x8] ;  /* 0x0000080001087983 */ /* 0x000f280000300800 */
[----:B--2---:R-:W1:Y:S04]  /*d250*/  SHFL.BFLY PT, R5, R2, 0x2, 0x1f ;  /* 0x0c401f0002057f89 */ /* 0x004e6800000e0000 */
[----:B---3--:R-:W2:Y:S04]  /*d260*/  SHFL.BFLY PT, R6, R0, 0x2, 0x1f ;  /* 0x0c401f0000067f89 */ /* 0x008ea800000e0000 */
[----:B----4-:R-:W3:Y:S01]  /*d270*/  SHFL.BFLY PT, R7, R8, 0x2, 0x1f ;  /* 0x0c401f0008077f89 */ /* 0x010ee200000e0000 */
[----:B-1----:R-:W-:-:S02]  /*d280*/  FADD.FTZ R5, R5, R2 ;  /* 0x0000000205057221 */ /* 0x002fc40000010000 */
[----:B--2---:R-:W-:-:S03]  /*d290*/  FADD.FTZ R6, R6, R0 ;  /* 0x0000000006067221 */ /* 0x004fc60000010000 */
[----:B------:R-:W1:Y:S01]  /*d2a0*/  SHFL.BFLY PT, R2, R5, 0x1, 0x1f ;  /* 0x0c201f0005027f89 */ /* 0x000e6200000e0000 */
[----:B---3--:R-:W-:-:S03]  /*d2b0*/  FADD.FTZ R7, R7, R8 ;  /* 0x0000000807077221 */ /* 0x008fc60000010000 */
[----:B------:R-:W2:Y:S04]  /*d2c0*/  SHFL.BFLY PT, R0, R4, 0x1, 0x1f ;  /* 0x0c201f0004007f89 */ /* 0x000ea800000e0000 */
[----:B------:R-:W3:Y:S04]  /*d2d0*/  SHFL.BFLY PT, R3, R6, 0x1, 0x1f ;  /* 0x0c201f0006037f89 */ /* 0x000ee800000e0000 */
[----:B------:R4:W4:Y:S01]  /*d2e0*/  SHFL.BFLY PT, R175, R7, 0x1, 0x1f ;  /* 0x0c201f0007af7f89 */ /* 0x00092200000e0000 */
[----:B-1----:R-:W-:Y:S02]  /*d2f0*/  FADD.FTZ R5, R5, R2 ;  /* 0x0000000205057221 */ /* 0x002fe40000010000 */
[----:B--2---:R-:W-:-:S02]  /*d300*/  FADD.FTZ R4, R4, R0 ;  /* 0x0000000004047221 */ /* 0x004fc40000010000 */
[----:B---3--:R-:W-:-:S03]  /*d310*/  FADD.FTZ R6, R6, R3 ;  /* 0x0000000306067221 */ /* 0x008fc60000010000 */
.L_x_686:
[----:B------:R-:W-:Y:S01]  /*d320*/  FSETP.NE.FTZ.AND P3, PT, R4, RZ, PT ;  /* 0x000000ff0400720b */ /* 0x000fe20003f75000 */
[----:B------:R-:W-:Y:S01]  /*d330*/  CS2R R2, SRZ ;  /* 0x0000000000027805 */ /* 0x000fe2000001ff00 */
[----:B------:R-:W-:Y:S01]  /*d340*/  FSETP.NE.FTZ.AND P2, PT, R5, RZ, PT ;  /* 0x000000ff0500720b */ /* 0x000fe20003f55000 */
[----:B----4-:R-:W-:Y:S01]  /*d350*/  FADD.FTZ R7, R175, R7 ;  /* 0x00000007af077221 */ /* 0x010fe20000010000 */
[----:B------:R-:W-:Y:S02]  /*d360*/  FSETP.NE.FTZ.AND P1, PT, R6, RZ, PT ;  /* 0x000000ff0600720b */ /* 0x000fe40003f35000 */
[----:B------:R-:W-:Y:S02]  /*d370*/  MOV R0, RZ ;  /* 0x000000ff00007202 */ /* 0x000fe40000000f00 */
[----:B------:R-:W-:Y:S02]  /*d380*/  FSETP.NE.FTZ.AND P0, PT, R7, RZ, PT ;  /* 0x000000ff0700720b */ /* 0x000fe40003f15000 */
[----:B------:R-:W-:-:S02]  /*d390*/  MOV R47, 0xff800000 ;  /* 0xff800000002f7802 */ /* 0x000fc40000000f00 */
[----:B------:R-:W-:Y:S01]  /*d3a0*/  MOV R46, 0xff800000 ;  /* 0xff800000002e7802 */ /* 0x000fe20000000f00 */
[----:B------:R-:W1:Y:S01]  /*d3b0*/  @P3 MUFU.RCP R0, R4 ;  /* 0x0000000400003308 */ /* 0x000e620000001000 */
[----:B------:R-:W-:Y:S02]  /*d3c0*/  MOV R45, 0xff800000 ;  /* 0xff800000002d7802 */ /* 0x000fe40000000f00 */
[----:B------:R-:W-:Y:S02]  /*d3d0*/  MOV R44, 0xff800000 ;  /* 0xff800000002c7802 */ /* 0x000fe40000000f00 */
[----:B------:R-:W-:-:S03]  /*d3e0*/  @P1 MOV R13, 0x3f317218 ;  /* 0x3f317218000d1802 */ /* 0x000fc60000000f00 */
[----:B------:R-:W2:Y:S08]  /*d3f0*/  @P2 MUFU.RCP R3, R5 ;  /* 0x0000000500032308 */ /* 0x000eb00000001000 */
[----:B------:R-:W3:Y:S01]  /*d400*/  @P1 MUFU.RCP R2, R6 ;  /* 0x0000000600021308 */ /* 0x000ee20000001000 */
[C---:B-1----:R-:W-:Y:S02]  /*d410*/  FMUL.FTZ R152, R0.reuse, R152 ;  /* 0x0000009800987220 */ /* 0x042fe40000410000 */
[----:B------:R-:W-:-:S02]  /*d420*/  FMUL.FTZ R43, R0, R153 ;  /* 0x00000099002b7220 */ /* 0x000fc40000410000 */
[C---:B------:R-:W-:Y:S02]  /*d430*/  FMUL.FTZ R164, R0.reuse, R164 ;  /* 0x000000a400a47220 */ /* 0x040fe40000410000 */
[C---:B------:R-:W-:Y:S01]  /*d440*/  FMUL.FTZ R40, R0.reuse, R165 ;  /* 0x000000a500287220 */ /* 0x040fe20000410000 */
[----:B------:R-:W1:Y:S01]  /*d450*/  @P3 MUFU.LG2 R8, R4 ;  /* 0x0000000400083308 */ /* 0x000e620000000c00 */
[C---:B------:R-:W-:Y:S02]  /*d460*/  FMUL.FTZ R100, R0.reuse, R100 ;  /* 0x0000006400647220 */ /* 0x040fe40000410000 */
[C---:B------:R-:W-:Y:S02]  /*d470*/  FMUL.FTZ R37, R0.reuse, R101 ;  /* 0x0000006500257220 */ /* 0x040fe40000410000 */
[C---:B------:R-:W-:Y:S02]  /*d480*/  FMUL.FTZ R112, R0.reuse, R112 ;  /* 0x0000007000707220 */ /* 0x040fe40000410000 */
[C---:B------:R-:W-:Y:S01]  /*d490*/  FMUL.FTZ R34, R0.reuse, R113 ;  /* 0x0000007100227220 */ /* 0x040fe20000410000 */
[----:B------:R4:W5:Y:S01]  /*d4a0*/  @P2 MUFU.LG2 R4, R5 ;  /* 0x0000000500042308 */ /* 0x0009620000000c00 */
[----:B------:R-:W-:-:S02]  /*d4b0*/  FMUL.FTZ R116, R0, R116 ;  /* 0x0000007400747220 */ /* 0x000fc40000410000 */
[C---:B------:R-:W-:Y:S02]  /*d4c0*/  FMUL.FTZ R31, R0.reuse, R117 ;  /* 0x00000075001f7220 */ /* 0x040fe40000410000 */
[C---:B------:R-:W-:Y:S02]  /*d4d0*/  FMUL.FTZ R128, R0.reuse, R128 ;  /* 0x0000008000807220 */ /* 0x040fe40000410000 */
[C---:B------:R-:W-:Y:S01]  /*d4e0*/  FMUL.FTZ R28, R0.reuse, R129 ;  /* 0x00000081001c7220 */ /* 0x040fe20000410000 */
[----:B------:R-:W1:Y:S01]  /*d4f0*/  @P1 MUFU.LG2 R6, R6 ;  /* 0x0000000600061308 */ /* 0x000e620000000c00 */
[C---:B------:R-:W-:Y:S02]  /*d500*/  FMUL.FTZ R132, R0.reuse, R132 ;  /* 0x0000008400847220 */ /* 0x040fe40000410000 */
[C---:B------:R-:W-:Y:S02]  /*d510*/  FMUL.FTZ R24, R0.reuse, R133 ;  /* 0x0000008500187220 */ /* 0x040fe40000410000 */
[----:B------:R-:W-:-:S02]  /*d520*/  FMUL.FTZ R140, R0, R140 ;  /* 0x0000008c008c7220 */ /* 0x000fc40000410000 */
[C---:B------:R-:W-:Y:S01]  /*d530*/  FMUL.FTZ R20, R0.reuse, R141 ;  /* 0x0000008d00147220 */ /* 0x040fe20000410000 */
[----:B----4-:R-:W-:Y:S01]  /*d540*/  @P3 MOV R5, 0x3f317218 ;  /* 0x3f31721800053802 */ /* 0x010fe20000000f00 */
[C---:B------:R-:W-:Y:S02]  /*d550*/  FMUL.FTZ R68, R0.reuse, R68 ;  /* 0x0000004400447220 */ /* 0x040fe40000410000 */
[C---:B------:R-:W-:Y:S02]  /*d560*/  FMUL.FTZ R16, R0.reuse, R69 ;  /* 0x0000004500107220 */ /* 0x040fe40000410000 */
[C---:B------:R-:W-:Y:S02]  /*d570*/  FMUL.FTZ R80, R0.reuse, R80 ;  /* 0x0000005000507220 */ /* 0x040fe40000410000 */
[C---:B------:R-:W-:Y:S02]  /*d580*/  FMUL.FTZ R12, R0.reuse, R81 ;  /* 0x00000051000c7220 */ /* 0x040fe40000410000 */
[----:B------:R-:W-:-:S02]  /*d590*/  FMUL.FTZ R84, R0, R84 ;  /* 0x0000005400547220 */ /* 0x000fc40000410000 */
[C---:B------:R-:W-:Y:S02]  /*d5a0*/  FMUL.FTZ R85, R0.reuse, R85 ;  /* 0x0000005500557220 */ /* 0x040fe40000410000 */
[C---:B------:R-:W-:Y:S02]  /*d5b0*/  FMUL.FTZ R96, R0.reuse, R96 ;  /* 0x0000006000607220 */ /* 0x040fe40000410000 */
[----:B------:R-:W-:Y:S01]  /*d5c0*/  FMUL.FTZ R97, R0, R97 ;  /* 0x0000006100617220 */ /* 0x000fe20000410000 */
[----:B------:R-:W-:Y:S01]  /*d5d0*/  MOV R0, RZ ;  /* 0x000000ff00007202 */ /* 0x000fe20000000f00 */
[C---:B--2---:R-:W-:Y:S02]  /*d5e0*/  FMUL.FTZ R154, R3.reuse, R154 ;  /* 0x0000009a039a7220 */ /* 0x044fe40000410000 */
[C---:B------:R-:W-:Y:S02]  /*d5f0*/  FMUL.FTZ R42, R3.reuse, R155 ;  /* 0x0000009b032a7220 */ /* 0x040fe40000410000 */
[C---:B------:R-:W-:Y:S01]  /*d600*/  FMUL.FTZ R166, R3.reuse, R166 ;  /* 0x000000a603a67220 */ /* 0x040fe20000410000 */
[----:B------:R-:W-:Y:S01]  /*d610*/  @P0 MUFU.RCP R0, R7 ;  /* 0x0000000700000308 */ /* 0x000fe20000001000 */
        /* <DEDUP_REMOVED lines=22> */
[C---:B---3--:R-:W-:Y:S02]  /*d780*/  FMUL.FTZ R156, R2.reuse, R156 ;  /* 0x0000009c029c7220 */ /* 0x048fe40000410000 */
        /* <DEDUP_REMOVED lines=22> */
[----:B------:R-:W-:Y:S02]  /*d8f0*/  FMUL.FTZ R93, R2, R93 ;  /* 0x0000005d025d7220 */ /* 0x000fe40000410000 */
[----:B------:R-:W2:Y:S01]  /*d900*/  @P0 MUFU.LG2 R2, R7 ;  /* 0x0000000700020308 */ /* 0x000ea20000000c00 */
[----:B-1----:R-:W-:Y:S02]  /*d910*/  @P3 FMUL.FTZ R9, R8, 0.69314718246459960938 ;  /* 0x3f31721808093820 */ /* 0x002fe40000410000 */
[----:B-----5:R-:W-:Y:S02]  /*d920*/  @P2 FMUL.FTZ R8, R4, 0.69314718246459960938 ;  /* 0x3f31721804082820 */ /* 0x020fe40000410000 */
[----:B------:R-:W-:Y:S02]  /*d930*/  @P2 FMUL.FTZ R4, R3, c[0x0][0x2d0] ;  /* 0x0000b40003042a20 */ /* 0x000fe40000410000 */
[----:B------:R-:W-:-:S02]  /*d940*/  @P1 FMUL.FTZ R6, R6, 0.69314718246459960938 ;  /* 0x3f31721806061820 */ /* 0x000fc40000410000 */
[----:B------:R-:W-:Y:S02]  /*d950*/  @P1 FMUL.FTZ R3, R13, c[0x0][0x2d0] ;  /* 0x0000b4000d031a20 */ /* 0x000fe40000410000 */
[----:B------:R-:W-:Y:S02]  /*d960*/  @P3 FMUL.FTZ R5, R5, c[0x0][0x2d0] ;  /* 0x0000b40005053a20 */ /* 0x000fe40000410000 */
[----:B------:R-:W-:Y:S01]  /*d970*/  @P1 FFMA.FTZ R47, R3, R147, R6 ;  /* 0x00000093032f1223 */ /* 0x000fe20000010006 */
[----:B------:R-:W-:Y:S01]  /*d980*/  @P0 MOV R3, 0x3f317218 ;  /* 0x3f31721800030802 */ /* 0x000fe20000000f00 */
[----:B------:R-:W-:Y:S01]  /*d990*/  @P2 FFMA.FTZ R46, R4, R148, R8 ;  /* 0x00000094042e2223 */ /* 0x000fe20000010008 */
[----:B------:R-:W-:Y:S01]  /*d9a0*/  MOV R4, 0x1 ;  /* 0x0000000100047802 */ /* 0x000fe20000000f00 */
[----:B--2---:R-:W-:Y:S02]  /*d9b0*/  @P0 FMUL.FTZ R2, R2, 0.69314718246459960938 ;  /* 0x3f31721802020820 */ /* 0x004fe40000410000 */
[----:B------:R-:W-:-:S02]  /*d9c0*/  @P0 FMUL.FTZ R3, R3, c[0x0][0x2d0] ;  /* 0x0000b40003030a20 */ /* 0x000fc40000410000 */
[----:B------:R-:W-:Y:S02]  /*d9d0*/  @P3 FFMA.FTZ R45, R5, R149, R9 ;  /* 0x00000095052d3223 */ /* 0x000fe40000010009 */
        /* <DEDUP_REMOVED lines=23> */
[----:B------:R-:W-:Y:S01]  /*db50*/  FMUL.FTZ R95, R0, R95 ;  /* 0x0000005f005f7220 */ /* 0x000fe20000410000 */
[----:B------:R-:W-:Y:S01]  /*db60*/  PRMT R0, R4, 0x7610, R0 ;  /* 0x0000761004007816 */ /* 0x000fe20000000000 */
[----:B------:R-:W-:Y:S02]  /*db70*/  @P0 FFMA.FTZ R44, R3, R17, R2 ;  /* 0x00000011032c0223 */ /* 0x000fe40000010002 */
.L_x_594:
[----:B------:R2:W5:Y:S01]  /*db80*/  LDL R8, [R1+0x64] ;  /* 0x0000640001087983 */ /* 0x0005620000100800 */
[----:B------:R-:W-:Y:S03]  /*db90*/  BSSY B0, `(.L_x_635) ;  /* 0x0000012000007945 */ /* 0x000fe60003800000 */
[----:B------:R-:W3:Y:S02]  /*dba0*/  S2R R49, SR_TID.X ;  /* 0x0000000000317919 */ /* 0x000ee40000002100 */
[----:B---3--:R-:W-:-:S13]  /*dbb0*/  LOP3.LUT P6, RZ, R49, 0x7f, RZ, 0xc0, !PT ;  /* 0x0000007f31ff7812 */ /* 0x008fda00078cc0ff */
[----:B------:R-:W-:Y:S05]  /*dbc0*/  @P6 BRA `(.L_x_636) ;  /* 0x000000e000006947 */ /* 0x000fea0003800000 */
[----:B--2---:R-:W2:Y:S01]  /*dbd0*/  S2R R4, SR_LANEID ;  /* 0x0000000000047919 */ /* 0x004ea20000000000 */
[----:B------:R-:W-:Y:S01]  /*dbe0*/  VOTEU.ANY UR4, UPT, PT ;  /* 0x0000000000047886 */ /* 0x000fe200038e0100 */
[----:B-1----:R-:W-:Y:S01]  /*dbf0*/  IMAD.MOV.U32 R6, RZ, RZ, c[0x0][0x580] ;  /* 0x00016000ff067624 */ /* 0x002fe200078e00ff */
[----:B------:R-:W2:Y:S01]  /*dc00*/  FLO.U32 R3, UR4 ;  /* 0x0000000400037d00 */ /* 0x000ea200080e0000 */
[----:B------:R-:W-:-:S07]  /*dc10*/  IMAD.MOV.U32 R7, RZ, RZ, c[0x0][0x584] ;  /* 0x00016100ff077624 */ /* 0x000fce00078e00ff */
[----:B------:R-:W1:Y:S01]  /*dc20*/  POPC R2, UR4 ;  /* 0x0000000400027d09 */ /* 0x000e620008000000 */
[----:B--2---:R-:W-:-:S13]  /*dc30*/  ISETP.EQ.U32.AND P0, PT, R3, R4, PT ;  /* 0x000000040300720c */ /* 0x004fda0003f02070 */
[----:B-1----:R-:W2:Y:S04]  /*dc40*/  @P0 ATOMG.E.ADD.STRONG.GPU PT, R2, [R6.64], R2 ;  /* 0x00000002060209a8 */ /* 0x002ea800081ee1c6 */
[----:B------:R-:W1:Y:S04]  /*dc50*/  S2R R4, SR_LTMASK ;  /* 0x0000000000047919 */ /* 0x000e680000003900 */
[----:B--2---:R1:W2:Y:S02]  /*dc60*/  SHFL.IDX PT, R3, R2, R3, 0x1f ;  /* 0x00001f0302037589 */ /* 0x0042a400000e0000 */
[----:B-1----:R-:W-:-:S06]  /*dc70*/  LOP3.LUT R2, R4, UR4, RZ, 0xc0, !PT ;  /* 0x0000000404027c12 */ /* 0x002fcc000f8ec0ff */
[----:B------:R-:W2:Y:S02]  /*dc80*/  POPC R2, R2 ;  /* 0x0000000200027309 */ /* 0x000ea40000000000 */
[----:B--2--5:R-:W-:-:S05]  /*dc90*/  IADD3 R8, R3, c[0x0][0xc], R2 ;  /* 0x0000030003087a10 */ /* 0x024fca0007ffe002 */
[----:B------:R1:W-:Y:S02]  /*dca0*/  STL [R1+0x64], R8 ;  /* 0x0000640801007387 */ /* 0x0003e40000100800 */
.L_x_636:
[----:B--2---:R-:W-:Y:S05]  /*dcb0*/  BSYNC B0 ;  /* 0x0000000000007941 */ /* 0x004fea0003800000 */
.L_x_635:
[----:B------:R-:W-:Y:S01]  /*dcc0*/  PRMT R0, R0, 0x9910, RZ ;  /* 0x0000991000007816 */ /* 0x000fe200000000ff */
[----:B------:R-:W-:Y:S01]  /*dcd0*/  BSSY B1, `(.L_x_637) ;  /* 0x00001e5000017945 */ /* 0x000fe20003800000 */
[----:B-----5:R-:W-:Y:S02]  /*dce0*/  IMAD.MOV.U32 R64, RZ, RZ, R8 ;  /* 0x000000ffff407224 */ /* 0x020fe400078e0008 */
[----:B------:R-:W-:-:S13]  /*dcf0*/  ISETP.NE.AND P0, PT, R0, RZ, PT ;  /* 0x000000ff0000720c */ /* 0x000fda0003f05270 */
[----:B------:R-:W-:Y:S05]  /*dd00*/  @!P0 BRA `(.L_x_638) ;  /* 0x000012e000008947 */ /* 0x000fea0003800000 */
[----:B------:R-:W2:Y:S04]  /*dd10*/  LDL R52, [R1+0x54] ;  /* 0x0000540001347983 */ /* 0x000ea80000100800 */
[----:B------:R-:W3:Y:S04]  /*dd20*/  LDL R51, [R1+0x58] ;  /* 0x0000580001337983 */ /* 0x000ee80000100800 */
[----:B------:R-:W4:Y:S04]  /*dd30*/  LDL R50, [R1+0x60] ;  /* 0x0000600001327983 */ /* 0x000f280000100800 */
[----:B------:R-:W5:Y:S01]  /*dd40*/  LDL R48, [R1+0x5c] ;  /* 0x00005c0001307983 */ /* 0x000f620000100800 */
[----:B------:R-:W-:Y:S01]  /*dd50*/  WARPSYNC 0xffffffff ;  /* 0xffffffff00007948 */ /* 0x000fe20003800000 */
[----:B------:R-:W-:-:S02]  /*dd60*/  F2FP.BF16.PACK_AB R43, R43, R152 ;  /* 0x000000982b2b723e */ /* 0x000fc400000010ff */
[----:B------:R-:W-:Y:S01]  /*dd70*/  BAR.SYNC.DEFER_BLOCKING 0x1, 0x80 ;  /* 0x0042000000007b1d */ /* 0x000fe20000010000 */
        /* <DEDUP_REMOVED lines=39> */
[----:B-1----:R-:W-:Y:S02]  /*dff0*/  F2FP.BF16.PACK_AB R8, R85, R84 ;  /* 0x000000545508723e */ /* 0x002fe400000010ff */
[----:B------:R-:W-:Y:S02]  /*e000*/  F2FP.BF16.PACK_AB R7, R87, R86 ;  /* 0x000000565707723e */ /* 0x000fe400000010ff */
[----:B------:R-:W-:-:S02]  /*e010*/  F2FP.BF16.PACK_AB R4, R97, R96 ;  /* 0x000000606104723e */ /* 0x000fc400000010ff */
[----:B------:R-:W-:Y:S02]  /*e020*/  F2FP.BF16.PACK_AB R3, R99, R98 ;  /* 0x000000626303723e */ /* 0x000fe400000010ff */
[----:B------:R-:W-:Y:S02]  /*e030*/  F2FP.BF16.PACK_AB R6, R89, R88 ;  /* 0x000000585906723e */ /* 0x000fe400000010ff */
[----:B------:R-:W-:Y:S02]  /*e040*/  F2FP.BF16.PACK_AB R5, R5, R90 ;  /* 0x0000005a0505723e */ /* 0x000fe400000010ff */
[----:B------:R-:W-:Y:S02]  /*e050*/  F2FP.BF16.PACK_AB R2, R93, R92 ;  /* 0x0000005c5d02723e */ /* 0x000fe400000010ff */
[----:B------:R-:W-:Y:S01]  /*e060*/  F2FP.BF16.PACK_AB R0, R95, R94 ;  /* 0x0000005e5f00723e */ /* 0x000fe200000010ff */
[----:B--2---:R1:W-:Y:S04]  /*e070*/  STS [R52+0x80], R43 ;  /* 0x0000802b34007388 */ /* 0x0043e80000000800 */
[----:B------:R1:W-:Y:S04]  /*e080*/  STS [R52+0x280], R42 ;  /* 0x0002802a34007388 */ /* 0x0003e80000000800 */
[----:B---3--:R1:W-:Y:S04]  /*e090*/  STS [R51], R40 ;  /* 0x0000002833007388 */ /* 0x0083e80000000800 */
[----:B------:R1:W-:Y:S04]  /*e0a0*/  STS [R51+0x200], R39 ;  /* 0x0002002733007388 */ /* 0x0003e80000000800 */
[----:B------:R1:W-:Y:S04]  /*e0b0*/  STS [R52+0x1080], R41 ;  /* 0x0010802934007388 */ /* 0x0003e80000000800 */
[----:B------:R1:W-:Y:S04]  /*e0c0*/  STS [R52+0x1280], R158 ;  /* 0x0012809e34007388 */ /* 0x0003e80000000800 */
[----:B------:R1:W-:Y:S04]  /*e0d0*/  STS [R51+0x1000], R38 ;  /* 0x0010002633007388 */ /* 0x0003e80000000800 */
[----:B------:R1:W-:Y:S04]  /*e0e0*/  STS [R51+0x1200], R162 ;  /* 0x001200a233007388 */ /* 0x0003e80000000800 */
[----:B----4-:R1:W-:Y:S04]  /*e0f0*/  STS [R50+0x80], R37 ;  /* 0x0000802532007388 */ /* 0x0103e80000000800 */
[----:B------:R1:W-:Y:S04]  /*e100*/  STS [R50+0x280], R36 ;  /* 0x0002802432007388 */ /* 0x0003e80000000800 */
[----:B-----5:R1:W-:Y:S04]  /*e110*/  STS [R48], R34 ;  /* 0x0000002230007388 */ /* 0x0203e80000000800 */
[----:B------:R1:W-:Y:S04]  /*e120*/  STS [R48+0x200], R33 ;  /* 0x0002002130007388 */ /* 0x0003e80000000800 */
        /* <DEDUP_REMOVED lines=36> */
[----:B------:R-:W-:Y:S06]  /*e370*/  BAR.SYNC.DEFER_BLOCKING 0x1, 0x80 ;  /* 0x0042000000007b1d */ /* 0x000fec0000010000 */
[----:B------:R-:W-:Y:S05]  /*e380*/  BRA.CONV ~URZ, `(.L_x_639) ;  /* 0x000000837f007947 */ /* 0x000fea000b800000 */
[----:B-1----:R-:W-:Y:S01]  /*e390*/  SHF.R.S32.HI R48, RZ, 0x1f, R49 ;  /* 0x0000001fff307819 */ /* 0x002fe20000011431 */
[----:B------:R-:W-:Y:S01]  /*e3a0*/  IMAD.MOV.U32 R148, RZ, RZ, RZ ;  /* 0x000000ffff947224 */ /* 0x000fe200078e00ff */
[----:B------:R-:W-:Y:S01]  /*e3b0*/  MOV R2, 0xe410 ;  /* 0x0000e41000027802 */ /* 0x000fe20000000f00 */
[----:B------:R-:W-:Y:S01]  /*e3c0*/  IMAD.MOV.U32 R3, RZ, RZ, 0x1f ;  /* 0x0000001fff037424 */ /* 0x000fe200078e00ff */
[----:B------:R-:W-:-:S04]  /*e3d0*/  LEA.HI R48, R48, R49, RZ, 0x7 ;  /* 0x0000003130307211 */ /* 0x000fc800078f38ff */
[----:B------:R-:W-:-:S05]  /*e3e0*/  SHF.R.S32.HI R48, RZ, 0x7, R48 ;  /* 0x00000007ff307819 */ /* 0x000fca0000011430 */
[----:B------:R-:W-:Y:S02]  /*e3f0*/  IMAD.MOV.U32 R147, RZ, RZ, R48 ;  /* 0x000000ffff937224 */ /* 0x000fe400078e0030 */
[----:B------:R-:W-:Y:S05]  /*e400*/  CALL.REL.NOINC `($__internal_4_$__cuda_sm70_shflsync_idx_p) ;  /* 0x00004bb000007944 */ /* 0x000fea0003c00000 */
.L_x_639:
[----:B-1----:R-:W2:Y:S04]  /*e410*/  LDL R2, [R1+0x50] ;  /* 0x0000500001027983 */ /* 0x002ea80000100800 */
[----:B------:R-:W3:Y:S04]  /*e420*/  LDL.LU R8, [R1+0x48] ;  /* 0x0000480001087983 */ /* 0x000ee80000300800 */
[----:B------:R-:W4:Y:S04]  /*e430*/  LDL.LU R15, [R1+0x44] ;  /* 0x00004400010f7983 */ /* 0x000f280000300800 */
[----:B------:R-:W5:Y:S04]  /*e440*/  LDL R14, [R1] ;  /* 0x00000000010e7983 */ /* 0x000f680000100800 */
[----:B------:R-:W2:Y:S01]  /*e450*/  LDL.LU R19, [R1+0x40] ;  /* 0x0000400001137983 */ /* 0x000ea20000300800 */
[----:B------:R-:W-:-:S03]  /*e460*/  IMAD.MOV.U32 R0, RZ, RZ, 0x1 ;  /* 0x00000001ff007424 */ /* 0x000fc600078e00ff */
[----:B------:R-:W4:Y:S02]  /*e470*/  LDL R13, [R1+0x70] ;  /* 0x00007000010d7983 */ /* 0x000f240000100800 */
[----:B------:R-:W-:Y:S02]  /*e480*/  ISETP.NE.AND P1, PT, R0, c[0x0][0x4e8], PT ;  /* 0x00013a0000007a0c */ /* 0x000fe40003f25270 */
[----:B------:R-:W4:Y:S01]  /*e490*/  LDL R18, [R1+0x68] ;  /* 0x0000680001127983 */ /* 0x000f220000100800 */
[----:B------:R-:W-:Y:S02]  /*e4a0*/  ULDC UR5, c[0x0][0x4e8] ;  /* 0x00013a0000057ab9 */ /* 0x000fe40000000800 */
[----:B------:R-:W-:Y:S02]  /*e4b0*/  ULDC UR4, c[0x0][0x388] ;  /* 0x0000e20000047ab9 */ /* 0x000fe40000000800 */
[----:B------:R-:W-:Y:S01]  /*e4c0*/  UIMAD UR4, UR5, UR4, URZ ;  /* 0x00000004050472a4 */ /* 0x000fe2000f8e023f */
[----:B------:R-:W1:Y:S01]  /*e4d0*/  S2R R20, SR_TID.X ;  /* 0x0000000000147919 */ /* 0x000e620000002100 */
[----:B------:R-:W-:Y:S01]  /*e4e0*/  BSSY B0, `(.L_x_640) ;  /* 0x0000077000007945 */ /* 0x000fe20003800000 */
[----:B------:R-:W-:-:S02]  /*e4f0*/  IADD3 R65, R218, 0x40, RZ ;  /* 0x00000040da417810 */ /* 0x000fc40007ffe0ff */
[----:B------:R-:W-:Y:S02]  /*e500*/  SHF.R.S32.HI R66, RZ, 0x1f, R252 ;  /* 0x0000001fff427819 */ /* 0x000fe400000114fc */
[----:B------:R-:W-:Y:S02]  /*e510*/  SHF.R.S32.HI R67, RZ, 0x1f, R218 ;  /* 0x0000001fff437819 */ /* 0x000fe400000114da */
[----:B---3--:R-:W-:-:S05]  /*e520*/  SHF.R.S32.HI R5, RZ, 0x1f, R8 ;  /* 0x0000001fff057819 */ /* 0x008fca0000011408 */
[----:B------:R-:W-:Y:S02]  /*e530*/  IMAD R6, R5, c[0x0][0x490], RZ ;  /* 0x0001240005067a24 */ /* 0x000fe400078e02ff */
[----:B--2---:R-:W-:-:S04]  /*e540*/  IMAD.IADD R4, R2, 0x1, R19 ;  /* 0x0000000102047824 */ /* 0x004fc800078e0213 */
[----:B------:R-:W-:-:S04]  /*e550*/  @P1 IMAD.HI.U32 R7, R4, c[0x0][0x4ec], RZ ;  /* 0x00013b0004071a27 */ /* 0x000fc800078e00ff */
[----:B------:R-:W-:-:S04]  /*e560*/  IMAD.WIDE.U32 R2, R8, c[0x0][0x490], RZ ;  /* 0x0001240008027a25 */ /* 0x000fc800078e00ff */
[C---:B------:R-:W-:Y:S02]  /*e570*/  IMAD R6, R8.reuse, c[0x0][0x494], R6 ;  /* 0x0001250008067a24 */ /* 0x040fe400078e0206 */
[----:B------:R-:W-:Y:S01]  /*e580*/  IMAD.MOV.U32 R0, RZ, RZ, R4 ;  /* 0x000000ffff007224 */ /* 0x000fe200078e0004 */
[----:B------:R-:W-:Y:S02]  /*e590*/  @P1 SHF.R.U32.HI R0, RZ, c[0x0][0x4f0], R7 ;  /* 0x00013c00ff001a19 */ /* 0x000fe40000011607 */
[----:B------:R-:W-:Y:S01]  /*e5a0*/  IADD3 R3, R3, R6, RZ ;  /* 0x0000000603037210 */ /* 0x000fe20007ffe0ff */
[----:B------:R-:W-:Y:S01]  /*e5b0*/  IMAD R6, R5, c[0x0][0x3e8], RZ ;  /* 0x0000fa0005067a24 */ /* 0x000fe200078e02ff */
[----:B----4-:R-:W-:Y:S01]  /*e5c0*/  SHF.R.S32.HI R5, RZ, 0x1f, R15 ;  /* 0x0000001fff057819 */ /* 0x010fe2000001140f */
[----:B------:R-:W-:Y:S02]  /*e5d0*/  IMAD.MOV R7, RZ, RZ, -R0 ;  /* 0x000000ffff077224 */ /* 0x000fe400078e0a00 */
[----:B------:R-:W-:-:S02]  /*e5e0*/  IMAD R10, R8, c[0x0][0x3ec], R6 ;  /* 0x0000fb00080a7a24 */ /* 0x000fc400078e0206 */
[----:B------:R-:W-:Y:S02]  /*e5f0*/  IMAD R4, R7, c[0x0][0x4e8], R4 ;  /* 0x00013a0007047a24 */ /* 0x000fe400078e0204 */
[----:B------:R-:W-:-:S04]  /*e600*/  IMAD.WIDE.U32 R8, R8, c[0x0][0x3e8], RZ ;  /* 0x0000fa0008087a25 */ /* 0x000fc800078e00ff */
[----:B------:R-:W-:Y:S02]  /*e610*/  IMAD R11, R5, c[0x0][0x498], RZ ;  /* 0x00012600050b7a24 */ /* 0x000fe400078e02ff */
[----:B------:R-:W-:Y:S01]  /*e620*/  IMAD.WIDE.U32 R6, R15, c[0x0][0x498], R2 ;  /* 0x000126000f067a25 */ /* 0x000fe200078e0002 */
[----:B------:R-:W-:-:S03]  /*e630*/  MOV R2, R8 ;  /* 0x0000000800027202 */ /* 0x000fc60000000f00 */
[----:B------:R-:W-:Y:S01]  /*e640*/  IMAD R12, R5, c[0x0][0x3f0], RZ ;  /* 0x0000fc00050c7a24 */ /* 0x000fe200078e02ff */
[----:B------:R-:W-:Y:S01]  /*e650*/  SHF.R.S32.HI R5, RZ, 0x1f, R0 ;  /* 0x0000001fff057819 */ /* 0x000fe20000011400 */
[----:B------:R-:W-:Y:S01]  /*e660*/  IMAD R11, R15, c[0x0][0x49c], R11 ;  /* 0x000127000f0b7a24 */ /* 0x000fe200078e020b */
[----:B------:R-:W-:Y:S01]  /*e670*/  IADD3 R6, P0, R0, R6, RZ ;  /* 0x0000000600067210 */ /* 0x000fe20007f1e0ff */
[----:B------:R-:W-:-:S03]  /*e680*/  IMAD.IADD R3, R9, 0x1, R10 ;  /* 0x0000000109037824 */ /* 0x000fc600078e020a */
[----:B------:R-:W-:Y:S01]  /*e690*/  IADD3.X R7, R5, R7, R11, P0, !PT ;  /* 0x0000000705077210 */ /* 0x000fe200007fe40b */
[C---:B------:R-:W-:Y:S02]  /*e6a0*/  IMAD R11, R15.reuse, c[0x0][0x3f4], R12 ;  /* 0x0000fd000f0b7a24 */ /* 0x040fe400078e020c */
[----:B------:R-:W-:Y:S02]  /*e6b0*/  IMAD.WIDE.U32 R8, R15, c[0x0][0x3f0], R2 ;  /* 0x0000fc000f087a25 */ /* 0x000fe400078e0002 */
[----:B------:R-:W2:Y:S01]  /*e6c0*/  S2R R15, SR_TID.X ;  /* 0x00000000000f7919 */ /* 0x000ea20000002100 */
[----:B------:R-:W-:Y:S01]  /*e6d0*/  SHF.R.S32.HI R0, RZ, 0x1f, R4 ;  /* 0x0000001fff007819 */ /* 0x000fe20000011404 */
[----:B-----5:R-:W-:-:S04]  /*e6e0*/  IMAD.IADD R5, R14, 0x1, R19 ;  /* 0x000000010e057824 */ /* 0x020fc800078e0213 */
[----:B------:R-:W-:Y:S02]  /*e6f0*/  IMAD R0, R0, c[0x0][0x488], RZ ;  /* 0x0001220000007a24 */ /* 0x000fe400078e02ff */
[----:B------:R-:W-:-:S04]  /*e700*/  IMAD.WIDE.U32 R2, R4, c[0x0][0x488], R6 ;  /* 0x0001220004027a25 */ /* 0x000fc800078e0006 */
[----:B------:R-:W-:Y:S02]  /*e710*/  IMAD R10, R4, c[0x0][0x48c], R0 ;  /* 0x00012300040a7a24 */ /* 0x000fe400078e0200 */
[----:B------:R-:W-:Y:S01]  /*e720*/  @P1 IMAD.HI.U32 R6, R5, c[0x0][0x4ec], RZ ;  /* 0x00013b0005061a27 */ /* 0x000fe200078e00ff */
[----:B------:R-:W-:-:S03]  /*e730*/  LEA R4, P0, R2, c[0x0][0x450], 0x2 ;  /* 0x0001140002047a11 */ /* 0x000fc600078010ff */
[----:B------:R-:W-:Y:S01]  /*e740*/  IMAD.IADD R3, R3, 0x1, R10 ;  /* 0x0000000103037824 */ /* 0x000fe200078e020a */
[----:B--2---:R-:W-:-:S04]  /*e750*/  SHF.R.S32.HI R14, RZ, 0x1f, R15 ;  /* 0x0000001fff0e7819 */ /* 0x004fc8000001140f */
[-C--:B------:R-:W-:Y:S01]  /*e760*/  LEA.HI R14, R14, R15.reuse, RZ, 0x5 ;  /* 0x0000000f0e0e7211 */ /* 0x080fe200078f28ff */
[----:B------:R-:W-:Y:S01]  /*e770*/  IMAD.MOV.U32 R0, RZ, RZ, R5 ;  /* 0x000000ffff007224 */ /* 0x000fe200078e0005 */
[----:B------:R-:W-:Y:S02]  /*e780*/  @P1 SHF.R.U32.HI R0, RZ, c[0x0][0x4f0], R6 ;  /* 0x00013c00ff001a19 */ /* 0x000fe40000011606 */
[----:B------:R-:W-:Y:S01]  /*e790*/  LOP3.LUT R14, R14, 0xffffffe0, RZ, 0xc0, !PT ;  /* 0xffffffe00e0e7812 */ /* 0x000fe200078ec0ff */
[----:B------:R-:W-:Y:S01]  /*e7a0*/  IMAD.MOV.U32 R6, RZ, RZ, R8 ;  /* 0x000000ffff067224 */ /* 0x000fe200078e0008 */
[----:B------:R-:W-:Y:S02]  /*e7b0*/  LEA.HI.X R3, R2, c[0x0][0x454], R3, 0x2, P0 ;  /* 0x0001150002037a11 */ /* 0x000fe400000f1403 */
[----:B------:R-:W-:Y:S02]  /*e7c0*/  IADD3 R14, -R14, R15, RZ ;  /* 0x0000000f0e0e7210 */ /* 0x000fe40007ffe1ff */
[----:B------:R-:W-:Y:S01]  /*e7d0*/  SHF.R.S32.HI R8, RZ, 0x1f, R0 ;  /* 0x0000001fff087819 */ /* 0x000fe20000011400 */
[----:B------:R-:W-:Y:S01]  /*e7e0*/  IMAD.IADD R2, R13, 0x1, R19 ;  /* 0x000000010d027824 */ /* 0x000fe200078e0213 */
[----:B------:R-:W-:Y:S01]  /*e7f0*/  IADD3 R7, R9, R11, RZ ;  /* 0x0000000b09077210 */ /* 0x000fe20007ffe0ff */
[----:B------:R-:W-:Y:S01]  /*e800*/  SHFL.IDX PT, R12, R4, RZ, 0x1c1f ;  /* 0x001c1fff040c7589 */ /* 0x000fe200000e0000 */
[----:B------:R-:W-:Y:S01]  /*e810*/  LOP3.LUT P0, RZ, R14, 0x3, RZ, 0xc0, !PT ;  /* 0x000000030eff7812 */ /* 0x000fe2000780c0ff */
[----:B------:R-:W-:-:S02]  /*e820*/  IMAD R16, R8, c[0x0][0x3e0], RZ ;  /* 0x0000f80008107a24 */ /* 0x000fc400078e02ff */
[----:B------:R-:W2:Y:S04]  /*e830*/  SHFL.IDX PT, R13, R3, RZ, 0x1c1f ;  /* 0x001c1fff030d7589 */ /* 0x000ea800000e0000 */
[----:B------:R-:W-:Y:S04]  /*e840*/  SHFL.IDX PT, R10, R4, 0x1, 0x1c1f ;  /* 0x003c1f00040a7f89 */ /* 0x000fe800000e0000 */
[----:B------:R-:W3:Y:S04]  /*e850*/  SHFL.IDX PT, R11, R3, 0x1, 0x1c1f ;  /* 0x003c1f00030b7f89 */ /* 0x000ee800000e0000 */
[----:B------:R-:W-:Y:S04]  /*e860*/  SHFL.IDX PT, R14, R4, 0x2, 0x1c1f ;  /* 0x005c1f00040e7f89 */ /* 0x000fe800000e0000 */
[----:B------:R-:W4:Y:S04]  /*e870*/  SHFL.IDX PT, R15, R3, 0x2, 0x1c1f ;  /* 0x005c1f00030f7f89 */ /* 0x000f2800000e0000 */
[----:B------:R-:W-:Y:S04]  /*e880*/  SHFL.IDX PT, R8, R4, 0x3, 0x1c1f ;  /* 0x007c1f0004087f89 */ /* 0x000fe800000e0000 */
[----:B------:R5:W1:Y:S01]  /*e890*/  SHFL.IDX PT, R9, R3, 0x3, 0x1c1f ;  /* 0x007c1f0003097f89 */ /* 0x000a6200000e0000 */
[----:B------:R-:W-:-:S02]  /*e8a0*/  IADD3 R17, R2, 0x8, RZ ;  /* 0x0000000802117810 */ /* 0x000fc40007ffe0ff */
[----:B------:R-:W-:Y:S02]  /*e8b0*/  ISETP.GE.OR P3, PT, R2, UR4, P0 ;  /* 0x0000000402007c0c */ /* 0x000fe40008766670 */
[----:B------:R-:W-:Y:S01]  /*e8c0*/  ISETP.GE.OR P2, PT, R17, UR4, P0 ;  /* 0x0000000411007c0c */ /* 0x000fe20008746670 */
[C---:B------:R-:W-:Y:S02]  /*e8d0*/  IMAD R16, R0.reuse, c[0x0][0x3e4], R16 ;  /* 0x0000f90000107a24 */ /* 0x040fe400078e0210 */
[----:B------:R-:W-:Y:S01]  /*e8e0*/  IMAD.WIDE.U32 R6, R0, c[0x0][0x3e0], R6 ;  /* 0x0000f80000067a25 */ /* 0x000fe200078e0006 */
[C---:B-----5:R-:W-:Y:S02]  /*e8f0*/  IADD3 R3, R2.reuse, 0x40, RZ ;  /* 0x0000004002037810 */ /* 0x060fe40007ffe0ff */
[----:B------:R-:W-:Y:S02]  /*e900*/  IADD3 R2, R2, 0x48, RZ ;  /* 0x0000004802027810 */ /* 0x000fe40007ffe0ff */
[----:B------:R-:W-:-:S02]  /*e910*/  ISETP.GE.OR P1, PT, R3, UR4, P0 ;  /* 0x0000000403007c0c */ /* 0x000fc40008726670 */
[----:B------:R-:W-:Y:S01]  /*e920*/  ISETP.GE.OR P0, PT, R2, UR4, P0 ;  /* 0x0000000402007c0c */ /* 0x000fe20008706670 */
[----:B------:R-:W-:Y:S01]  /*e930*/  IMAD.MOV R4, RZ, RZ, -R0 ;  /* 0x000000ffff047224 */ /* 0x000fe200078e0a00 */
[----:B--2---:R2:W-:Y:S01]  /*e940*/  @!P3 ST.E [R12.64], R45 ;  /* 0x0000002d0c00b985 */ /* 0x0045e2000c101906 */
[----:B------:R-:W-:Y:S02]  /*e950*/  IMAD.SHL.U32 R0, R18, 0x2, RZ ;  /* 0x0000000212007824 */ /* 0x000fe400078e00ff */
[----:B------:R-:W-:Y:S01]  /*e960*/  IMAD R4, R4, c[0x0][0x4e8], R5 ;  /* 0x00013a0004047a24 */ /* 0x000fe200078e0205 */
[----:B---3--:R3:W-:Y:S05]  /*e970*/  @!P2 ST.E [R10.64], R46 ;  /* 0x0000002e0a00a985 */ /* 0x0087ea000c101906 */
[----:B----4-:R4:W-:Y:S01]  /*e980*/  @!P1 ST.E [R14.64], R47 ;  /* 0x0000002f0e009985 */ /* 0x0109e2000c101906 */
[----:B------:R-:W-:-:S03]  /*e990*/  SHF.R.S32.HI R5, RZ, 0x1f, R4 ;  /* 0x0000001fff057819 */ /* 0x000fc60000011404 */
[----:B-1----:R4:W-:Y:S01]  /*e9a0*/  @!P0 ST.E [R8.64], R44 ;  /* 0x0000002c08008985 */ /* 0x0029e2000c101906 */
[----:B------:R-:W-:-:S03]  /*e9b0*/  SHF.R.S32.HI R18, RZ, 0x1f, R20 ;  /* 0x0000001fff127819 */ /* 0x000fc60000011414 */
[----:B------:R4:W1:Y:S04]  /*e9c0*/  LDS.128 R36, [R0+0x880] ;  /* 0x0008800000247984 */ /* 0x0008680000000c00 */
        /* <DEDUP_REMOVED lines=8> */
[----:B------:R-:W-:Y:S01]  /*ea50*/  IADD3 R3, R7, R16, RZ ;  /* 0x0000001007037210 */ /* 0x000fe20007ffe0ff */
[----:B------:R-:W-:Y:S01]  /*ea60*/  IMAD.MOV.U32 R2, RZ, RZ, R6 ;  /* 0x000000ffff027224 */ /* 0x000fe200078e0006 */
[----:B------:R-:W-:Y:S01]  /*ea70*/  LEA.HI R18, R18, R20, RZ, 0x2 ;  /* 0x0000001412127211 */ /* 0x000fe200078f10ff */
[----:B------:R-:W-:-:S02]  /*ea80*/  IMAD R5, R5, c[0x0][0x3d8], RZ ;  /* 0x0000f60005057a24 */ /* 0x000fc400078e02ff */
[----:B------:R-:W-:Y:S01]  /*ea90*/  IMAD.WIDE.U32 R2, R4, c[0x0][0x3d8], R2 ;  /* 0x0000f60004027a25 */ /* 0x000fe200078e0002 */
[----:B------:R-:W-:-:S03]  /*eaa0*/  SHF.R.S32.HI R18, RZ, 0x2, R18 ;  /* 0x00000002ff127819 */ /* 0x000fc60000011412 */
[----:B------:R-:W-:Y:S01]  /*eab0*/  IMAD R5, R4, c[0x0][0x3dc], R5 ;  /* 0x0000f70004057a24 */ /* 0x000fe200078e0205 */
[----:B--2---:R-:W-:Y:S01]  /*eac0*/  LEA R12, P0, R2, c[0x0][0x380], 0x1 ;  /* 0x0000e000020c7a11 */ /* 0x004fe200078008ff */
[----:B---3--:R-:W-:-:S03]  /*ead0*/  IMAD.IADD R11, R18, 0x1, R19 ;  /* 0x00000001120b7824 */ /* 0x008fc600078e0213 */
[----:B------:R-:W-:-:S04]  /*eae0*/  IADD3 R3, R3, R5, RZ ;  /* 0x0000000503037210 */ /* 0x000fc80007ffe0ff */
[----:B------:R-:W-:Y:S02]  /*eaf0*/  LEA.HI.X R10, R2, c[0x0][0x384], R3, 0x1, P0 ;  /* 0x0000e100020a7a11 */ /* 0x000fe400000f0c03 */
[----:B------:R-:W-:Y:S01]  /*eb00*/  ISETP.GE.AND P0, PT, R11, UR4, PT ;  /* 0x000000040b007c0c */ /* 0x000fe2000bf06270 */
[----:B------:R4:W2:Y:S01]  /*eb10*/  SHFL.IDX PT, R2, R12, RZ, 0x1c1f ;  /* 0x001c1fff0c027589 */ /* 0x0008a200000e0000 */
[----:B------:R-:W-:-:S03]  /*eb20*/  IADD3 R13, R218, 0x40, RZ ;  /* 0x00000040da0d7810 */ /* 0x000fc60007ffe0ff */
[----:B------:R4:W3:Y:S01]  /*eb30*/  SHFL.IDX PT, R3, R10, RZ, 0x1c1f ;  /* 0x001c1fff0a037589 */ /* 0x0008e200000e0000 */
[----:B------:R-:W-:-:S07]  /*eb40*/  SHF.R.S32.HI R13, RZ, 0x1f, R13 ;  /* 0x0000001fff0d7819 */ /* 0x000fce000001140d */
[----:B------:R-:W-:Y:S05]  /*eb50*/  @P0 BRA `(.L_x_641) ;  /* 0x000000f000000947 */ /* 0x000fea0003800000 */
[----:B------:R-:W5:Y:S01]  /*eb60*/  LDS.128 R24, [R0+0x80] ;  /* 0x0000800000187984 */ /* 0x000f620000000c00 */
[----:B------:R-:W-:Y:S02]  /*eb70*/  ISETP.GE.AND P5, PT, R218, c[0x0][0x3c8], PT ;  /* 0x0000f200da007a0c */ /* 0x000fe40003fa6270 */
[----:B------:R-:W-:Y:S01]  /*eb80*/  ISETP.GE.AND P4, PT, R252, c[0x0][0x3c8], PT ;  /* 0x0000f200fc007a0c */ /* 0x000fe20003f86270 */
[----:B------:R-:W4:Y:S01]  /*eb90*/  LDS.128 R20, [R0+0x2080] ;  /* 0x0020800000147984 */ /* 0x000f220000000c00 */
[----:B------:R-:W-:-:S03]  /*eba0*/  ISETP.GE.AND P3, PT, R65, c[0x0][0x3c8], PT ;  /* 0x0000f20041007a0c */ /* 0x000fc60003f66270 */
[----:B------:R-:W3:Y:S06]  /*ebb0*/  LDS.128 R16, [R0+0x4080] ;  /* 0x0040800000107984 */ /* 0x000eec0000000c00 */
[-C--:B--2---:R-:W-:Y:S02]  /*ebc0*/  @!P5 LEA R6, P2, R218, R2.reuse, 0x1 ;  /* 0x00000002da06d211 */ /* 0x084fe400078408ff */
[-C--:B------:R-:W-:Y:S02]  /*ebd0*/  @!P4 LEA R4, P1, R252, R2.reuse, 0x1 ;  /* 0x00000002fc04c211 */ /* 0x080fe400078208ff */
[----:B------:R-:W-:-:S02]  /*ebe0*/  @!P3 LEA R2, P0, R65, R2, 0x1 ;  /* 0x000000024102b211 */ /* 0x000fc400078008ff */
[-C--:B---3--:R-:W-:Y:S02]  /*ebf0*/  @!P5 LEA.HI.X R7, R218, R3.reuse, R67, 0x1, P2 ;  /* 0x00000003da07d211 */ /* 0x088fe400010f0c43 */
[-C--:B------:R-:W-:Y:S02]  /*ec00*/  @!P4 LEA.HI.X R5, R252, R3.reuse, R66, 0x1, P1 ;  /* 0x00000003fc05c211 */ /* 0x080fe400008f0c42 */
[----:B------:R-:W-:Y:S01]  /*ec10*/  @!P3 LEA.HI.X R3, R65, R3, R13, 0x1, P0 ;  /* 0x000000034103b211 */ /* 0x000fe200000f0c0d */
[----:B-----5:R2:W-:Y:S04]  /*ec20*/  @!P5 ST.E.128 [R6.64], R24 ;  /* 0x000000180600d985 */ /* 0x0205e8000c101d06 */
[----:B----4-:R2:W-:Y:S04]  /*ec30*/  @!P4 ST.E.128 [R4.64], R20 ;  /* 0x000000140400c985 */ /* 0x0105e8000c101d06 */
[----:B------:R2:W-:Y:S02]  /*ec40*/  @!P3 ST.E.128 [R2.64], R16 ;  /* 0x000000100200b985 */ /* 0x0005e4000c101d06 */
.L_x_641:
[----:B------:R-:W-:Y:S05]  /*ec50*/  BSYNC B0 ;  /* 0x0000000000007941 */ /* 0x000fea0003800000 */
.L_x_640:
[----:B--23--:R-:W-:Y:S01]  /*ec60*/  IADD3 R3, R11, 0x20, RZ ;  /* 0x000000200b037810 */ /* 0x00cfe20007ffe0ff */
[----:B------:R2:W3:Y:S01]  /*ec70*/  SHFL.IDX PT, R2, R10, 0x1, 0x1c1f ;  /* 0x003c1f000a027f89 */ /* 0x0004e200000e0000 */
[----:B------:R-:W-:Y:S02]  /*ec80*/  BSSY B0, `(.L_x_642) ;  /* 0x0000010000007945 */ /* 0x000fe40003800000 */
[----:B------:R-:W-:Y:S01]  /*ec90*/  ISETP.GE.AND P0, PT, R3, UR4, PT ;  /* 0x0000000403007c0c */ /* 0x000fe2000bf06270 */
[----:B----4-:R2:W4:-:S12]  /*eca0*/  SHFL.IDX PT, R0, R12, 0x1, 0x1c1f ;  /* 0x003c1f000c007f89 */ /* 0x01051800000e0000 */
[----:B------:R-:W-:Y:S05]  /*ecb0*/  @P0 BRA `(.L_x_643) ;  /* 0x000000c000000947 */ /* 0x000fea0003800000 */
[----:B------:R-:W-:Y:S02]  /*ecc0*/  ISETP.GE.AND P2, PT, R218, c[0x0][0x3c8], PT ;  /* 0x0000f200da007a0c */ /* 0x000fe40003f46270 */
[----:B------:R-:W-:Y:S02]  /*ecd0*/  ISETP.GE.AND P1, PT, R252, c[0x0][0x3c8], PT ;  /* 0x0000f200fc007a0c */ /* 0x000fe40003f26270 */
[----:B------:R-:W-:-:S09]  /*ece0*/  ISETP.GE.AND P0, PT, R65, c[0x0][0x3c8], PT ;  /* 0x0000f20041007a0c */ /* 0x000fd20003f06270 */
[-C--:B----4-:R-:W-:Y:S02]  /*ecf0*/  @!P2 LEA R8, P5, R218, R0.reuse, 0x1 ;  /* 0x00000000da08a211 */ /* 0x090fe400078a08ff */
[-C--:B------:R-:W-:Y:S02]  /*ed00*/  @!P1 LEA R6, P4, R252, R0.reuse, 0x1 ;  /* 0x00000000fc069211 */ /* 0x080fe400078808ff */
[C---:B------:R-:W-:Y:S02]  /*ed10*/  @!P0 LEA R4, P3, R65.reuse, R0, 0x1 ;  /* 0x0000000041048211 */ /* 0x040fe400078608ff */
[-C--:B---3--:R-:W-:Y:S02]  /*ed20*/  @!P2 LEA.HI.X R9, R218, R2.reuse, R67, 0x1, P5 ;  /* 0x00000002da09a211 */ /* 0x088fe400028f0c43 */
[-C--:B------:R-:W-:Y:S02]  /*ed30*/  @!P1 LEA.HI.X R7, R252, R2.reuse, R66, 0x1, P4 ;  /* 0x00000002fc079211 */ /* 0x080fe400020f0c42 */
[----:B------:R-:W-:Y:S01]  /*ed40*/  @!P0 LEA.HI.X R5, R65, R2, R13, 0x1, P3 ;  /* 0x0000000241058211 */ /* 0x000fe200018f0c0d */
[----:B-1----:R1:W-:Y:S04]  /*ed50*/  @!P2 ST.E.128 [R8.64], R36 ;  /* 0x000000240800a985 */ /* 0x0023e8000c101d06 */
[----:B------:R1:W-:Y:S04]  /*ed60*/  @!P1 ST.E.128 [R6.64], R32 ;  /* 0x0000002006009985 */ /* 0x0003e8000c101d06 */
[----:B------:R1:W-:Y:S02]  /*ed70*/  @!P0 ST.E.128 [R4.64], R28 ;  /* 0x0000001c04008985 */ /* 0x0003e4000c101d06 */
.L_x_643:
[----:B------:R-:W-:Y:S05]  /*ed80*/  BSYNC B0 ;  /* 0x0000000000007941 */ /* 0x000fea0003800000 */
.L_x_642:
[----:B------:R-:W-:Y:S01]  /*ed90*/  IADD3 R3, R11, 0x40, RZ ;  /* 0x000000400b037810 */ /* 0x000fe20007ffe0ff */
[----:B---3--:R3:W2:Y:S01]  /*eda0*/  SHFL.IDX PT, R2, R10, 0x2, 0x1c1f ;  /* 0x005c1f000a027f89 */ /* 0x0086a200000e0000 */
[----:B------:R-:W-:Y:S02]  /*edb0*/  BSSY B0, `(.L_x_644) ;  /* 0x0000010000007945 */ /* 0x000fe40003800000 */
[----:B------:R-:W-:Y:S01]  /*edc0*/  ISETP.GE.AND P0, PT, R3, UR4, PT ;  /* 0x0000000403007c0c */ /* 0x000fe2000bf06270 */
[----:B----4-:R3:W4:-:S12]  /*edd0*/  SHFL.IDX PT, R0, R12, 0x2, 0x1c1f ;  /* 0x005c1f000c007f89 */ /* 0x01071800000e0000 */
[----:B------:R-:W-:Y:S05]  /*ede0*/  @P0 BRA `(.L_x_645) ;  /* 0x000000c000000947 */ /* 0x000fea0003800000 */
[----:B------:R-:W-:Y:S02]  /*edf0*/  ISETP.GE.AND P2, PT, R218, c[0x0][0x3c8], PT ;  /* 0x0000f200da007a0c */ /* 0x000fe40003f46270 */
[----:B------:R-:W-:Y:S02]  /*ee00*/  ISETP.GE.AND P1, PT, R252, c[0x0][0x3c8], PT ;  /* 0x0000f200fc007a0c */ /* 0x000fe40003f26270 */
[----:B------:R-:W-:-:S09]  /*ee10*/  ISETP.GE.AND P0, PT, R65, c[0x0][0x3c8], PT ;  /* 0x0000f20041007a0c */ /* 0x000fd20003f06270 */
[-C--:B-1--4-:R-:W-:Y:S02]  /*ee20*/  @!P2 LEA R8, P5, R218, R0.reuse, 0x1 ;  /* 0x00000000da08a211 */ /* 0x092fe400078a08ff */
[-C--:B------:R-:W-:Y:S02]  /*ee30*/  @!P1 LEA R6, P4, R252, R0.reuse, 0x1 ;  /* 0x00000000fc069211 */ /* 0x080fe400078808ff */
[C---:B------:R-:W-:Y:S02]  /*ee40*/  @!P0 LEA R4, P3, R65.reuse, R0, 0x1 ;  /* 0x0000000041048211 */ /* 0x040fe400078608ff */
[-C--:B--2---:R-:W-:Y:S02]  /*ee50*/  @!P2 LEA.HI.X R9, R218, R2.reuse, R67, 0x1, P5 ;  /* 0x00000002da09a211 */ /* 0x084fe400028f0c43 */
[-C--:B------:R-:W-:Y:S02]  /*ee60*/  @!P1 LEA.HI.X R7, R252, R2.reuse, R66, 0x1, P4 ;  /* 0x00000002fc079211 */ /* 0x080fe400020f0c42 */
[----:B------:R-:W-:Y:S01]  /*ee70*/  @!P0 LEA.HI.X R5, R65, R2, R13, 0x1, P3 ;  /* 0x0000000241058211 */ /* 0x000fe200018f0c0d */
[----:B------:R1:W-:Y:S04]  /*ee80*/  @!P2 ST.E.128 [R8.64], R48 ;  /* 0x000000300800a985 */ /* 0x0003e8000c101d06 */
[----:B------:R1:W-:Y:S04]  /*ee90*/  @!P1 ST.E.128 [R6.64], R44 ;  /* 0x0000002c06009985 */ /* 0x0003e8000c101d06 */
[----:B------:R1:W-:Y:S02]  /*eea0*/  @!P0 ST.E.128 [R4.64], R40 ;  /* 0x0000002804008985 */ /* 0x0003e4000c101d06 */
.L_x_645:
[----:B------:R-:W-:Y:S05]  /*eeb0*/  BSYNC B0 ;  /* 0x0000000000007941 */ /* 0x000fea0003800000 */
.L_x_644:
[----:B------:R-:W-:Y:S01]  /*eec0*/  IADD3 R3, R11, 0x60, RZ ;  /* 0x000000600b037810 */ /* 0x000fe20007ffe0ff */
[----:B--2---:R2:W3:Y:S03]  /*eed0*/  SHFL.IDX PT, R2, R10, 0x3, 0x1c1f ;  /* 0x007c1f000a027f89 */ /* 0x0044e600000e0000 */
[----:B------:R-:W-:Y:S01]  /*eee0*/  ISETP.GE.AND P0, PT, R3, UR4, PT ;  /* 0x0000000403007c0c */ /* 0x000fe2000bf06270 */
[----:B----4-:R2:W4:-:S12]  /*eef0*/  SHFL.IDX PT, R0, R12, 0x3, 0x1c1f ;  /* 0x007c1f000c007f89 */ /* 0x01051800000e0000 */
[----:B------:R-:W-:Y:S05]  /*ef00*/  @P0 BRA `(.L_x_646) ;  /* 0x00000c1000000947 */ /* 0x000fea0003800000 */
[----:B------:R-:W-:Y:S02]  /*ef10*/  ISETP.GE.AND P1, PT, R218, c[0x0][0x3c8], PT ;  /* 0x0000f200da007a0c */ /* 0x000fe40003f26270 */
[----:B------:R-:W-:-:S11]  /*ef20*/  ISETP.GE.AND P0, PT, R252, c[0x0][0x3c8], PT ;  /* 0x0000f200fc007a0c */ /* 0x000fd60003f06270 */
[-C--:B-1--4-:R-:W-:Y:S02]  /*ef30*/  @!P1 LEA R6, P3, R218, R0.reuse, 0x1 ;  /* 0x00000000da069211 */ /* 0x092fe400078608ff */
[----:B------:R-:W-:Y:S02]  /*ef40*/  @!P0 LEA R4, P2, R252, R0, 0x1 ;  /* 0x00000000fc048211 */ /* 0x000fe400078408ff */
[-C--:B---3--:R-:W-:Y:S02]  /*ef50*/  @!P1 LEA.HI.X R7, R218, R2.reuse, R67, 0x1, P3 ;  /* 0x00000002da079211 */ /* 0x088fe400018f0c43 */
[----:B------:R-:W-:-:S03]  /*ef60*/  @!P0 LEA.HI.X R5, R252, R2, R66, 0x1, P2 ;  /* 0x00000002fc058211 */ /* 0x000fc600010f0c42 */
[----:B------:R1:W-:Y:S04]  /*ef70*/  @!P1 ST.E.128 [R6.64], R56 ;  /* 0x0000003806009985 */ /* 0x0003e8000c101d06 */
[----:B------:R1:W-:Y:S01]  /*ef80*/  @!P0 ST.E.128 [R4.64], R52 ;  /* 0x0000003404008985 */ /* 0x0003e2000c101d06 */
[----:B------:R-:W-:-:S13]  /*ef90*/  ISETP.GE.AND P0, PT, R65, c[0x0][0x3c8], PT ;  /* 0x0000f20041007a0c */ /* 0x000fda0003f06270 */
[----:B------:R-:W-:Y:S05]  /*efa0*/  @P0 BRA `(.L_x_646) ;  /* 0x00000b7000000947 */ /* 0x000fea0003800000 */
[----:B-1----:R-:W-:-:S04]  /*efb0*/  LEA R4, P0, R65, R0, 0x1 ;  /* 0x0000000041047211 */ /* 0x002fc800078008ff */
[----:B------:R-:W-:-:S05]  /*efc0*/  LEA.HI.X R5, R65, R2, R13, 0x1, P0 ;  /* 0x0000000241057211 */ /* 0x000fca00000f0c0d */
[----:B------:R1:W-:Y:S01]  /*efd0*/  ST.E.128 [R4.64], R60 ;  /* 0x0000003c04007985 */ /* 0x0003e2000c101d06 */
[----:B------:R-:W-:Y:S05]  /*efe0*/  BRA `(.L_x_646) ;  /* 0x00000b3000007947 */ /* 0x000fea0003800000 */
.L_x_638:
[----:B------:R-:W2:Y:S04]  /*eff0*/  LDL R2, [R1+0x48] ;  /* 0x0000480001027983 */ /* 0x000ea80000100800 */
[----:B------:R-:W3:Y:S04]  /*f000*/  LDL R0, [R1+0x44] ;  /* 0x0000440001007983 */ /* 0x000ee80000100800 */
[----:B------:R-:W4:Y:S04]  /*f010*/  LDL R4, [R1+0x40] ;  /* 0x0000400001047983 */ /* 0x000f280000100800 */
[----:B------:R-:W5:Y:S01]  /*f020*/  S2R R3, SR_TID.X ;  /* 0x0000000000037919 */ /* 0x000f620000002100 */
[----:B------:R-:W-:Y:S01]  /*f030*/  BSSY B0, `(.L_x_647) ;  /* 0x0000026000007945 */ /* 0x000fe20003800000 */
[----:B-----5:R-:W-:Y:S01]  /*f040*/  ISETP.GE.AND P0, PT, R3, 0x80, PT ;  /* 0x000000800300780c */ /* 0x020fe20003f06270 */
[----:B--2---:R-:W-:-:S02]  /*f050*/  IMAD.MOV.U32 R12, RZ, RZ, R2 ;  /* 0x000000ffff0c7224 */ /* 0x004fc400078e0002 */
[----:B---3--:R-:W-:-:S03]  /*f060*/  IMAD.MOV.U32 R11, RZ, RZ, R0 ;  /* 0x000000ffff0b7224 */ /* 0x008fc600078e0000 */
[----:B-1----:R-:W-:Y:S01]  /*f070*/  SHF.R.S32.HI R8, RZ, 0x1f, R12 ;  /* 0x0000001fff087819 */ /* 0x002fe2000001140c */
[----:B----4-:R-:W-:Y:S01]  /*f080*/  IMAD.MOV.U32 R13, RZ, RZ, R4 ;  /* 0x000000ffff0d7224 */ /* 0x010fe200078e0004 */
[----:B------:R-:W-:-:S05]  /*f090*/  SHF.R.S32.HI R10, RZ, 0x1f, R11 ;  /* 0x0000001fff0a7819 */ /* 0x000fca000001140b */
[----:B------:R-:W-:Y:S05]  /*f0a0*/  @P0 BRA `(.L_x_648) ;  /* 0x000001e000000947 */ /* 0x000fea0003800000 */
[----:B------:R-:W-:Y:S02]  /*f0b0*/  MOV R2, c[0x0][0x4e8] ;  /* 0x00013a0000027a02 */ /* 0x000fe40000000f00 */
[----:B------:R-:W-:-:S03]  /*f0c0*/  IADD3 R6, R13, R3, RZ ;  /* 0x000000030d067210 */ /* 0x000fc60007ffe0ff */
[----:B------:R-:W-:-:S05]  /*f0d0*/  IMAD R0, R2, c[0x0][0x388], RZ ;  /* 0x0000e20002007a24 */ /* 0x000fca00078e02ff */
[----:B------:R-:W-:-:S13]  /*f0e0*/  ISETP.GE.AND P0, PT, R6, R0, PT ;  /* 0x000000000600720c */ /* 0x000fda0003f06270 */
[----:B------:R-:W-:Y:S05]  /*f0f0*/  @P0 BRA `(.L_x_648) ;  /* 0x0000019000000947 */ /* 0x000fea0003800000 */
[----:B------:R-:W-:Y:S01]  /*f100*/  ISETP.NE.AND P0, PT, R2, 0x1, PT ;  /* 0x000000010200780c */ /* 0x000fe20003f05270 */
[----:B------:R-:W-:Y:S01]  /*f110*/  IMAD R4, R8, c[0x0][0x490], RZ ;  /* 0x0001240008047a24 */ /* 0x000fe200078e02ff */
[----:B------:R-:W-:Y:S01]  /*f120*/  MOV R0, R6 ;  /* 0x0000000600007202 */ /* 0x000fe20000000f00 */
[----:B------:R-:W-:-:S04]  /*f130*/  IMAD.WIDE.U32 R2, R12, c[0x0][0x490], RZ ;  /* 0x000124000c027a25 */ /* 0x000fc800078e00ff */
[----:B------:R-:W-:Y:S02]  /*f140*/  IMAD R4, R12, c[0x0][0x494], R4 ;  /* 0x000125000c047a24 */ /* 0x000fe400078e0204 */
[----:B------:R-:W-:-:S03]  /*f150*/  IMAD R9, R10, c[0x0][0x498], RZ ;  /* 0x000126000a097a24 */ /* 0x000fc600078e02ff */
[----:B------:R-:W-:Y:S01]  /*f160*/  IADD3 R3, R3, R4, RZ ;  /* 0x0000000403037210 */ /* 0x000fe20007ffe0ff */
[----:B------:R-:W-:-:S05]  /*f170*/  @P0 IMAD.HI.U32 R5, R6, c[0x0][0x4ec], RZ ;  /* 0x00013b0006050a27 */ /* 0x000fca00078e00ff */
[----:B------:R-:W-:Y:S01]  /*f180*/  @P0 SHF.R.U32.HI R0, RZ, c[0x0][0x4f0], R5 ;  /* 0x00013c00ff000a19 */ /* 0x000fe20000011605 */
[----:B------:R-:W-:-:S03]  /*f190*/  IMAD.WIDE.U32 R4, R11, c[0x0][0x498], R2 ;  /* 0x000126000b047a25 */ /* 0x000fc600078e0002 */
[C---:B------:R-:W-:Y:S01]  /*f1a0*/  IADD3 R7, -R0.reuse, RZ, RZ ;  /* 0x000000ff00077210 */ /* 0x040fe20007ffe1ff */
[----:B------:R-:W-:Y:S01]  /*f1b0*/  IMAD R3, R11, c[0x0][0x49c], R9 ;  /* 0x000127000b037a24 */ /* 0x000fe200078e0209 */
[----:B------:R-:W-:-:S03]  /*f1c0*/  IADD3 R4, P0, R0, R4, RZ ;  /* 0x0000000400047210 */ /* 0x000fc60007f1e0ff */
[----:B------:R-:W-:Y:S01]  /*f1d0*/  IMAD R2, R7, c[0x0][0x4e8], R6 ;  /* 0x00013a0007027a24 */ /* 0x000fe200078e0206 */
[----:B------:R-:W-:-:S04]  /*f1e0*/  SHF.R.S32.HI R6, RZ, 0x1f, R0 ;  /* 0x0000001fff067819 */ /* 0x000fc80000011400 */
[----:B------:R-:W-:Y:S02]  /*f1f0*/  SHF.R.S32.HI R0, RZ, 0x1f, R2 ;  /* 0x0000001fff007819 */ /* 0x000fe40000011402 */
[----:B------:R-:W-:-:S03]  /*f200*/  IADD3.X R5, R6, R5, R3, P0, !PT ;  /* 0x0000000506057210 */ /* 0x000fc600007fe403 */
[----:B------:R-:W-:-:S04]  /*f210*/  IMAD R0, R0, c[0x0][0x488], RZ ;  /* 0x0001220000007a24 */ /* 0x000fc800078e02ff */
[C---:B------:R-:W-:Y:S02]  /*f220*/  IMAD R0, R2.reuse, c[0x0][0x48c], R0 ;  /* 0x0001230002007a24 */ /* 0x040fe400078e0200 */
[----:B------:R-:W-:-:S05]  /*f230*/  IMAD.WIDE.U32 R2, R2, c[0x0][0x488], R4 ;  /* 0x0001220002027a25 */ /* 0x000fca00078e0004 */
[----:B------:R-:W-:Y:S02]  /*f240*/  IADD3 R0, R3, R0, RZ ;  /* 0x0000000003007210 */ /* 0x000fe40007ffe0ff */
[----:B------:R-:W-:-:S04]  /*f250*/  LEA R4, P0, R2, c[0x0][0x450], 0x2 ;  /* 0x0001140002047a11 */ /* 0x000fc800078010ff */
[----:B------:R-:W-:Y:S02]  /*f260*/  LEA.HI.X R5, R2, c[0x0][0x454], R0, 0x2, P0 ;  /* 0x0001150002057a11 */ /* 0x000fe400000f1400 */
[----:B------:R-:W-:-:S05]  /*f270*/  MOV R0, 0xff800000 ;  /* 0xff80000000007802 */ /* 0x000fca0000000f00 */
[----:B------:R1:W-:Y:S02]  /*f280*/  STG.E [R4.64], R0 ;  /* 0x0000000004007986 */ /* 0x0003e4000c101906 */
.L_x_648:
[----:B------:R-:W-:Y:S05]  /*f290*/  BSYNC B0 ;  /* 0x0000000000007941 */ /* 0x000fea0003800000 */
.L_x_647:
[----:B------:R-:W2:Y:S01]  /*f2a0*/  LDL R2, [R1] ;  /* 0x0000000001027983 */ /* 0x000ea20000100800 */
[----:B-1----:R-:W-:Y:S01]  /*f2b0*/  MOV R0, c[0x0][0x4e8] ;  /* 0x00013a0000007a02 */ /* 0x002fe20000000f00 */
[----:B------:R-:W-:-:S03]  /*f2c0*/  IMAD R6, R10, c[0x0][0x3f0], RZ ;  /* 0x0000fc000a067a24 */ /* 0x000fc600078e02ff */
[----:B------:R-:W-:Y:S01]  /*f2d0*/  ISETP.NE.AND P0, PT, R0, 0x1, PT ;  /* 0x000000010000780c */ /* 0x000fe20003f05270 */
[----:B------:R-:W-:Y:S02]  /*f2e0*/  IMAD R0, R8, c[0x0][0x3e8], RZ ;  /* 0x0000fa0008007a24 */ /* 0x000fe400078e02ff */
[----:B------:R-:W-:Y:S02]  /*f2f0*/  IMAD R8, R11, c[0x0][0x3f4], R6 ;  /* 0x0000fd000b087a24 */ /* 0x000fe400078e0206 */
[----:B------:R-:W-:Y:S01]  /*f300*/  IMAD R5, R12, c[0x0][0x3ec], R0 ;  /* 0x0000fb000c057a24 */ /* 0x000fe200078e0200 */
[----:B--2---:R-:W-:Y:S01]  /*f310*/  IADD3 R4, R2, R13, RZ ;  /* 0x0000000d02047210 */ /* 0x004fe20007ffe0ff */
[----:B------:R-:W-:-:S03]  /*f320*/  IMAD.WIDE.U32 R2, R12, c[0x0][0x3e8], RZ ;  /* 0x0000fa000c027a25 */ /* 0x000fc600078e00ff */
[----:B------:R-:W-:-:S03]  /*f330*/  MOV R0, R4 ;  /* 0x0000000400007202 */ /* 0x000fc60000000f00 */
[----:B------:R-:W-:Y:S01]  /*f340*/  @P0 IMAD.HI.U32 R7, R4, c[0x0][0x4ec], RZ ;  /* 0x00013b0004070a27 */ /* 0x000fe200078e00ff */
[----:B------:R-:W-:-:S04]  /*f350*/  IADD3 R3, R3, R5, RZ ;  /* 0x0000000503037210 */ /* 0x000fc80007ffe0ff */
[----:B------:R-:W-:Y:S01]  /*f360*/  @P0 SHF.R.U32.HI R0, RZ, c[0x0][0x4f0], R7 ;  /* 0x00013c00ff000a19 */ /* 0x000fe20000011607 */
[----:B------:R-:W-:-:S03]  /*f370*/  IMAD.WIDE.U32 R2, R11, c[0x0][0x3f0], R2 ;  /* 0x0000fc000b027a25 */ /* 0x000fc600078e0002 */
[----:B------:R-:W-:Y:S02]  /*f380*/  SHF.R.S32.HI R6, RZ, 0x1f, R0 ;  /* 0x0000001fff067819 */ /* 0x000fe40000011400 */
[----:B------:R-:W-:Y:S02]  /*f390*/  IADD3 R5, -R0, RZ, RZ ;  /* 0x000000ff00057210 */ /* 0x000fe40007ffe1ff */
[----:B------:R-:W-:Y:S01]  /*f3a0*/  IADD3 R3, R3, R8, RZ ;  /* 0x0000000803037210 */ /* 0x000fe20007ffe0ff */
[----:B------:R-:W-:Y:S02]  /*f3b0*/  IMAD R6, R6, c[0x0][0x3e0], RZ ;  /* 0x0000f80006067a24 */ /* 0x000fe400078e02ff */
[----:B------:R-:W-:Y:S02]  /*f3c0*/  IMAD R4, R5, c[0x0][0x4e8], R4 ;  /* 0x00013a0005047a24 */ /* 0x000fe400078e0204 */
[C---:B------:R-:W-:Y:S02]  /*f3d0*/  IMAD R5, R0.reuse, c[0x0][0x3e4], R6 ;  /* 0x0000f90000057a24 */ /* 0x040fe400078e0206 */
[----:B------:R-:W-:Y:S01]  /*f3e0*/  IMAD.WIDE.U32 R2, R0, c[0x0][0x3e0], R2 ;  /* 0x0000f80000027a25 */ /* 0x000fe200078e0002 */
[----:B------:R-:W-:-:S04]  /*f3f0*/  SHF.R.S32.HI R0, RZ, 0x1f, R4 ;  /* 0x0000001fff007819 */ /* 0x000fc80000011404 */
[----:B------:R-:W-:Y:S01]  /*f400*/  IADD3 R3, R3, R5, RZ ;  /* 0x0000000503037210 */ /* 0x000fe20007ffe0ff */
[----:B------:R-:W-:-:S04]  /*f410*/  IMAD R0, R0, c[0x0][0x3d8], RZ ;  /* 0x0000f60000007a24 */ /* 0x000fc800078e02ff */
[----:B------:R-:W-:-:S04]  /*f420*/  IMAD.WIDE.U32 R2, R4, c[0x0][0x3d8], R2 ;  /* 0x0000f60004027a25 */ /* 0x000fc800078e0002 */
[----:B------:R-:W-:Y:S01]  /*f430*/  IMAD R4, R4, c[0x0][0x3dc], R0 ;  /* 0x0000f70004047a24 */ /* 0x000fe200078e0200 */
[----:B------:R-:W-:-:S04]  /*f440*/  LEA R11, P0, R2, c[0x0][0x380], 0x1 ;  /* 0x0000e000020b7a11 */ /* 0x000fc800078008ff */
[----:B------:R-:W-:-:S04]  /*f450*/  IADD3 R4, R3, R4, RZ ;  /* 0x0000000403047210 */ /* 0x000fc80007ffe0ff */
[----:B------:R-:W-:Y:S01]  /*f460*/  LEA.HI.X R5, R2, c[0x0][0x384], R4, 0x1, P0 ;  /* 0x0000e10002057a11 */ /* 0x000fe200000f0c04 */
[----:B------:R-:W-:Y:S05]  /*f470*/  BRA.DIV ~URZ, `(.L_x_649) ;  /* 0x000037127f007947 */ /* 0x000fea000b800000 */
[----:B------:R1:W2:Y:S02]  /*f480*/  SHFL.IDX PT, R4, R5, RZ, 0x1c1f ;  /* 0x001c1fff05047589 */ /* 0x0002a400000e0000 */
.L_x_687:
[----:B------:R-:W-:Y:S05]  /*f490*/  BRA.DIV ~URZ, `(.L_x_650) ;  /* 0x000037627f007947 */ /* 0x000fea000b800000 */
[----:B------:R3:W4:Y:S02]  /*f4a0*/  SHFL.IDX PT, R0, R11, RZ, 0x1c1f ;  /* 0x001c1fff0b007589 */ /* 0x00072400000e0000 */
.L_x_688:
[----:B------:R-:W5:Y:S04]  /*f4b0*/  LDL.LU R3, [R1+0x40] ;  /* 0x0000400001037983 */ /* 0x000f680000300800 */
[----:B------:R-:W1:Y:S01]  /*f4c0*/  S2R R6, SR_TID.X ;  /* 0x0000000000067919 */ /* 0x000e620000002100 */
[----:B------:R-:W-:-:S04]  /*f4d0*/  IMAD.MOV.U32 R12, RZ, RZ, c[0x0][0x4e8] ;  /* 0x00013a00ff0c7624 */ /* 0x000fc800078e00ff */
[----:B------:R-:W-:Y:S01]  /*f4e0*/  IMAD R12, R12, c[0x0][0x388], RZ ;  /* 0x0000e2000c0c7a24 */ /* 0x000fe200078e02ff */
[----:B-1----:R-:W-:-:S04]  /*f4f0*/  SHF.R.S32.HI R2, RZ, 0x1f, R6 ;  /* 0x0000001fff027819 */ /* 0x002fc80000011406 */
[----:B------:R-:W-:-:S04]  /*f500*/  LEA.HI R2, R2, R6, RZ, 0x2 ;  /* 0x0000000602027211 */ /* 0x000fc800078f10ff */
[----:B------:R-:W-:Y:S01]  /*f510*/  SHF.R.S32.HI R2, RZ, 0x2, R2 ;  /* 0x00000002ff027819 */ /* 0x000fe20000011402 */
[----:B------:R-:W-:Y:S04]  /*f520*/  BSSY B0, `(.L_x_651) ;  /* 0x0000015000007945 */ /* 0x000fe80003800000 */
[----:B-----5:R-:W-:-:S05]  /*f530*/  IMAD.IADD R10, R2, 0x1, R3 ;  /* 0x00000001020a7824 */ /* 0x020fca00078e0203 */
[----:B------:R-:W-:-:S13]  /*f540*/  ISETP.GE.AND P0, PT, R10, R12, PT ;  /* 0x0000000c0a00720c */ /* 0x000fda0003f06270 */
[----:B------:R-:W-:Y:S05]  /*f550*/  @P0 BRA `(.L_x_652) ;  /* 0x0000011000000947 */ /* 0x000fea0003800000 */
[C---:B------:R-:W-:Y:S02]  /*f560*/  IADD3 R13, R218.reuse, 0x40, RZ ;  /* 0x00000040da0d7810 */ /* 0x040fe40007ffe0ff */
[----:B------:R-:W-:Y:S02]  /*f570*/  ISETP.GE.AND P2, PT, R218, c[0x0][0x3c8], PT ;  /* 0x0000f200da007a0c */ /* 0x000fe40003f46270 */
[----:B------:R-:W-:Y:S02]  /*f580*/  ISETP.GE.AND P1, PT, R252, c[0x0][0x3c8], PT ;  /* 0x0000f200fc007a0c */ /* 0x000fe40003f26270 */
[----:B------:R-:W-:Y:S02]  /*f590*/  ISETP.GE.AND P0, PT, R13, c[0x0][0x3c8], PT ;  /* 0x0000f2000d007a0c */ /* 0x000fe40003f06270 */
[----:B------:R-:W-:Y:S02]  /*f5a0*/  IADD3 R14, R218, 0x40, RZ ;  /* 0x00000040da0e7810 */ /* 0x000fe40007ffe0ff */
[----:B------:R-:W-:-:S02]  /*f5b0*/  SHF.R.S32.HI R16, RZ, 0x1f, R218 ;  /* 0x0000001fff107819 */ /* 0x000fc400000114da */
[----:B------:R-:W-:Y:S02]  /*f5c0*/  SHF.R.S32.HI R15, RZ, 0x1f, R252 ;  /* 0x0000001fff0f7819 */ /* 0x000fe400000114fc */
[----:B------:R-:W-:Y:S02]  /*f5d0*/  SHF.R.S32.HI R14, RZ, 0x1f, R14 ;  /* 0x0000001fff0e7819 */ /* 0x000fe4000001140e */
[-C--:B----4-:R-:W-:Y:S02]  /*f5e0*/  @!P2 LEA R8, P5, R218, R0.reuse, 0x1 ;  /* 0x00000000da08a211 */ /* 0x090fe400078a08ff */
[-C--:B------:R-:W-:Y:S02]  /*f5f0*/  @!P1 LEA R6, P4, R252, R0.reuse, 0x1 ;  /* 0x00000000fc069211 */ /* 0x080fe400078808ff */
[----:B------:R-:W-:Y:S02]  /*f600*/  @!P0 LEA R2, P3, R13, R0, 0x1 ;  /* 0x000000000d028211 */ /* 0x000fe400078608ff */
[----:B--2---:R-:W-:-:S02]  /*f610*/  @!P2 LEA.HI.X R9, R218, R4, R16, 0x1, P5 ;  /* 0x00000004da09a211 */ /* 0x004fc400028f0c10 */
[-C--:B------:R-:W-:Y:S02]  /*f620*/  @!P1 LEA.HI.X R7, R252, R4.reuse, R15, 0x1, P4 ;  /* 0x00000004fc079211 */ /* 0x080fe400020f0c0f */
[----:B------:R-:W-:Y:S01]  /*f630*/  @!P0 LEA.HI.X R3, R13, R4, R14, 0x1, P3 ;  /* 0x000000040d038211 */ /* 0x000fe200018f0c0e */
[----:B------:R1:W-:Y:S04]  /*f640*/  @!P2 ST.E.128 [R8.64], RZ ;  /* 0x000000ff0800a985 */ /* 0x0003e8000c101d06 */
[----:B------:R1:W-:Y:S04]  /*f650*/  @!P1 ST.E.128 [R6.64], RZ ;  /* 0x000000ff06009985 */ /* 0x0003e8000c101d06 */
[----:B------:R1:W-:Y:S02]  /*f660*/  @!P0 ST.E.128 [R2.64], RZ ;  /* 0x000000ff02008985 */ /* 0x0003e4000c101d06 */
.L_x_652:
[----:B------:R-:W-:Y:S05]  /*f670*/  BSYNC B0 ;  /* 0x0000000000007941 */ /* 0x000fea0003800000 */
.L_x_651:
[----:B------:R-:W-:Y:S05]  /*f680*/  BRA.DIV ~URZ, `(.L_x_653) ;  /* 0x000035e27f007947 */ /* 0x000fea000b800000 */
[----:B--2---:R2:W1:Y:S04]  /*f690*/  SHFL.IDX PT, R4, R5, 0x1, 0x1c1f ;  /* 0x003c1f0005047f89 */ /* 0x00446800000e0000 */
[----:B----4-:R2:W4:Y:S02]  /*f6a0*/  SHFL.IDX PT, R0, R11, 0x1, 0x1c1f ;  /* 0x003c1f000b007f89 */ /* 0x01052400000e0000 */
.L_x_689:
[----:B-1----:R-:W-:Y:S01]  /*f6b0*/  IADD3 R2, R10, 0x20, RZ ;  /* 0x000000200a027810 */ /* 0x002fe20007ffe0ff */
[----:B------:R-:W-:Y:S03]  /*f6c0*/  BSSY B0, `(.L_x_654) ;  /* 0x0000014000007945 */ /* 0x000fe60003800000 */
        /* <DEDUP_REMOVED lines=13> */
[----:B------:R-:W-:-:S02]  /*f7a0*/  @!P2 LEA.HI.X R9, R218, R4, R16, 0x1, P5 ;  /* 0x00000004da09a211 */ /* 0x000fc400028f0c10 */
[-C--:B------:R-:W-:Y:S02]  /*f7b0*/  @!P1 LEA.HI.X R7, R252, R4.reuse, R15, 0x1, P4 ;  /* 0x00000004fc079211 */ /* 0x080fe400020f0c0f */
[----:B------:R-:W-:Y:S01]  /*f7c0*/  @!P0 LEA.HI.X R3, R13, R4, R14, 0x1, P3 ;  /* 0x000000040d038211 */ /* 0x000fe200018f0c0e */
[----:B------:R1:W-:Y:S04]  /*f7d0*/  @!P2 ST.E.128 [R8.64], RZ ;  /* 0x000000ff0800a985 */ /* 0x0003e8000c101d06 */
[----:B------:R1:W-:Y:S04]  /*f7e0*/  @!P1 ST.E.128 [R6.64], RZ ;  /* 0x000000ff06009985 */ /* 0x0003e8000c101d06 */
[----:B------:R1:W-:Y:S02]  /*f7f0*/  @!P0 ST.E.128 [R2.64], RZ ;  /* 0x000000ff02008985 */ /* 0x0003e4000c101d06 */
.L_x_655:
[----:B------:R-:W-:Y:S05]  /*f800*/  BSYNC B0 ;  /* 0x0000000000007941 */ /* 0x000fea0003800000 */
.L_x_654:
[----:B------:R-:W-:Y:S05]  /*f810*/  BRA.DIV ~URZ, `(.L_x_656) ;  /* 0x000035227f007947 */ /* 0x000fea000b800000 */
[----:B------:R1:W2:Y:S02]  /*f820*/  SHFL.IDX PT, R4, R5, 0x2, 0x1c1f ;  /* 0x005c1f0005047f89 */ /* 0x0002a400000e0000 */
.L_x_690:
[----:B------:R-:W-:Y:S05]  /*f830*/  BRA.DIV ~URZ, `(.L_x_657) ;  /* 0x000035727f007947 */ /* 0x000fea000b800000 */
[----:B----4-:R4:W1:Y:S02]  /*f840*/  SHFL.IDX PT, R0, R11, 0x2, 0x1c1f ;  /* 0x005c1f000b007f89 */ /* 0x01086400000e0000 */
.L_x_691:
        /* <DEDUP_REMOVED lines=12> */
[-C--:B------:R-:W-:Y:S02]  /*f910*/  @!P2 LEA R8, P5, R218, R0.reuse, 0x1 ;  /* 0x00000000da08a211 */ /* 0x080fe400078a08ff */
        /* <DEDUP_REMOVED lines=8> */
.L_x_659:
[----:B------:R-:W-:Y:S05]  /*f9a0*/  BSYNC B0 ;  /* 0x0000000000007941 */ /* 0x000fea0003800000 */
.L_x_658:
[----:B------:R-:W-:Y:S05]  /*f9b0*/  BRA.DIV ~URZ, `(.L_x_660) ;  /* 0x000034627f007947 */ /* 0x000fea000b800000 */
[----:B--2---:R2:W1:Y:S04]  /*f9c0*/  SHFL.IDX PT, R4, R5, 0x3, 0x1c1f ;  /* 0x007c1f0005047f89 */ /* 0x00446800000e0000 */
[----:B------:R2:W3:Y:S02]  /*f9d0*/  SHFL.IDX PT, R0, R11, 0x3, 0x1c1f ;  /* 0x007c1f000b007f89 */ /* 0x0004e400000e0000 */
.L_x_692:
[----:B------:R-:W-:-:S04]  /*f9e0*/  IADD3 R10, R10, 0x60, RZ ;  /* 0x000000600a0a7810 */ /* 0x000fc80007ffe0ff */
[----:B------:R-:W-:-:S13]  /*f9f0*/  ISETP.GE.AND P0, PT, R10, R12, PT ;  /* 0x0000000c0a00720c */ /* 0x000fda0003f06270 */
[----:B------:R-:W-:Y:S05]  /*fa00*/  @P0 BRA `(.L_x_646) ;  /* 0x0000011000000947 */ /* 0x000fea0003800000 */
[C---:B--2---:R-:W-:Y:S02]  /*fa10*/  IADD3 R5, R218.reuse, 0x40, RZ ;  /* 0x00000040da057810 */ /* 0x044fe40007ffe0ff */
[----:B------:R-:W-:Y:S02]  /*fa20*/  ISETP.GE.AND P2, PT, R218, c[0x0][0x3c8], PT ;  /* 0x0000f200da007a0c */ /* 0x000fe40003f46270 */
[----:B------:R-:W-:Y:S02]  /*fa30*/  ISETP.GE.AND P1, PT, R252, c[0x0][0x3c8], PT ;  /* 0x0000f200fc007a0c */ /* 0x000fe40003f26270 */
[----:B------:R-:W-:Y:S02]  /*fa40*/  ISETP.GE.AND P0, PT, R5, c[0x0][0x3c8], PT ;  /* 0x0000f20005007a0c */ /* 0x000fe40003f06270 */
[----:B---34-:R-:W-:Y:S02]  /*fa50*/  IADD3 R11, R218, 0x40, RZ ;  /* 0x00000040da0b7810 */ /* 0x018fe40007ffe0ff */
[----:B------:R-:W-:-:S02]  /*fa60*/  SHF.R.S32.HI R14, RZ, 0x1f, R218 ;  /* 0x0000001fff0e7819 */ /* 0x000fc400000114da */
[----:B------:R-:W-:Y:S02]  /*fa70*/  SHF.R.S32.HI R13, RZ, 0x1f, R252 ;  /* 0x0000001fff0d7819 */ /* 0x000fe400000114fc */
[----:B------:R-:W-:Y:S02]  /*fa80*/  SHF.R.S32.HI R11, RZ, 0x1f, R11 ;  /* 0x0000001fff0b7819 */ /* 0x000fe4000001140b */
[-C--:B-1----:R-:W-:Y:S02]  /*fa90*/  @!P2 LEA R8, P5, R218, R0.reuse, 0x1 ;  /* 0x00000000da08a211 */ /* 0x082fe400078a08ff */
        /* <DEDUP_REMOVED lines=8> */
.L_x_646:
[----:B------:R-:W-:Y:S05]  /*fb20*/  BSYNC B1 ;  /* 0x0000000000017941 */ /* 0x000fea0003800000 */
.L_x_637:
[----:B---34-:R-:W3:Y:S02]  /*fb30*/  LDL R0, [R1+0x6c] ;  /* 0x00006c0001007983 */ /* 0x018ee40000100800 */
[----:B---3--:R-:W-:-:S13]  /*fb40*/  ISETP.NE.AND P0, PT, R0, RZ, PT ;  /* 0x000000ff0000720c */ /* 0x008fda0003f05270 */
[----:B------:R-:W-:Y:S01]  /*fb50*/  @P0 WARPSYNC 0xffffffff ;  /* 0xffffffff00000948 */ /* 0x000fe20003800000 */
[----:B------:R-:W-:Y:S06]  /*fb60*/  @P0 BAR.SYNC.DEFER_BLOCKING 0x5, 0x80 ;  /* 0x0142000000000b1d */ /* 0x000fec0000010000 */
[----:B------:R-:W3:Y:S04]  /*fb70*/  @P0 LDS R0, [0xc100] ;  /* 0x00c10000ff000984 */ /* 0x000ee80000000800 */
[----:B---3--:R3:W-:Y:S04]  /*fb80*/  @P0 STL [R1+0x64], R0 ;  /* 0x0000640001000387 */ /* 0x0087e80000100800 */
[----:B------:R-:W-:Y:S06]  /*fb90*/  @P0 BAR.ARV 0x4, 0x80 ;  /* 0x0102000000000b1d */ /* 0x000fec0000002000 */
[----:B------:R-:W-:Y:S05]  /*fba0*/  @P0 BRA `(.L_x_661) ;  /* 0x0000007000000947 */ /* 0x000fea0003800000 */
[----:B------:R-:W-:Y:S05]  /*fbb0*/  BRA.DIV ~URZ, `(.L_x_662) ;  /* 0x000033327f007947 */ /* 0x000fea000b800000 */
[----:B---3--:R3:W4:Y:S02]  /*fbc0*/  SHFL.IDX PT, R0, R64, RZ, 0x1f ;  /* 0x00001fff40007589 */ /* 0x00872400000e0000 */
.L_x_693:
[----:B------:R-:W-:Y:S01]  /*fbd0*/  WARPSYNC 0xffffffff ;  /* 0xffffffff00007948 */ /* 0x000fe20003800000 */
[----:B------:R-:W-:Y:S06]  /*fbe0*/  BAR.SYNC.DEFER_BLOCKING 0x4, 0x80 ;  /* 0x0102000000007b1d */ /* 0x000fec0000010000 */
[----:B----4-:R4:W-:Y:S04]  /*fbf0*/  STL [R1+0x64], R0 ;  /* 0x0000640001007387 */ /* 0x0109e80000100800 */
[----:B------:R4:W-:Y:S04]  /*fc00*/  @!P6 STS [0xc100], R64 ;  /* 0x00c10040ff00e388 */ /* 0x0009e80000000800 */
[----:B------:R-:W-:Y:S06]  /*fc10*/  BAR.ARV 0x5, 0x80 ;  /* 0x0142000000007b1d */ /* 0x000fec0000002000 */
.L_x_661:
[----:B---34-:R-:W3:Y:S02]  /*fc20*/  LDL R0, [R1+0x64] ;  /* 0x0000640001007983 */ /* 0x018ee40000100800 */
[----:B---3--:R-:W-:-:S13]  /*fc30*/  ISETP.GE.AND P0, PT, R0, c[0x0][0x538], PT ;  /* 0x00014e0000007a0c */ /* 0x008fda0003f06270 */
[----:B-12---:R-:W-:Y:S01]  /*fc40*/  @P0 CALL.REL.NOINC `(.L_x_663) ;  /* 0x0000001000000944 */ /* 0x006fe20003c00000 */
[----:B------:R-:W-:Y:S05]  /*fc50*/  BRA `(.L_x_664) ;  /* 0xffff0da000007947 */ /* 0x000fea000383ffff */
.L_x_663:
[----:B------:R-:W-:Y:S05]  /*fc60*/  EXIT ;  /* 0x000000000000794d */ /* 0x000fea0003800000 */
.L_x_595:
[----:B------:R-:W-:Y:S01]  /*fc70*/  IMAD.MOV.U32 R147, RZ, RZ, R5 ;  /* 0x000000ffff937224 */ /* 0x000fe200078e0005 */
[----:B------:R-:W-:Y:S01]  /*fc80*/  MOV R148, RZ ;  /* 0x000000ff00947202 */ /* 0x000fe20000000f00 */
[----:B------:R-:W-:Y:S01]  /*fc90*/  IMAD.MOV.U32 R3, RZ, RZ, 0x1c1f ;  /* 0x00001c1fff037424 */ /* 0x000fe200078e00ff */
[----:B------:R-:W-:Y:S02]  /*fca0*/  MOV R2, 0xfcc0 ;  /* 0x0000fcc000027802 */ /* 0x000fe40000000f00 */
[----:B-----5:R-:W-:Y:S05]  /*fcb0*/  CALL.REL.NOINC `($__internal_4_$__cuda_sm70_shflsync_idx_p) ;  /* 0x0000330000007944 */ /* 0x020fea0003c00000 */
[----:B------:R-:W-:Y:S01]  /*fcc0*/  MOV R4, R149 ;  /* 0x0000009500047202 */ /* 0x000fe20000000f00 */
[----:B------:R-:W-:Y:S05]  /*fcd0*/  BRA `(.L_x_665) ;  /* 0xffff186000007947 */ /* 0x000fea000383ffff */
.L_x_596:
[----:B------:R-:W-:Y:S01]  /*fce0*/  IMAD.MOV.U32 R147, RZ, RZ, R11 ;  /* 0x000000ffff937224 */ /* 0x000fe200078e000b */
[----:B------:R-:W-:Y:S01]  /*fcf0*/  MOV R148, RZ ;  /* 0x000000ff00947202 */ /* 0x000fe20000000f00 */
[----:B------:R-:W-:Y:S01]  /*fd00*/  IMAD.MOV.U32 R3, RZ, RZ, 0x1c1f ;  /* 0x00001c1fff037424 */ /* 0x000fe200078e00ff */
[----:B------:R-:W-:Y:S02]  /*fd10*/  MOV R2, 0xfd30 ;  /* 0x0000fd3000027802 */ /* 0x000fe40000000f00 */
[----:B-12--5:R-:W-:Y:S05]  /*fd20*/  CALL.REL.NOINC `($__internal_4_$__cuda_sm70_shflsync_idx_p) ;  /* 0x0000329000007944 */ /* 0x026fea0003c00000 */
[----:B------:R-:W-:Y:S01]  /*fd30*/  MOV R0, R149 ;  /* 0x0000009500007202 */ /* 0x000fe20000000f00 */
[----:B------:R-:W-:Y:S05]  /*fd40*/  BRA `(.L_x_666) ;  /* 0xffff181000007947 */ /* 0x000fea000383ffff */
.L_x_599:
[----:B------:R-:W-:Y:S01]  /*fd50*/  IMAD.MOV.U32 R147, RZ, RZ, R5 ;  /* 0x000000ffff937224 */ /* 0x000fe200078e0005 */
[----:B------:R-:W-:Y:S01]  /*fd60*/  MOV R148, 0x1 ;  /* 0x0000000100947802 */ /* 0x000fe20000000f00 */
[----:B-1----:R-:W-:Y:S01]  /*fd70*/  IMAD.MOV.U32 R3, RZ, RZ, 0x1c1f ;  /* 0x00001c1fff037424 */ /* 0x002fe200078e00ff */
[----:B------:R-:W-:-:S02]  /*fd80*/  MOV R2, 0xfda0 ;  /* 0x0000fda000027802 */ /* 0x000fc40000000f00 */
[----:B--2-45:R-:W-:Y:S05]  /*fd90*/  CALL.REL.NOINC `($__internal_4_$__cuda_sm70_shflsync_idx_p) ;  /* 0x0000322000007944 */ /* 0x034fea0003c00000 */
[----:B------:R-:W-:Y:S01]  /*fda0*/  IMAD.MOV.U32 R4, RZ, RZ, R149 ;  /* 0x000000ffff047224 */ /* 0x000fe200078e0095 */
[----:B------:R-:W-:Y:S01]  /*fdb0*/  MOV R148, 0x1 ;  /* 0x0000000100947802 */ /* 0x000fe20000000f00 */
[----:B------:R-:W-:Y:S01]  /*fdc0*/  IMAD.MOV.U32 R147, RZ, RZ, R11 ;  /* 0x000000ffff937224 */ /* 0x000fe200078e000b */
[----:B------:R-:W-:-:S02]  /*fdd0*/  MOV R3, 0x1c1f ;  /* 0x00001c1f00037802 */ /* 0x000fc40000000f00 */
[----:B------:R-:W-:Y:S02]  /*fde0*/  MOV R2, 0xfe00 ;  /* 0x0000fe0000027802 */ /* 0x000fe40000000f00 */
[----:B------:R-:W-:Y:S05]  /*fdf0*/  CALL.REL.NOINC `($__internal_4_$__cuda_sm70_shflsync_idx_p) ;  /* 0x000031c000007944 */ /* 0x000fea0003c00000 */
[----:B------:R-:W-:Y:S01]  /*fe00*/  MOV R0, R149 ;  /* 0x0000009500007202 */ /* 0x000fe20000000f00 */
[----:B------:R-:W-:Y:S05]  /*fe10*/  BRA `(.L_x_667) ;  /* 0xffff196000007947 */ /* 0x000fea000383ffff */
.L_x_602:
[----:B------:R-:W-:Y:S01]  /*fe20*/  IMAD.MOV.U32 R147, RZ, RZ, R5 ;  /* 0x000000ffff937224 */ /* 0x000fe200078e0005 */
[----:B------:R-:W-:Y:S01]  /*fe30*/  MOV R148, 0x2 ;  /* 0x0000000200947802 */ /* 0x000fe20000000f00 */
[----:B-1----:R-:W-:Y:S01]  /*fe40*/  IMAD.MOV.U32 R3, RZ, RZ, 0x1c1f ;  /* 0x00001c1fff037424 */ /* 0x002fe200078e00ff */
[----:B------:R-:W-:Y:S02]  /*fe50*/  MOV R2, 0xfe70 ;  /* 0x0000fe7000027802 */ /* 0x000fe40000000f00 */
[----:B--23-5:R-:W-:Y:S05]  /*fe60*/  CALL.REL.NOINC `($__internal_4_$__cuda_sm70_shflsync_idx_p) ;  /* 0x0000315000007944 */ /* 0x02cfea0003c00000 */
[----:B------:R-:W-:Y:S01]  /*fe70*/  MOV R4, R149 ;  /* 0x0000009500047202 */ /* 0x000fe20000000f00 */
[----:B------:R-:W-:Y:S05]  /*fe80*/  BRA `(.L_x_668) ;  /* 0xffff1a9000007947 */ /* 0x000fea000383ffff */
.L_x_603:
[----:B------:R-:W-:Y:S01]  /*fe90*/  IMAD.MOV.U32 R147, RZ, RZ, R11 ;  /* 0x000000ffff937224 */ /* 0x000fe200078e000b */
[----:B------:R-:W-:Y:S01]  /*fea0*/  MOV R148, 0x2 ;  /* 0x0000000200947802 */ /* 0x000fe20000000f00 */
[----:B-1----:R-:W-:Y:S01]  /*feb0*/  IMAD.MOV.U32 R3, RZ, RZ, 0x1c1f ;  /* 0x00001c1fff037424 */ /* 0x002fe200078e00ff */
[----:B------:R-:W-:Y:S02]  /*fec0*/  MOV R2, 0xfee0 ;  /* 0x0000fee000027802 */ /* 0x000fe40000000f00 */
[----:B--2345:R-:W-:Y:S05]  /*fed0*/  CALL.REL.NOINC `($__internal_4_$__cuda_sm70_shflsync_idx_p) ;  /* 0x000030e000007944 */ /* 0x03cfea0003c00000 */
[----:B------:R-:W-:Y:S01]  /*fee0*/  MOV R0, R149 ;  /* 0x0000009500007202 */ /* 0x000fe20000000f00 */
[----:B------:R-:W-:Y:S05]  /*fef0*/  BRA `(.L_x_669) ;  /* 0xffff1a4000007947 */ /* 0x000fea000383ffff */
.L_x_606:
[----:B------:R-:W-:Y:S01]  /*ff00*/  IMAD.MOV.U32 R147, RZ, RZ, R5 ;  /* 0x000000ffff937224 */ /* 0x000fe200078e0005 */
[----:B------:R-:W-:Y:S01]  /*ff10*/  MOV R148, 0x3 ;  /* 0x0000000300947802 */ /* 0x000fe20000000f00 */
[----:B--2---:R-:W-:Y:S01]  /*ff20*/  IMAD.MOV.U32 R3, RZ, RZ, 0x1c1f ;  /* 0x00001c1fff037424 */ /* 0x004fe200078e00ff */
[----:B------:R-:W-:-:S02]  /*ff30*/  MOV R2, 0xff50 ;  /* 0x0000ff5000027802 */ /* 0x000fc40000000f00 */
[----:B-1-345:R-:W-:Y:S05]  /*ff40*/  CALL.REL.NOINC `($__internal_4_$__cuda_sm70_shflsync_idx_p) ;  /* 0x0000307000007944 */ /* 0x03afea0003c00000 */
        /* <DEDUP_REMOVED lines=8> */
.L_x_609:
[----:B------:R-:W-:Y:S01]  /*ffd0*/  IMAD.MOV.U32 R147, RZ, RZ, R5 ;  /* 0x000000ffff937224 */ /* 0x000fe200078e0005 */
[----:B------:R-:W-:Y:S01]  /*ffe0*/  MOV R148, RZ ;  /* 0x000000ff00947202 */ /* 0x000fe20000000f00 */
[----:B------:R-:W-:Y:S01]  /*fff0*/  IMAD.MOV.U32 R3, RZ, RZ, 0x1c1f ;  /* 0x00001c1fff037424 */ /* 0x000fe200078e00ff */
[----:B------:R-:W-:Y:S02]  /*10000*/  MOV R2, 0x10020 ;  /* 0x0001002000027802 */ /* 0x000fe40000000f00 */
[----:B------:R-:W-:Y:S05]  /*10010*/  CALL.REL.NOINC `($__internal_4_$__cuda_sm70_shflsync_idx_p) ;  /* 0x00002fa000007944 */ /* 0x000fea0003c00000 */
[----:B------:R-:W-:Y:S01]  /*10020*/  MOV R4, R149 ;  /* 0x0000009500047202 */ /* 0x000fe20000000f00 */
[----:B------:R-:W-:Y:S05]  /*10030*/  BRA `(.L_x_671) ;  /* 0xffff300000007947 */ /* 0x000fea000383ffff */
.L_x_610:
[----:B------:R-:W-:Y:S01]  /*10040*/  IMAD.MOV.U32 R147, RZ, RZ, R12 ;  /* 0x000000ffff937224 */ /* 0x000fe200078e000c */
[----:B------:R-:W-:Y:S01]  /*10050*/  MOV R148, RZ ;  /* 0x000000ff00947202 */ /* 0x000fe20000000f00 */
[----:B------:R-:W-:Y:S01]  /*10060*/  IMAD.MOV.U32 R3, RZ, RZ, 0x1c1f ;  /* 0x00001c1fff037424 */ /* 0x000fe200078e00ff */
[----:B------:R-:W-:Y:S02]  /*10070*/  MOV R2, 0x10090 ;  /* 0x0001009000027802 */ /* 0x000fe40000000f00 */
[----:B-12---:R-:W-:Y:S05]  /*10080*/  CALL.REL.NOINC `($__internal_4_$__cuda_sm70_shflsync_idx_p) ;  /* 0x00002f3000007944 */ /* 0x006fea0003c00000 */
[C---:B------:R-:W-:Y:S01]  /*10090*/  IADD3 R8, P0, R149.reuse, R150, RZ ;  /* 0x0000009695087210 */ /* 0x040fe20007f1e0ff */
[----:B------:R-:W-:Y:S01]  /*100a0*/  IMAD.MOV.U32 R147, RZ, RZ, R5 ;  /* 0x000000ffff937224 */ /* 0x000fe200078e0005 */
[----:B------:R-:W-:Y:S01]  /*100b0*/  IADD3 R0, R218, 0x40, RZ ;  /* 0x00000040da007810 */ /* 0x000fe20007ffe0ff */
[----:B------:R-:W-:Y:S01]  /*100c0*/  IMAD.MOV.U32 R148, RZ, RZ, 0x1 ;  /* 0x00000001ff947424 */ /* 0x000fe200078e00ff */
[----:B------:R-:W-:Y:S01]  /*100d0*/  IADD3 R6, P6, R149, R151, RZ ;  /* 0x0000009795067210 */ /* 0x000fe20007fde0ff */
[----:B------:R-:W-:Y:S01]  /*100e0*/  IMAD.X R9, R4, 0x1, R140, P0 ;  /* 0x0000000104097824 */ /* 0x000fe200000e068c */
[----:B------:R-:W-:-:S02]  /*100f0*/  ISETP.GE.AND P2, PT, R218, c[0x0][0x1d4], PT ;  /* 0x00007500da007a0c */ /* 0x000fc40003f46270 */
[----:B------:R-:W-:Y:S01]  /*10100*/  ISETP.GE.AND P1, PT, R252, c[0x0][0x1d4], PT ;  /* 0x00007500fc007a0c */ /* 0x000fe20003f26270 */
[----:B------:R-:W-:Y:S01]  /*10110*/  IMAD.X R7, R4, 0x1, R141, P6 ;  /* 0x0000000104077824 */ /* 0x000fe200030e068d */
[----:B------:R-:W-:Y:S02]  /*10120*/  ISETP.GE.AND P0, PT, R0, c[0x0][0x1d4], PT ;  /* 0x0000750000007a0c */ /* 0x000fe40003f06270 */
[----:B------:R-:W-:Y:S02]  /*10130*/  IADD3 R2, P6, R149, R152, RZ ;  /* 0x0000009895027210 */ /* 0x000fe40007fde0ff */
[----:B------:R-:W-:Y:S02]  /*10140*/  SEL R11, RZ, 0x10, P2 ;  /* 0x00000010ff0b7807 */ /* 0x000fe40001000000 */
[----:B------:R-:W-:Y:S01]  /*10150*/  SEL R10, RZ, 0x10, P1 ;  /* 0x00000010ff0a7807 */ /* 0x000fe20000800000 */
[----:B------:R-:W-:Y:S01]  /*10160*/  IMAD.X R3, R4, 0x1, R142, P6 ;  /* 0x0000000104037824 */ /* 0x000fe200030e068e */
[----:B------:R-:W-:Y:S01]  /*10170*/  SEL R5, RZ, 0x10, P0 ;  /* 0x00000010ff057807 */ /* 0x000fe20000000000 */
[----:B------:R-:W-:Y:S01]  /*10180*/  @!PT LDS RZ, [RZ] ;  /* 0x00000000fffff984 */ /* 0x000fe20000000800 */
[----:B------:R-:W-:Y:S01]  /*10190*/  @!PT LDS RZ, [RZ] ;  /* 0x00000000fffff984 */ /* 0x000fe20000000800 */
[----:B------:R-:W-:Y:S01]  /*101a0*/  @!PT LDS RZ, [RZ] ;  /* 0x00000000fffff984 */ /* 0x000fe20000000800 */
[----:B------:R1:W-:Y:S04]  /*101b0*/  LDGSTS.E.BYPASS.LTC128B.128 [R219+0x3100], [R8.64], !P2 ;  /* 0x0310000008db7fae */ /* 0x0003e8000d101d46 */
[----:B------:R1:W-:Y:S04]  /*101c0*/  LDGSTS.E.BYPASS.LTC128B.128 [R219+0x4100], [R6.64], !P1 ;  /* 0x0410000006db7fae */ /* 0x0003e8000c901d46 */
[----:B------:R2:W-:Y:S02]  /*101d0*/  LDGSTS.E.BYPASS.LTC128B.128 [R219+0x5100], [R2.64], !P0 ;  /* 0x0510000002db7fae */ /* 0x0005e4000c101d46 */
[----:B--2---:R-:W-:Y:S01]  /*101e0*/  IMAD.MOV.U32 R3, RZ, RZ, 0x1c1f ;  /* 0x00001c1fff037424 */ /* 0x004fe200078e00ff */
[----:B------:R-:W-:-:S02]  /*101f0*/  MOV R2, 0x10210 ;  /* 0x0001021000027802 */ /* 0x000fc40000000f00 */
[----:B-1----:R-:W-:Y:S05]  /*10200*/  CALL.REL.NOINC `($__internal_4_$__cuda_sm70_shflsync_idx_p) ;  /* 0x00002db000007944 */ /* 0x002fea0003c00000 */
        /* <DEDUP_REMOVED lines=8> */
.L_x_611:
[----:B------:R-:W-:Y:S01]  /*10290*/  IMAD.MOV.U32 R147, RZ, RZ, R0 ;  /* 0x000000ffff937224 */ /* 0x000fe200078e0000 */
[----:B------:R-:W-:Y:S01]  /*102a0*/  MOV R148, RZ ;  /* 0x000000ff00947202 */ /* 0x000fe20000000f00 */
[----:B------:R-:W-:Y:S01]  /*102b0*/  IMAD.MOV.U32 R3, RZ, RZ, 0x1c1f ;  /* 0x00001c1fff037424 */ /* 0x000fe200078e00ff */
[----:B------:R-:W-:Y:S02]  /*102c0*/  MOV R2, 0x102e0 ;  /* 0x000102e000027802 */ /* 0x000fe40000000f00 */
[----:B------:R-:W-:Y:S05]  /*102d0*/  CALL.REL.NOINC `($__internal_4_$__cuda_sm70_shflsync_idx_p) ;  /* 0x00002ce000007944 */ /* 0x000fea0003c00000 */
[----:B------:R-:W-:Y:S01]  /*102e0*/  MOV R2, R149 ;  /* 0x0000009500027202 */ /* 0x000fe20000000f00 */
[----:B------:R-:W-:Y:S05]  /*102f0*/  BRA `(.L_x_673) ;  /* 0xffff30f000007947 */ /* 0x000fea000383ffff */
.L_x_612:
[----:B------:R-:W-:Y:S01]  /*10300*/  IMAD.MOV.U32 R147, RZ, RZ, R0 ;  /* 0x000000ffff937224 */ /* 0x000fe200078e0000 */
[----:B------:R-:W-:Y:S01]  /*10310*/  MOV R148, 0x1 ;  /* 0x0000000100947802 */ /* 0x000fe20000000f00 */
[----:B------:R-:W-:Y:S01]  /*10320*/  IMAD.MOV.U32 R3, RZ, RZ, 0x1c1f ;  /* 0x00001c1fff037424 */ /* 0x000fe200078e00ff */
[----:B------:R-:W-:Y:S02]  /*10330*/  MOV R2, 0x10350 ;  /* 0x0001035000027802 */ /* 0x000fe40000000f00 */
[----:B-1----:R-:W-:Y:S05]  /*10340*/  CALL.REL.NOINC `($__internal_4_$__cuda_sm70_shflsync_idx_p) ;  /* 0x00002c7000007944 */ /* 0x002fea0003c00000 */
[----:B------:R-:W-:Y:S02]  /*10350*/  IMAD.IADD R2, R4, 0x1, R149 ;  /* 0x0000000104027824 */ /* 0x000fe400078e0295 */
[----:B------:R-:W-:-:S02]  /*10360*/  IMAD.MOV.U32 R147, RZ, RZ, R0 ;  /* 0x000000ffff937224 */ /* 0x000fc400078e0000 */
[----:B------:R-:W-:Y:S01]  /*10370*/  IMAD.MOV.U32 R148, RZ, RZ, 0x2 ;  /* 0x00000002ff947424 */ /* 0x000fe200078e00ff */
[----:B------:R-:W-:Y:S01]  /*10380*/  IMNMX R2, R5, R2, PT ;  /* 0x0000000205027217 */ /* 0x000fe20003800200 */
[----:B------:R-:W-:-:S03]  /*10390*/  IMAD.MOV.U32 R3, RZ, RZ, 0x1c1f ;  /* 0x00001c1fff037424 */ /* 0x000fc600078e00ff */
        /* <DEDUP_REMOVED lines=31> */
[----:B------:R-:W-:Y:S02]  /*10590*/  FSEL R188, R31, -INF , P0 ;  /* 0xff8000001fbc7808 */ /* 0x000fe40000000000 */
[----:B------:R-:W-:Y:S02]  /*105a0*/  MOV R2, 0x105c0 ;  /* 0x000105c000027802 */ /* 0x000fe40000000f00 */
[----:B------:R-:W-:Y:S05]  /*105b0*/  CALL.REL.NOINC `($__internal_4_$__cuda_sm70_shflsync_idx_p) ;  /* 0x00002a0000007944 */ /* 0x000fea0003c00000 */
[----:B------:R-:W-:Y:S02]  /*105c0*/  IMAD.IADD R2, R4, 0x1, R149 ;  /* 0x0000000104027824 */ /* 0x000fe400078e0295 */
[----:B------:R-:W-:Y:S02]  /*105d0*/  IMAD.MOV.U32 R147, RZ, RZ, R0 ;  /* 0x000000ffff937224 */ /* 0x000fe400078e0000 */
        /* <DEDUP_REMOVED lines=37> */
[----:B------:R-:W-:Y:S01]  /*10830*/  IMAD.IADD R4, R4, 0x1, R149 ;  /* 0x0000000104047824 */ /* 0x000fe200078e0295 */
[----:B------:R-:W-:Y:S01]  /*10840*/  FMNMX.FTZ R149, R7, R8, !PT ;  /* 0x0000000807957209 */ /* 0x000fe20007810000 */
[----:B------:R-:W-:Y:S01]  /*10850*/  IMAD.MOV.U32 R3, RZ, RZ, 0x2 ;  /* 0x00000002ff037424 */ /* 0x000fe200078e00ff */
[----:B------:R-:W-:Y:S02]  /*10860*/  FMNMX.FTZ R148, R9, R10, !PT ;  /* 0x0000000a09947209 */ /* 0x000fe40007810000 */
[----:B------:R-:W-:Y:S02]  /*10870*/  IMNMX R5, R5, R4, PT ;  /* 0x0000000405057217 */ /* 0x000fe40003800200 */
[----:B------:R-:W-:-:S02]  /*10880*/  FMNMX.FTZ R149, R11, R149, !PT ;  /* 0x000000950b957209 */ /* 0x000fc40007810000 */
[C---:B------:R-:W-:Y:S02]  /*10890*/  ISETP.GT.AND P6, PT, R5.reuse, RZ, PT ;  /* 0x000000ff0500720c */ /* 0x040fe40003fc4270 */
[C---:B------:R-:W-:Y:S02]  /*108a0*/  ISETP.GT.AND P2, PT, R5.reuse, 0x1, PT ;  /* 0x000000010500780c */ /* 0x040fe40003f44270 */
[----:B------:R-:W-:Y:S02]  /*108b0*/  ISETP.GT.AND P1, PT, R5, 0x8, PT ;  /* 0x000000080500780c */ /* 0x000fe40003f24270 */
[----:B------:R-:W-:Y:S02]  /*108c0*/  FSEL R30, R102, -INF , P6 ;  /* 0xff800000661e7808 */ /* 0x000fe40003000000 */
[----:B------:R-:W-:Y:S02]  /*108d0*/  FSEL R31, R103, -INF , P2 ;  /* 0xff800000671f7808 */ /* 0x000fe40001000000 */
[----:B------:R-:W-:-:S02]  /*108e0*/  ISETP.GT.AND P0, PT, R5, 0x9, PT ;  /* 0x000000090500780c */ /* 0x000fc40003f04270 */
[----:B------:R-:W-:Y:S02]  /*108f0*/  FSEL R33, R98, -INF , P1 ;  /* 0xff80000062217808 */ /* 0x000fe40000800000 */
[----:B------:R-:W-:Y:S02]  /*10900*/  FMNMX.FTZ R147, R22, R24, !PT ;  /* 0x0000001816937209 */ /* 0x000fe40007810000 */
[----:B------:R-:W-:Y:S02]  /*10910*/  FMNMX.FTZ R6, R30, R31, !PT ;  /* 0x0000001f1e067209 */ /* 0x000fe40007810000 */
[----:B------:R-:W-:Y:S02]  /*10920*/  FMNMX.FTZ R149, R12, R149, !PT ;  /* 0x000000950c957209 */ /* 0x000fe40007810000 */
[----:B------:R-:W-:Y:S02]  /*10930*/  FSEL R35, R99, -INF , P0 ;  /* 0xff80000063237808 */ /* 0x000fe40000000000 */
[----:B------:R-:W-:-:S02]  /*10940*/  ISETP.GT.AND P6, PT, R5, 0x10, PT ;  /* 0x000000100500780c */ /* 0x000fc40003fc4270 */
[----:B------:R-:W-:Y:S02]  /*10950*/  FMNMX.FTZ R148, R14, R148, !PT ;  /* 0x000000940e947209 */ /* 0x000fe40007810000 */
[----:B------:R-:W-:Y:S02]  /*10960*/  FMNMX.FTZ R147, R27, R147, !PT ;  /* 0x000000931b937209 */ /* 0x000fe40007810000 */
[----:B------:R-:W-:Y:S02]  /*10970*/  FMNMX.FTZ R6, R33, R6, !PT ;  /* 0x0000000621067209 */ /* 0x000fe40007810000 */
[----:B------:R-:W-:Y:S02]  /*10980*/  FMNMX.FTZ R149, R13, R149, !PT ;  /* 0x000000950d957209 */ /* 0x000fe40007810000 */
[----:B------:R-:W-:Y:S02]  /*10990*/  ISETP.GT.AND P2, PT, R5, 0x11, PT ;  /* 0x000000110500780c */ /* 0x000fe40003f44270 */
[----:B------:R-:W-:-:S02]  /*109a0*/  FSEL R40, R94, -INF , P6 ;  /* 0xff8000005e287808 */ /* 0x000fc40003000000 */
        /* <DEDUP_REMOVED lines=65> */
[----:B------:R-:W-:Y:S01]  /*10dc0*/  FMNMX.FTZ R148, R189, R148, !PT ;  /* 0x00000094bd947209 */ /* 0x000fe20007810000 */
[----:B------:R-:W-:Y:S01]  /*10dd0*/  IMAD.MOV.U32 R144, RZ, RZ, R149 ;  /* 0x000000ffff907224 */ /* 0x000fe200078e0095 */
[----:B------:R-:W-:-:S02]  /*10de0*/  FMNMX.FTZ R147, R185, R147, !PT ;  /* 0x00000093b9937209 */ /* 0x000fc40007810000 */
[----:B------:R-:W-:Y:S02]  /*10df0*/  FMNMX.FTZ R6, R177, R6, !PT ;  /* 0x00000006b1067209 */ /* 0x000fe40007810000 */
[----:B------:R-:W-:Y:S02]  /*10e00*/  FMNMX.FTZ R148, R188, R148, !PT ;  /* 0x00000094bc947209 */ /* 0x000fe40007810000 */
[----:B------:R-:W-:Y:S02]  /*10e10*/  FMNMX.FTZ R147, R184, R147, !PT ;  /* 0x00000093b8937209 */ /* 0x000fe40007810000 */
[----:B------:R-:W-:Y:S02]  /*10e20*/  FMNMX.FTZ R6, R176, R6, !PT ;  /* 0x00000006b0067209 */ /* 0x000fe40007810000 */
[----:B------:R-:W-:Y:S02]  /*10e30*/  MOV R2, 0x10e50 ;  /* 0x00010e5000027802 */ /* 0x000fe40000000f00 */
[----:B------:R-:W-:Y:S05]  /*10e40*/  CALL.REL.NOINC `($__internal_3_$__cuda_sm70_shflsync_bfly_p) ;  /* 0x0000211000007944 */ /* 0x000fea0003c00000 */
[----:B------:R-:W-:Y:S01]  /*10e50*/  FMNMX.FTZ R149, R149, R175, !PT ;  /* 0x000000af95957209 */ /* 0x000fe20007810000 */
[----:B------:R-:W-:Y:S01]  /*10e60*/  IMAD.MOV.U32 R3, RZ, RZ, 0x1 ;  /* 0x00000001ff037424 */ /* 0x000fe200078e00ff */
[----:B------:R-:W-:-:S03]  /*10e70*/  MOV R2, 0x10ea0 ;  /* 0x00010ea000027802 */ /* 0x000fc60000000f00 */
[----:B------:R-:W-:Y:S02]  /*10e80*/  IMAD.MOV.U32 R144, RZ, RZ, R149 ;  /* 0x000000ffff907224 */ /* 0x000fe400078e0095 */
[----:B------:R-:W-:Y:S05]  /*10e90*/  CALL.REL.NOINC `($__internal_3_$__cuda_sm70_shflsync_bfly_p) ;  /* 0x000020c000007944 */ /* 0x000fea0003c00000 */
[----:B------:R-:W-:Y:S01]  /*10ea0*/  FMNMX.FTZ R149, R149, R175, !PT ;  /* 0x000000af95957209 */ /* 0x000fe20007810000 */
[----:B------:R-:W-:Y:S01]  /*10eb0*/  IMAD.MOV.U32 R144, RZ, RZ, R148 ;  /* 0x000000ffff907224 */ /* 0x000fe200078e0094 */
[----:B------:R-:W-:Y:S01]  /*10ec0*/  MOV R2, 0x10ef0 ;  /* 0x00010ef000027802 */ /* 0x000fe20000000f00 */
[----:B------:R-:W-:Y:S02]  /*10ed0*/  IMAD.MOV.U32 R3, RZ, RZ, 0x2 ;  /* 0x00000002ff037424 */ /* 0x000fe400078e00ff */
        /* <DEDUP_REMOVED lines=26> */
[----:B------:R-:W-:Y:S01]  /*11080*/  MOV R17, R175 ;  /* 0x000000af00117202 */ /* 0x000fe20000000f00 */
[----:B------:R-:W-:Y:S05]  /*11090*/  BRA `(.L_x_674) ;  /* 0xffff30c000007947 */ /* 0x000fea000383ffff */
.L_x_616:
[----:B------:R-:W-:Y:S01]  /*110a0*/  MOV R148, RZ ;  /* 0x000000ff00947202 */ /* 0x000fe20000000f00 */
[----:B------:R-:W-:Y:S01]  /*110b0*/  IMAD.MOV.U32 R147, RZ, RZ, R5 ;  /* 0x000000ffff937224 */ /* 0x000fe200078e0005 */
[----:B------:R-:W-:Y:S01]  /*110c0*/  MOV R2, 0x110f0 ;  /* 0x000110f000027802 */ /* 0x000fe20000000f00 */
[----:B------:R-:W-:Y:S02]  /*110d0*/  IMAD.MOV.U32 R3, RZ, RZ, 0x1c1f ;  /* 0x00001c1fff037424 */ /* 0x000fe400078e00ff */
[----:B--2---:R-:W-:Y:S05]  /*110e0*/  CALL.REL.NOINC `($__internal_4_$__cuda_sm70_shflsync_idx_p) ;  /* 0x00001ed000007944 */ /* 0x004fea0003c00000 */
[----:B------:R-:W-:Y:S01]  /*110f0*/  MOV R4, R149 ;  /* 0x0000009500047202 */ /* 0x000fe20000000f00 */
[----:B------:R-:W-:-:S05]  /*11100*/  BRA `(.L_x_675) ;  /* 0xffff4bf000007947 */ /* 0x000fca000383ffff */
.L_x_617:
[----:B------:R-:W-:Y:S01]  /*11110*/  MOV R148, RZ ;  /* 0x000000ff00947202 */ /* 0x000fe20000000f00 */
[----:B------:R-:W-:Y:S01]  /*11120*/  IMAD.MOV.U32 R147, RZ, RZ, R12 ;  /* 0x000000ffff937224 */ /* 0x000fe200078e000c */
[----:B------:R-:W-:Y:S01]  /*11130*/  MOV R2, 0x11160 ;  /* 0x0001116000027802 */ /* 0x000fe20000000f00 */
[----:B------:R-:W-:Y:S02]  /*11140*/  IMAD.MOV.U32 R3, RZ, RZ, 0x1c1f ;  /* 0x00001c1fff037424 */ /* 0x000fe400078e00ff */
[----:B-123--:R-:W-:Y:S05]  /*11150*/  CALL.REL.NOINC `($__internal_4_$__cuda_sm70_shflsync_idx_p) ;  /* 0x00001e6000007944 */ /* 0x00efea0003c00000 */
[C---:B------:R-:W-:Y:S01]  /*11160*/  ISETP.GE.AND P6, PT, R218.reuse, c[0x0][0x1d4], PT ;  /* 0x00007500da007a0c */ /* 0x040fe20003fc6270 */
[----:B------:R-:W-:Y:S01]  /*11170*/  IMAD.MOV.U32 R147, RZ, RZ, R5 ;  /* 0x000000ffff937224 */ /* 0x000fe200078e0005 */
[C---:B------:R-:W-:Y:S01]  /*11180*/  IADD3 R2, P0, R149.reuse, R20, RZ ;  /* 0x0000001495027210 */ /* 0x040fe20007f1e0ff */
[----:B------:R-:W-:Y:S01]  /*11190*/  IMAD.MOV.U32 R148, RZ, RZ, 0x1 ;  /* 0x00000001ff947424 */ /* 0x000fe200078e00ff */
[----:B------:R-:W-:Y:S02]  /*111a0*/  IADD3 R0, R218, 0x40, RZ ;  /* 0x00000040da007810 */ /* 0x000fe40007ffe0ff */
[----:B------:R-:W-:Y:S01]  /*111b0*/  ISETP.GE.AND P2, PT, R252, c[0x0][0x1d4], PT ;  /* 0x00007500fc007a0c */ /* 0x000fe20003f46270 */
[----:B------:R-:W-:Y:S01]  /*111c0*/  IMAD.X R3, R4, 0x1, R13, P0 ;  /* 0x0000000104037824 */ /* 0x000fe200000e060d */
[C---:B------:R-:W-:Y:S02]  /*111d0*/  IADD3 R6, P1, R149.reuse, R21, RZ ;  /* 0x0000001595067210 */ /* 0x040fe40007f3e0ff */
[----:B------:R-:W-:Y:S02]  /*111e0*/  ISETP.GE.AND P0, PT, R0, c[0x0][0x1d4], PT ;  /* 0x0000750000007a0c */ /* 0x000fe40003f06270 */
[----:B------:R-:W-:Y:S01]  /*111f0*/  SEL R11, RZ, 0x10, P6 ;  /* 0x00000010ff0b7807 */ /* 0x000fe20003000000 */
[----:B------:R-:W-:Y:S01]  /*11200*/  @!PT LDS RZ, [RZ] ;  /* 0x00000000fffff984 */ /* 0x000fe20000000800 */
[----:B------:R-:W-:Y:S01]  /*11210*/  @!PT LDS RZ, [RZ] ;  /* 0x00000000fffff984 */ /* 0x000fe20000000800 */
[----:B------:R-:W-:Y:S01]  /*11220*/  @!PT LDS RZ, [RZ] ;  /* 0x00000000fffff984 */ /* 0x000fe20000000800 */
[----:B------:R1:W-:Y:S01]  /*11230*/  LDGSTS.E.BYPASS.LTC128B.128 [R219+0x100], [R2.64], !P6 ;  /* 0x0010000002db7fae */ /* 0x0003e2000f101d46 */
[C---:B------:R-:W-:Y:S01]  /*11240*/  IMAD.X R7, R4.reuse, 0x1, R14, P1 ;  /* 0x0000000104077824 */ /* 0x040fe200008e060e */
[----:B------:R-:W-:Y:S02]  /*11250*/  SEL R10, RZ, 0x10, P2 ;  /* 0x00000010ff0a7807 */ /* 0x000fe40001000000 */
[----:B------:R-:W-:Y:S02]  /*11260*/  SEL R5, RZ, 0x10, P0 ;  /* 0x00000010ff057807 */ /* 0x000fe40000000000 */
[----:B------:R2:W-:Y:S01]  /*11270*/  LDGSTS.E.BYPASS.LTC128B.128 [R219+0x1100], [R6.64], !P2 ;  /* 0x0110000006db7fae */ /* 0x0005e2000d101d46 */
[----:B-1----:R-:W-:Y:S05]  /*11280*/  IADD3 R2, P1, R149, R22, RZ ;  /* 0x0000001695027210 */ /* 0x002fea0007f3e0ff */
[----:B------:R-:W-:Y:S05]  /*11290*/  IMAD.X R3, R4, 0x1, R15, P1 ;  /* 0x0000000104037824 */ /* 0x000fea00008e060f */
[----:B------:R1:W-:Y:S02]  /*112a0*/  LDGSTS.E.BYPASS.LTC128B.128 [R219+0x2100], [R2.64], !P0 ;  /* 0x0210000002db7fae */ /* 0x0003e4000c101d46 */
[----:B-1----:R-:W-:Y:S01]  /*112b0*/  MOV R2, 0x112e0 ;  /* 0x000112e000027802 */ /* 0x002fe20000000f00 */
[----:B------:R-:W-:Y:S02]  /*112c0*/  IMAD.MOV.U32 R3, RZ, RZ, 0x1c1f ;  /* 0x00001c1fff037424 */ /* 0x000fe400078e00ff */
[----:B--2---:R-:W-:Y:S05]  /*112d0*/  CALL.REL.NOINC `($__internal_4_$__cuda_sm70_shflsync_idx_p) ;  /* 0x00001ce000007944 */ /* 0x004fea0003c00000 */
[----:B------:R-:W-:Y:S01]  /*112e0*/  MOV R148, 0x1 ;  /* 0x0000000100947802 */ /* 0x000fe20000000f00 */
[----:B------:R-:W-:Y:S01]  /*112f0*/  IMAD.MOV.U32 R4, RZ, RZ, R149 ;  /* 0x000000ffff047224 */ /* 0x000fe200078e0095 */
[----:B------:R-:W-:Y:S01]  /*11300*/  MOV R3, 0x1c1f ;  /* 0x00001c1f00037802 */ /* 0x000fe20000000f00 */
[----:B------:R-:W-:Y:S01]  /*11310*/  IMAD.MOV.U32 R147, RZ, RZ, R12 ;  /* 0x000000ffff937224 */ /* 0x000fe200078e000c */
[----:B------:R-:W-:Y:S02]  /*11320*/  MOV R2, 0x11340 ;  /* 0x0001134000027802 */ /* 0x000fe40000000f00 */
[----:B------:R-:W-:Y:S05]  /*11330*/  CALL.REL.NOINC `($__internal_4_$__cuda_sm70_shflsync_idx_p) ;  /* 0x00001c8000007944 */ /* 0x000fea0003c00000 */
[----:B------:R-:W-:Y:S01]  /*11340*/  MOV R0, R149 ;  /* 0x0000009500007202 */ /* 0x000fe20000000f00 */
[----:B------:R-:W-:-:S05]  /*11350*/  BRA `(.L_x_676) ;  /* 0xffff4b0000007947 */ /* 0x000fca000383ffff */
.L_x_620:
[----:B------:R-:W-:Y:S01]  /*11360*/  MOV R148, RZ ;  /* 0x000000ff00947202 */ /* 0x000fe20000000f00 */
[----:B------:R-:W-:Y:S01]  /*11370*/  IMAD.MOV.U32 R147, RZ, RZ, R174 ;  /* 0x000000ffff937224 */ /* 0x000fe200078e00ae */
[----:B------:R-:W-:Y:S01]  /*11380*/  MOV R2, 0x113b0 ;  /* 0x000113b000027802 */ /* 0x000fe20000000f00 */
[----:B------:R-:W-:Y:S02]  /*11390*/  IMAD.MOV.U32 R3, RZ, RZ, 0x1c1f ;  /* 0x00001c1fff037424 */ /* 0x000fe400078e00ff */
[----:B------:R-:W-:Y:S05]  /*113a0*/  CALL.REL.NOINC `($__internal_4_$__cuda_sm70_shflsync_idx_p) ;  /* 0x00001c1000007944 */ /* 0x000fea0003c00000 */
[----:B------:R-:W-:Y:S01]  /*113b0*/  MOV R144, R149 ;  /* 0x0000009500907202 */ /* 0x000fe20000000f00 */
[----:B------:R-:W-:-:S05]  /*113c0*/  BRA `(.L_x_677) ;  /* 0xffff56c000007947 */ /* 0x000fca000383ffff */
.L_x_621:
[----:B------:R-:W-:Y:S01]  /*113d0*/  MOV R148, RZ ;  /* 0x000000ff00947202 */ /* 0x000fe20000000f00 */
[----:B------:R-:W-:Y:S01]  /*113e0*/  IMAD.MOV.U32 R147, RZ, RZ, R177 ;  /* 0x000000ffff937224 */ /* 0x000fe200078e00b1 */
[----:B------:R-:W-:Y:S01]  /*113f0*/  MOV R2, 0x11420 ;  /* 0x0001142000027802 */ /* 0x000fe20000000f00 */
[----:B------:R-:W-:Y:S02]  /*11400*/  IMAD.MOV.U32 R3, RZ, RZ, 0x1c1f ;  /* 0x00001c1fff037424 */ /* 0x000fe400078e00ff */
[----:B-12---:R-:W-:Y:S05]  /*11410*/  CALL.REL.NOINC `($__internal_4_$__cuda_sm70_shflsync_idx_p) ;  /* 0x00001ba000007944 */ /* 0x006fea0003c00000 */
        /* <DEDUP_REMOVED lines=32> */
.L_x_622:
[----:B------:R-:W-:Y:S01]  /*11620*/  MOV R3, 0x1c1f ;  /* 0x00001c1f00037802 */ /* 0x000fe20000000f00 */
[----:B------:R-:W-:Y:S01]  /*11630*/  IMAD.MOV.U32 R148, RZ, RZ, RZ ;  /* 0x000000ffff947224 */ /* 0x000fe200078e00ff */
[----:B------:R-:W-:Y:S02]  /*11640*/  MOV R2, 0x11660 ;  /* 0x0001166000027802 */ /* 0x000fe40000000f00 */
[----:B--2---:R-:W-:Y:S05]  /*11650*/  CALL.REL.NOINC `($__internal_4_$__cuda_sm70_shflsync_idx_p) ;  /* 0x0000196000007944 */ /* 0x004fea0003c00000 */
[----:B------:R-:W-:Y:S01]  /*11660*/  MOV R0, R149 ;  /* 0x0000009500007202 */ /* 0x000fe20000000f00 */
[----:B------:R-:W-:-:S05]  /*11670*/  BRA `(.L_x_679) ;  /* 0xffff57c000007947 */ /* 0x000fca000383ffff */
.L_x_623:
[----:B------:R-:W-:Y:S01]  /*11680*/  MOV R3, 0x1c1f ;  /* 0x00001c1f00037802 */ /* 0x000fe20000000f00 */
[----:B------:R-:W-:Y:S01]  /*11690*/  IMAD.MOV.U32 R148, RZ, RZ, 0x1 ;  /* 0x00000001ff947424 */ /* 0x000fe200078e00ff */
[----:B------:R-:W-:Y:S02]  /*116a0*/  MOV R2, 0x116c0 ;  /* 0x000116c000027802 */ /* 0x000fe40000000f00 */
[----:B-12---:R-:W-:Y:S05]  /*116b0*/  CALL.REL.NOINC `($__internal_4_$__cuda_sm70_shflsync_idx_p) ;  /* 0x0000190000007944 */ /* 0x006fea0003c00000 */
[----:B------:R-:W-:Y:S01]  /*116c0*/  MOV R2, 0x11910 ;  /* 0x0001191000027802 */ /* 0x000fe20000000f00 */
[----:B------:R-:W-:Y:S02]  /*116d0*/  IMAD.IADD R149, R144, 0x1, R149 ;  /* 0x0000000190957824 */ /* 0x000fe400078e0295 */
[----:B------:R-:W-:Y:S02]  /*116e0*/  IMAD.MOV.U32 R148, RZ, RZ, 0x2 ;  /* 0x00000002ff947424 */ /* 0x000fe400078e00ff */
[----:B------:R-:W-:Y:S01]  /*116f0*/  IMAD.MOV.U32 R3, RZ, RZ, 0x1c1f ;  /* 0x00001c1fff037424 */ /* 0x000fe200078e00ff */
[C---:B------:R-:W-:Y:S02]  /*11700*/  ISETP.GT.AND P6, PT, R149.reuse, RZ, PT ;  /* 0x000000ff9500720c */ /* 0x040fe40003fc4270 */
[C---:B------:R-:W-:Y:S02]  /*11710*/  ISETP.GT.AND P2, PT, R149.reuse, 0x1, PT ;  /* 0x000000019500780c */ /* 0x040fe40003f44270 */
[C---:B------:R-:W-:Y:S02]  /*11720*/  ISETP.GT.AND P1, PT, R149.reuse, 0x8, PT ;  /* 0x000000089500780c */ /* 0x040fe40003f24270 */
[----:B------:R-:W-:Y:S02]  /*11730*/  ISETP.GT.AND P0, PT, R149, 0x9, PT ;  /* 0x000000099500780c */ /* 0x000fe40003f04270 */
[----:B------:R-:W-:Y:S02]  /*11740*/  FSEL R16, R6, -INF , P6 ;  /* 0xff80000006107808 */ /* 0x000fe40003000000 */
[----:B------:R-:W-:Y:S02]  /*11750*/  FSEL R7, R7, -INF , P2 ;  /* 0xff80000007077808 */ /* 0x000fe40001000000 */
[----:B------:R-:W-:Y:S02]  /*11760*/  FSEL R18, R18, -INF , P1 ;  /* 0xff80000012127808 */ /* 0x000fe40000800000 */
[----:B------:R-:W-:Y:S02]  /*11770*/  FSEL R19, R19, -INF , P0 ;  /* 0xff80000013137808 */ /* 0x000fe40000000000 */
[C---:B------:R-:W-:Y:S02]  /*11780*/  ISETP.GT.AND P6, PT, R149.reuse, 0x10, PT ;  /* 0x000000109500780c */ /* 0x040fe40003fc4270 */
        /* <DEDUP_REMOVED lines=23> */
[----:B------:R-:W-:Y:S05]  /*11900*/  CALL.REL.NOINC `($__internal_4_$__cuda_sm70_shflsync_idx_p) ;  /* 0x000016b000007944 */ /* 0x000fea0003c00000 */
[----:B------:R-:W-:Y:S01]  /*11910*/  MOV R2, 0x11b60 ;  /* 0x00011b6000027802 */ /* 0x000fe20000000f00 */
[----:B------:R-:W-:Y:S02]  /*11920*/  IMAD.IADD R149, R144, 0x1, R149 ;  /* 0x0000000190957824 */ /* 0x000fe400078e0295 */
[----:B------:R-:W-:Y:S02]  /*11930*/  IMAD.MOV.U32 R148, RZ, RZ, 0x3 ;  /* 0x00000003ff947424 */ /* 0x000fe400078e00ff */
[----:B------:R-:W-:Y:S01]  /*11940*/  IMAD.MOV.U32 R3, RZ, RZ, 0x1c1f ;  /* 0x00001c1fff037424 */ /* 0x000fe200078e00ff */
[C---:B------:R-:W-:Y:S02]  /*11950*/  ISETP.GT.AND P6, PT, R149.reuse, RZ, PT ;  /* 0x000000ff9500720c */ /* 0x040fe40003fc4270 */
[C---:B------:R-:W-:Y:S02]  /*11960*/  ISETP.GT.AND P2, PT, R149.reuse, 0x1, PT ;  /* 0x000000019500780c */ /* 0x040fe40003f44270 */
[C---:B------:R-:W-:Y:S02]  /*11970*/  ISETP.GT.AND P1, PT, R149.reuse, 0x8, PT ;  /* 0x000000089500780c */ /* 0x040fe40003f24270 */
        /* <DEDUP_REMOVED lines=24> */
[----:B------:R-:W-:Y:S02]  /*11b00*/  ISETP.GT.AND P0, PT, R149, 0x39, PT ;  /* 0x000000399500780c */ /* 0x000fe40003f04270 */
[----:B------:R-:W-:Y:S02]  /*11b10*/  FSEL R250, R56, -INF , P6 ;  /* 0xff80000038fa7808 */ /* 0x000fe40003000000 */
[----:B------:R-:W-:Y:S02]  /*11b20*/  FSEL R249, R57, -INF , P2 ;  /* 0xff80000039f97808 */ /* 0x000fe40001000000 */
[----:B------:R-:W-:Y:S02]  /*11b30*/  FSEL R248, R60, -INF , P1 ;  /* 0xff8000003cf87808 */ /* 0x000fe40000800000 */
[----:B------:R-:W-:Y:S02]  /*11b40*/  FSEL R247, R61, -INF , P0 ;  /* 0xff8000003df77808 */ /* 0x000fe40000000000 */
[----:B------:R-:W-:Y:S05]  /*11b50*/  CALL.REL.NOINC `($__internal_4_$__cuda_sm70_shflsync_idx_p) ;  /* 0x0000146000007944 */ /* 0x000fea0003c00000 */
[----:B------:R-:W-:Y:S01]  /*11b60*/  FMNMX.FTZ R0, R16, R146, !PT ;  /* 0x0000009210007209 */ /* 0x000fe20007810000 */
[----:B------:R-:W-:Y:S01]  /*11b70*/  IMAD.IADD R144, R144, 0x1, R149 ;  /* 0x0000000190907824 */ /* 0x000fe200078e0295 */
[----:B------:R-:W-:Y:S01]  /*11b80*/  FMNMX.FTZ R4, R8, R150, !PT ;  /* 0x0000009608047209 */ /* 0x000fe20007810000 */
[----:B------:R-:W-:Y:S01]  /*11b90*/  IMAD.MOV.U32 R3, RZ, RZ, 0x2 ;  /* 0x00000002ff037424 */ /* 0x000fe200078e00ff */
[----:B------:R-:W-:Y:S02]  /*11ba0*/  FMNMX.FTZ R0, R7, R0, !PT ;  /* 0x0000000007007209 */ /* 0x000fe40007810000 */
        /* <DEDUP_REMOVED lines=97> */
[----:B------:R-:W-:Y:S02]  /*121c0*/  MOV R2, 0x121e0 ;  /* 0x000121e000027802 */ /* 0x000fe40000000f00 */
[----:B------:R-:W-:Y:S05]  /*121d0*/  CALL.REL.NOINC `($__internal_3_$__cuda_sm70_shflsync_bfly_p) ;  /* 0x00000d8000007944 */ /* 0x000fea0003c00000 */
[----:B------:R-:W-:Y:S01]  /*121e0*/  IMAD.MOV.U32 R3, RZ, RZ, 0x2 ;  /* 0x00000002ff037424 */ /* 0x000fe200078e00ff */
[----:B------:R-:W-:Y:S01]  /*121f0*/  FMNMX.FTZ R149, R144, R175, !PT ;  /* 0x000000af90957209 */ /* 0x000fe20007810000 */
[----:B------:R-:W-:Y:S01]  /*12200*/  IMAD.MOV.U32 R144, RZ, RZ, R0 ;  /* 0x000000ffff907224 */ /* 0x000fe200078e0000 */
        /* <DEDUP_REMOVED lines=24> */
[----:B------:R-:W-:Y:S01]  /*12390*/  MOV R3, R175 ;  /* 0x000000af00037202 */ /* 0x000fe20000000f00 */
[----:B------:R-:W-:-:S05]  /*123a0*/  BRA `(.L_x_680) ;  /* 0xffff580000007947 */ /* 0x000fca000383ffff */
.L_x_626:
[----:B-1--4-:R-:W-:Y:S01]  /*123b0*/  MOV R3, 0x1c1f ;  /* 0x00001c1f00037802 */ /* 0x012fe20000000f00 */
[----:B------:R-:W-:Y:S01]  /*123c0*/  IMAD.MOV.U32 R148, RZ, RZ, RZ ;  /* 0x000000ffff947224 */ /* 0x000fe200078e00ff */
[----:B------:R-:W-:Y:S02]  /*123d0*/  MOV R2, 0x123f0 ;  /* 0x000123f000027802 */ /* 0x000fe40000000f00 */
[----:B------:R-:W-:Y:S05]  /*123e0*/  CALL.REL.NOINC `($__internal_4_$__cuda_sm70_shflsync_idx_p) ;  /* 0x00000bd000007944 */ /* 0x000fea0003c00000 */
[----:B------:R-:W-:Y:S01]  /*123f0*/  MOV R3, R149 ;  /* 0x0000009500037202 */ /* 0x000fe20000000f00 */
[----:B------:R-:W-:-:S05]  /*12400*/  BRA `(.L_x_681) ;  /* 0xffff7bd000007947 */ /* 0x000fca000383ffff */
.L_x_629:
[----:B------:R-:W-:Y:S01]  /*12410*/  MOV R148, RZ ;  /* 0x000000ff00947202 */ /* 0x000fe20000000f00 */
[----:B------:R-:W-:Y:S01]  /*12420*/  IMAD.MOV.U32 R147, RZ, RZ, R174 ;  /* 0x000000ffff937224 */ /* 0x000fe200078e00ae */
[----:B------:R-:W-:Y:S01]  /*12430*/  MOV R2, 0x12460 ;  /* 0x0001246000027802 */ /* 0x000fe20000000f00 */
[----:B------:R-:W-:Y:S02]  /*12440*/  IMAD.MOV.U32 R3, RZ, RZ, 0x1c1f ;  /* 0x00001c1fff037424 */ /* 0x000fe400078e00ff */
[----:B------:R-:W-:Y:S05]  /*12450*/  CALL.REL.NOINC `($__internal_4_$__cuda_sm70_shflsync_idx_p) ;  /* 0x00000b6000007944 */ /* 0x000fea0003c00000 */
[----:B------:R-:W-:Y:S01]  /*12460*/  MOV R144, R149 ;  /* 0x0000009500907202 */ /* 0x000fe20000000f00 */
[----:B------:R-:W-:-:S05]  /*12470*/  BRA `(.L_x_682) ;  /* 0xffff886000007947 */ /* 0x000fca000383ffff */
.L_x_630:
[----:B------:R-:W-:Y:S01]  /*12480*/  MOV R148, RZ ;  /* 0x000000ff00947202 */ /* 0x000fe20000000f00 */
[----:B------:R-:W-:Y:S01]  /*12490*/  IMAD.MOV.U32 R147, RZ, RZ, R175 ;  /* 0x000000ffff937224 */ /* 0x000fe200078e00af */
[----:B------:R-:W-:Y:S01]  /*124a0*/  MOV R2, 0x124d0 ;  /* 0x000124d000027802 */ /* 0x000fe20000000f00 */
[----:B------:R-:W-:Y:S02]  /*124b0*/  IMAD.MOV.U32 R3, RZ, RZ, 0x1c1f ;  /* 0x00001c1fff037424 */ /* 0x000fe400078e00ff */
[----:B-12---:R-:W-:Y:S05]  /*124c0*/  CALL.REL.NOINC `($__internal_4_$__cuda_sm70_shflsync_idx_p) ;  /* 0x00000af000007944 */ /* 0x006fea0003c00000 */
[C---:B------:R-:W-:Y:S01]  /*124d0*/  IADD3 R2, -R217.reuse, 0x10, RZ ;  /* 0x00000010d9027810 */ /* 0x040fe20007ffe1ff */
[----:B------:R-:W-:Y:S01]  /*124e0*/  IMAD.MOV.U32 R148, RZ, RZ, 0x1 ;  /* 0x00000001ff947424 */ /* 0x000fe200078e00ff */
[----:B------:R-:W-:Y:S02]  /*124f0*/  ISETP.NE.U32.AND P0, PT, R217, RZ, PT ;  /* 0x000000ffd900720c */ /* 0x000fe40003f05070 */
[----:B------:R-:W-:Y:S04]  /*12500*/  LOP3.LUT R2, R2, 0xf, RZ, 0xc0, !PT ;  /* 0x0000000f02027812 */ /* 0x000fe800078ec0ff */
[----:B------:R-:W-:Y:S04]  /*12510*/  IADD3 R2, P6, P5, R2, R149, R181 ;  /* 0x0000009502027210 */ /* 0x000fe80007dde0b5 */
[----:B------:R-:W-:Y:S05]  /*12520*/  IADD3.X R3, RZ, R144, R178, P6, P5 ;  /* 0x00000090ff037210 */ /* 0x000fea00037ea4b2 */
[----:B------:R-:W-:Y:S01]  /*12530*/  @!PT LDS RZ, [RZ] ;  /* 0x00000000fffff984 */ /* 0x000fe20000000800 */
[----:B------:R-:W-:Y:S01]  /*12540*/  @!PT LDS RZ, [RZ] ;  /* 0x00000000fffff984 */ /* 0x000fe20000000800 */
[----:B------:R-:W-:Y:S01]  /*12550*/  @!PT LDS RZ, [RZ] ;  /* 0x00000000fffff984 */ /* 0x000fe20000000800 */
[----:B------:R1:W-:Y:S01]  /*12560*/  LDGSTS.E.BYPASS.LTC128B.128.ZFILL [R219+0x3100], [R2.64], P0 ;  /* 0x0310000002db7fae */ /* 0x0003e20008141d46 */
[C---:B------:R-:W-:Y:S05]  /*12570*/  IADD3 R146, P0, R149.reuse, R179, RZ ;  /* 0x000000b395927210 */ /* 0x040fea0007f1e0ff */
[C---:B------:R-:W-:Y:S05]  /*12580*/  IMAD.X R147, R144.reuse, 0x1, R176, P0 ;  /* 0x0000000190937824 */ /* 0x040fea00000e06b0 */
[----:B------:R2:W-:Y:S01]  /*12590*/  LDGSTS.E.BYPASS.LTC128B.128 [R219+0x4100], [R146.64], !P2 ;  /* 0x0410000092db7fae */ /* 0x0005e2000d101d46 */
[----:B-1----:R-:W-:Y:S05]  /*125a0*/  IADD3 R2, P0, R149, R180, RZ ;  /* 0x000000b495027210 */ /* 0x002fea0007f1e0ff */
[----:B------:R-:W-:Y:S05]  /*125b0*/  IMAD.X R3, R144, 0x1, R177, P0 ;  /* 0x0000000190037824 */ /* 0x000fea00000e06b1 */
[----:B------:R1:W-:Y:S01]  /*125c0*/  LDGSTS.E.BYPASS.LTC128B.128 [R219+0x5100], [R2.64], !P1 ;  /* 0x0510000002db7fae */ /* 0x0003e2000c901d46 */
[----:B--2---:R-:W-:Y:S01]  /*125d0*/  IMAD.MOV.U32 R147, RZ, RZ, R174 ;  /* 0x000000ffff937224 */ /* 0x004fe200078e00ae */
[----:B-1----:R-:W-:Y:S01]  /*125e0*/  MOV R2, 0x12610 ;  /* 0x0001261000027802 */ /* 0x002fe20000000f00 */
[----:B------:R-:W-:Y:S02]  /*125f0*/  IMAD.MOV.U32 R3, RZ, RZ, 0x1c1f ;  /* 0x00001c1fff037424 */ /* 0x000fe400078e00ff */
[----:B------:R-:W-:Y:S05]  /*12600*/  CALL.REL.NOINC `($__internal_4_$__cuda_sm70_shflsync_idx_p) ;  /* 0x000009b000007944 */ /* 0x000fea0003c00000 */
        /* <DEDUP_REMOVED lines=8> */
.L_x_631:
[----:B------:R-:W-:Y:S02]  /*12690*/  MOV R3, 0x2 ;  /* 0x0000000200037802 */ /* 0x000fe40000000f00 */
[----:B------:R-:W-:Y:S02]  /*126a0*/  MOV R2, 0x126c0 ;  /* 0x000126c000027802 */ /* 0x000fe40000000f00 */
[----:B-1----:R-:W-:Y:S05]  /*126b0*/  CALL.REL.NOINC `($__internal_3_$__cuda_sm70_shflsync_bfly_p) ;  /* 0x000008a000007944 */ /* 0x002fea0003c00000 */
        /* <DEDUP_REMOVED lines=33> */
.L_x_633:
[----:B------:R2:W5:Y:S01]  /*128d0*/  LDL R144, [R1+0x4] ;  /* 0x0000040001907983 */ /* 0x0005620000100800 */
[----:B-1----:R-:W-:-:S02]  /*128e0*/  MOV R3, 0x2 ;  /* 0x0000000200037802 */ /* 0x002fc40000000f00 */
[----:B------:R-:W-:Y:S02]  /*128f0*/  MOV R2, 0x12910 ;  /* 0x0001291000027802 */ /* 0x000fe40000000f00 */
[----:B--2--5:R-:W-:Y:S05]  /*12900*/  CALL.REL.NOINC `($__internal_3_$__cuda_sm70_shflsync_bfly_p) ;  /* 0x0000065000007944 */ /* 0x024fea0003c00000 */
[----:B------:R-:W-:Y:S01]  /*12910*/  MOV R4, R175 ;  /* 0x000000af00047202 */ /* 0x000fe20000000f00 */
[----:B------:R-:W-:Y:S05]  /*12920*/  BRA `(.L_x_685) ;  /* 0xffffa8c000007947 */ /* 0x000fea000383ffff */
.L_x_634:
[----:B------:R-:W-:Y:S01]  /*12930*/  IMAD.MOV.U32 R144, RZ, RZ, R4 ;  /* 0x000000ffff907224 */ /* 0x000fe200078e0004 */
[----:B------:R-:W-:Y:S02]  /*12940*/  MOV R3, 0x1 ;  /* 0x0000000100037802 */ /* 0x000fe40000000f00 */
[----:B------:R-:W-:Y:S02]  /*12950*/  MOV R2, 0x12970 ;  /* 0x0001297000027802 */ /* 0x000fe40000000f00 */
[----:B------:R-:W-:Y:S05]  /*12960*/  CALL.REL.NOINC `($__internal_3_$__cuda_sm70_shflsync_bfly_p) ;  /* 0x000005f000007944 */ /* 0x000fea0003c00000 */
[----:B------:R1:W5:Y:S01]  /*12970*/  LDL R144, [R1+0x10] ;  /* 0x0000100001907983 */ /* 0x0003620000100800 */
[----:B------:R-:W-:Y:S01]  /*12980*/  FADD.FTZ R4, R4, R175 ;  /* 0x000000af04047221 */ /* 0x000fe20000010000 */
[----:B------:R-:W-:Y:S02]  /*12990*/  MOV R3, 0x2 ;  /* 0x0000000200037802 */ /* 0x000fe40000000f00 */
[----:B------:R-:W-:Y:S02]  /*129a0*/  MOV R2, 0x129c0 ;  /* 0x000129c000027802 */ /* 0x000fe40000000f00 */
[----:B-1---5:R-:W-:Y:S05]  /*129b0*/  CALL.REL.NOINC `($__internal_3_$__cuda_sm70_shflsync_bfly_p) ;  /* 0x000005a000007944 */ /* 0x022fea0003c00000 */
[----:B------:R-:W2:Y:S01]  /*129c0*/  LDL.LU R0, [R1+0x10] ;  /* 0x0000100001007983 */ /* 0x000ea20000300800 */
[----:B------:R-:W-:Y:S02]  /*129d0*/  MOV R3, 0x1 ;  /* 0x0000000100037802 */ /* 0x000fe40000000f00 */
[----:B------:R-:W-:Y:S01]  /*129e0*/  MOV R2, 0x12a20 ;  /* 0x00012a2000027802 */ /* 0x000fe20000000f00 */
[----:B--2---:R-:W-:-:S05]  /*129f0*/  FADD.FTZ R5, R0, R175 ;  /* 0x000000af00057221 */ /* 0x004fca0000010000 */
[----:B------:R-:W-:Y:S02]  /*12a00*/  MOV R144, R5 ;  /* 0x0000000500907202 */ /* 0x000fe40000000f00 */
        /* <DEDUP_REMOVED lines=23> */
[----:B------:R-:W-:Y:S05]  /*12b80*/  BRA `(.L_x_686) ;  /* 0xffffa79000007947 */ /* 0x000fea000383ffff */
.L_x_649:
[----:B------:R-:W-:Y:S01]  /*12b90*/  IMAD.MOV.U32 R147, RZ, RZ, R5 ;  /* 0x000000ffff937224 */ /* 0x000fe200078e0005 */
[----:B------:R-:W-:Y:S01]  /*12ba0*/  MOV R148, RZ ;  /* 0x000000ff00947202 */ /* 0x000fe20000000f00 */
[----:B------:R-:W-:Y:S01]  /*12bb0*/  IMAD.MOV.U32 R3, RZ, RZ, 0x1c1f ;  /* 0x00001c1fff037424 */ /* 0x000fe200078e00ff */
[----:B------:R-:W-:Y:S02]  /*12bc0*/  MOV R2, 0x12be0 ;  /* 0x00012be000027802 */ /* 0x000fe40000000f00 */
[----:B------:R-:W-:Y:S05]  /*12bd0*/  CALL.REL.NOINC `($__internal_4_$__cuda_sm70_shflsync_idx_p) ;  /* 0x000003e000007944 */ /* 0x000fea0003c00000 */
[----:B------:R-:W-:Y:S01]  /*12be0*/  MOV R4, R149 ;  /* 0x0000009500047202 */ /* 0x000fe20000000f00 */
[----:B------:R-:W-:Y:S05]  /*12bf0*/  BRA `(.L_x_687) ;  /* 0xffffc89000007947 */ /* 0x000fea000383ffff */
.L_x_650:
[----:B------:R-:W-:Y:S01]  /*12c00*/  IMAD.MOV.U32 R147, RZ, RZ, R11 ;  /* 0x000000ffff937224 */ /* 0x000fe200078e000b */
[----:B------:R-:W-:Y:S01]  /*12c10*/  MOV R148, RZ ;  /* 0x000000ff00947202 */ /* 0x000fe20000000f00 */
[----:B------:R-:W-:Y:S01]  /*12c20*/  IMAD.MOV.U32 R3, RZ, RZ, 0x1c1f ;  /* 0x00001c1fff037424 */ /* 0x000fe200078e00ff */
[----:B------:R-:W-:Y:S02]  /*12c30*/  MOV R2, 0x12c50 ;  /* 0x00012c5000027802 */ /* 0x000fe40000000f00 */
[----:B-12---:R-:W-:Y:S05]  /*12c40*/  CALL.REL.NOINC `($__internal_4_$__cuda_sm70_shflsync_idx_p) ;  /* 0x0000037000007944 */ /* 0x006fea0003c00000 */
[----:B------:R-:W-:Y:S01]  /*12c50*/  MOV R0, R149 ;  /* 0x0000009500007202 */ /* 0x000fe20000000f00 */
[----:B------:R-:W-:Y:S05]  /*12c60*/  BRA `(.L_x_688) ;  /* 0xffffc84000007947 */ /* 0x000fea000383ffff */
.L_x_653:
[----:B------:R-:W-:Y:S01]  /*12c70*/  IMAD.MOV.U32 R147, RZ, RZ, R5 ;  /* 0x000000ffff937224 */ /* 0x000fe200078e0005 */
[----:B------:R-:W-:Y:S01]  /*12c80*/  MOV R148, 0x1 ;  /* 0x0000000100947802 */ /* 0x000fe20000000f00 */
[----:B-1----:R-:W-:Y:S01]  /*12c90*/  IMAD.MOV.U32 R3, RZ, RZ, 0x1c1f ;  /* 0x00001c1fff037424 */ /* 0x002fe200078e00ff */
[----:B------:R-:W-:-:S02]  /*12ca0*/  MOV R2, 0x12cc0 ;  /* 0x00012cc000027802 */ /* 0x000fc40000000f00 */
[----:B--234-:R-:W-:Y:S05]  /*12cb0*/  CALL.REL.NOINC `($__internal_4_$__cuda_sm70_shflsync_idx_p) ;  /* 0x0000030000007944 */ /* 0x01cfea0003c00000 */
        /* <DEDUP_REMOVED lines=8> */
.L_x_656:
[----:B------:R-:W-:Y:S01]  /*12d40*/  IMAD.MOV.U32 R147, RZ, RZ, R5 ;  /* 0x000000ffff937224 */ /* 0x000fe200078e0005 */
[----:B------:R-:W-:Y:S01]  /*12d50*/  MOV R148, 0x2 ;  /* 0x0000000200947802 */ /* 0x000fe20000000f00 */
[----:B-1----:R-:W-:Y:S01]  /*12d60*/  IMAD.MOV.U32 R3, RZ, RZ, 0x1c1f ;  /* 0x00001c1fff037424 */ /* 0x002fe200078e00ff */
[----:B------:R-:W-:Y:S02]  /*12d70*/  MOV R2, 0x12d90 ;  /* 0x00012d9000027802 */ /* 0x000fe40000000f00 */
[----:B--234-:R-:W-:Y:S05]  /*12d80*/  CALL.REL.NOINC `($__internal_4_$__cuda_sm70_shflsync_idx_p) ;  /* 0x0000023000007944 */ /* 0x01cfea0003c00000 */
[----:B------:R-:W-:Y:S01]  /*12d90*/  MOV R4, R149 ;  /* 0x0000009500047202 */ /* 0x000fe20000000f00 */
[----:B------:R-:W-:Y:S05]  /*12da0*/  BRA `(.L_x_690) ;  /* 0xffffca8000007947 */ /* 0x000fea000383ffff */
.L_x_657:
[----:B------:R-:W-:Y:S01]  /*12db0*/  IMAD.MOV.U32 R147, RZ, RZ, R11 ;  /* 0x000000ffff937224 */ /* 0x000fe200078e000b */
[----:B------:R-:W-:Y:S01]  /*12dc0*/  MOV R148, 0x2 ;  /* 0x0000000200947802 */ /* 0x000fe20000000f00 */
[----:B-1----:R-:W-:Y:S01]  /*12dd0*/  IMAD.MOV.U32 R3, RZ, RZ, 0x1c1f ;  /* 0x00001c1fff037424 */ /* 0x002fe200078e00ff */
[----:B------:R-:W-:Y:S02]  /*12de0*/  MOV R2, 0x12e00 ;  /* 0x00012e0000027802 */ /* 0x000fe40000000f00 */
[----:B--234-:R-:W-:Y:S05]  /*12df0*/  CALL.REL.NOINC `($__internal_4_$__cuda_sm70_shflsync_idx_p) ;  /* 0x000001c000007944 */ /* 0x01cfea0003c00000 */
[----:B------:R-:W-:Y:S01]  /*12e00*/  MOV R0, R149 ;  /* 0x0000009500007202 */ /* 0x000fe20000000f00 */
[----:B------:R-:W-:Y:S05]  /*12e10*/  BRA `(.L_x_691) ;  /* 0xffffca3000007947 */ /* 0x000fea000383ffff */
.L_x_660:
        /* <DEDUP_REMOVED lines=13> */
.L_x_662:
[----:B------:R-:W-:Y:S01]  /*12ef0*/  IMAD.MOV.U32 R147, RZ, RZ, R64 ;  /* 0x000000ffff937224 */ /* 0x000fe200078e0040 */
[----:B------:R-:W-:Y:S01]  /*12f00*/  MOV R148, RZ ;  /* 0x000000ff00947202 */ /* 0x000fe20000000f00 */
[----:B-1----:R-:W-:Y:S01]  /*12f10*/  IMAD.MOV.U32 R3, RZ, RZ, 0x1f ;  /* 0x0000001fff037424 */ /* 0x002fe200078e00ff */
[----:B------:R-:W-:Y:S02]  /*12f20*/  MOV R2, 0x12f40 ;  /* 0x00012f4000027802 */ /* 0x000fe40000000f00 */
[----:B--23--:R-:W-:Y:S05]  /*12f30*/  CALL.REL.NOINC `($__internal_4_$__cuda_sm70_shflsync_idx_p) ;  /* 0x0000008000007944 */ /* 0x00cfea0003c00000 */
[----:B------:R-:W-:Y:S01]  /*12f40*/  MOV R0, R149 ;  /* 0x0000009500007202 */ /* 0x000fe20000000f00 */
[----:B------:R-:W-:Y:S05]  /*12f50*/  BRA `(.L_x_693) ;  /* 0xffffcc7000007947 */ /* 0x000fea000383ffff */
        .weak           $__internal_3_$__cuda_sm70_shflsync_bfly_p
        .type           $__internal_3_$__cuda_sm70_shflsync_bfly_p,@function
        .size           $__internal_3_$__cuda_sm70_shflsync_bfly_p,($__internal_4_$__cuda_sm70_shflsync_idx_p - $__internal_3_$__cuda_sm70_shflsync_bfly_p)
$__internal_3_$__cuda_sm70_shflsync_bfly_p:
[----:B------:R-:W-:Y:S02]  /*12f60*/  MOV R175, 0x1f ;  /* 0x0000001f00af7802 */ /* 0x000fe40000000f00 */
[----:B------:R-:W-:-:S04]  /*12f70*/  MOV R180, 0xffffffff ;  /* 0xffffffff00b47802 */ /* 0x000fc80000000f00 */
[----:B------:R-:W-:Y:S04]  /*12f80*/  WARPSYNC R180 ;  /* 0x000000b400007348 */ /* 0x000fe80003800000 */
[----:B------:R1:W2:Y:S02]  /*12f90*/  SHFL.BFLY PT, R175, R144, R3, R175 ;  /* 0x0c00000390af7389 */ /* 0x0002a400000e00af */
[----:B-1----:R-:W-:-:S04]  /*12fa0*/  MOV R3, 0x0 ;  /* 0x0000000000037802 */ /* 0x002fc80000000f00 */
[----:B--2---:R-:W-:Y:S05]  /*12fb0*/  RET.REL.NODEC R2 `(_ZN7cutlass13device_kernelIN5flash19enable_sm80_to_sm89INS1_16FlashAttnFwdSm80INS1_25CollectiveMainloopFwdSm80ILi4ELi1ELb0EN4cute5tupleIJNS5_1CILi128EEENS7_ILi64EEENS7_ILi96EEEEEELi96ENS_10bfloat16_tEfNS_4arch4Sm80ELb1ELb0ELb0ELb0ELb1ELb0ELb1ELb0EEENS1_21CollectiveEpilogueFwdINS6_IJS8_SA_S9_EEENS6_IJNS7_ILi1EEESI_SI_EEESC_SE_Li128ELb0ELb1ELb0ELb0EEENS1_30DynamicPersistentTileSchedulerILi128ELi128ELb0ELb1ELb0EEEEEEEEEvNT_6ParamsE) ;  /* 0xfffed04002007950 */ /* 0x004fea0003c3ffff */
        .weak           $__internal_4_$__cuda_sm70_shflsync_idx_p
        .type           $__internal_4_$__cuda_sm70_shflsync_idx_p,@function
        .size           $__internal_4_$__cuda_sm70_shflsync_idx_p,(.L_x_864 - $__internal_4_$__cuda_sm70_shflsync_idx_p)
$__internal_4_$__cuda_sm70_shflsync_idx_p:
[----:B------:R-:W-:-:S04]  /*12fc0*/  MOV R149, 0xffffffff ;  /* 0xffffffff00957802 */ /* 0x000fc80000000f00 */
[----:B------:R-:W-:Y:S04]  /*12fd0*/  WARPSYNC R149 ;  /* 0x0000009500007348 */ /* 0x000fe80003800000 */
[----:B------:R1:W2:Y:S02]  /*12fe0*/  SHFL.IDX PT, R149, R147, R148, R3 ;  /* 0x0000009493957389 */ /* 0x0002a400000e0003 */
[----:B-1----:R-:W-:-:S04]  /*12ff0*/  MOV R3, 0x0 ;  /* 0x0000000000037802 */ /* 0x002fc80000000f00 */
[----:B--2---:R-:W-:Y:S05]  /*13000*/  RET.REL.NODEC R2 `(_ZN7cutlass13device_kernelIN5flash19enable_sm80_to_sm89INS1_16FlashAttnFwdSm80INS1_25CollectiveMainloopFwdSm80ILi4ELi1ELb0EN4cute5tupleIJNS5_1CILi128EEENS7_ILi64EEENS7_ILi96EEEEEELi96ENS_10bfloat16_tEfNS_4arch4Sm80ELb1ELb0ELb0ELb0ELb1ELb0ELb1ELb0EEENS1_21CollectiveEpilogueFwdINS6_IJS8_SA_S9_EEENS6_IJNS7_ILi1EEESI_SI_EEESC_SE_Li128ELb0ELb1ELb0ELb0EEENS1_30DynamicPersistentTileSchedulerILi128ELi128ELb0ELb1ELb0EEEEEEEEEvNT_6ParamsE) ;  /* 0xfffecff002007950 */ /* 0x004fea0003c3ffff */
.L_x_694:
        /* <DEDUP_REMOVED lines=15> */
.L_x_864:


//--------------------- .text._ZN7cutlass13device_kernelIN5flash19enable_sm80_to_sm89INS1_16FlashAttnFwdSm80INS1_25CollectiveMainloopFwdSm80ILi4ELi1ELb0EN4cute5tupleIJNS5_1CILi128EEENS7_ILi64EEENS7_ILi96EEEEEELi96ENS_10bfloat16_tEfNS_4arch4Sm80ELb1ELb0ELb0ELb1ELb1ELb0ELb1ELb0EEENS1_21CollectiveEpilogueFwdINS6_IJS8_SA_S9_EEENS6_IJNS7_ILi1EEESI_SI_EEESC_SE_Li128ELb1ELb1ELb0ELb0EEENS1_19SingleTileSchedulerILb1ELb0ELb1ELi128EEEEEEEEEvNT_6ParamsE --------------------------
	.section	.text._ZN7cutlass13device_kernelIN5flash19enable_sm80_to_sm89INS1_16FlashAttnFwdSm80INS1_25CollectiveMainloopFwdSm80ILi4ELi1ELb0EN4cute5tupleIJNS5_1CILi128EEENS7_ILi64EEENS7_ILi96EEEEEELi96ENS_10bfloat16_tEfNS_4arch4Sm80ELb1ELb0ELb0ELb1ELb1ELb0ELb1ELb0EEENS1_21CollectiveEpilogueFwdINS6_IJS8_SA_S9_EEENS6_IJNS7_ILi1EEESI_SI_EEESC_SE_Li128ELb1ELb1ELb0ELb0EEENS1_19SingleTileSchedulerILb1ELb0ELb1ELi128EEEEEEEEEvNT_6ParamsE,"ax",@progbits
	.sectioninfo	@"SHI_REGISTERS=255"
	.align	128
.text._ZN7cutlass13device_kernelIN5flash19enable_sm80_to_sm89INS1_16FlashAttnFwdSm80INS1_25CollectiveMainloopFwdSm80ILi4ELi1ELb0EN4cute5tupleIJNS5_1CILi128EEENS7_ILi64EEENS7_ILi96EEEEEELi96ENS_10bfloat16_tEfNS_4arch4Sm80ELb1ELb0ELb0ELb1ELb1ELb0ELb1ELb0EEENS1_21CollectiveEpilogueFwdINS6_IJS8_SA_S9_EEENS6_IJNS7_ILi1EEESI_SI_EEESC_SE_Li128ELb1ELb1ELb0ELb0EEENS1_19SingleTileSchedulerILb1ELb0ELb1ELi128EEEEEEEEEvNT_6ParamsE:
        .type           _ZN7cutlass13device_kernelIN5flash19enable_sm80_to_sm89INS1_16FlashAttnFwdSm80INS1_25CollectiveMainloopFwdSm80ILi4ELi1ELb0EN4cute5tupleIJNS5_1CILi128EEENS7_ILi64EEENS7_ILi96EEEEEELi96ENS_10bfloat16_tEfNS_4arch4Sm80ELb1ELb0ELb0ELb1ELb1ELb0ELb1ELb0EEENS1_21CollectiveEpilogueFwdINS6_IJS8_SA_S9_EEENS6_IJNS7_ILi1EEESI_SI_EEESC_SE_Li128ELb1ELb1ELb0ELb0EEENS1_19SingleTileSchedulerILb1ELb0ELb1ELi128EEEEEEEEEvNT_6ParamsE,@function
        .size           _ZN7cutlass13device_kernelIN5flash19enable_sm80_to_sm89INS1_16FlashAttnFwdSm80INS1_25CollectiveMainloopFwdSm80ILi4ELi1ELb0EN4cute5tupleIJNS5_1CILi128EEENS7_ILi64EEENS7_ILi96EEEEEELi96ENS_10bfloat16_tEfNS_4arch4Sm80ELb1ELb0ELb0ELb1ELb1ELb0ELb1ELb0EEENS1_21CollectiveEpilogueFwdINS6_IJS8_SA_S9_EEENS6_IJNS7_ILi1EEESI_SI_EEESC_SE_Li128ELb1ELb1ELb0ELb0EEENS1_19SingleTileSchedulerILb1ELb0ELb1ELi128EEEEEEEEEvNT_6ParamsE,(.L_x_867 - _ZN7cutlass13device_kernelIN5flash19enable_sm80_to_sm89INS1_16FlashAttnFwdSm80INS1_25CollectiveMainloopFwdSm80ILi4ELi1ELb0EN4cute5tupleIJNS5_1CILi128EEENS7_ILi64EEENS7_ILi96EEEEEELi96ENS_10bfloat16_tEfNS_4arch4Sm80ELb1ELb0ELb0ELb1ELb1ELb0ELb1ELb0EEENS1_21CollectiveEpilogueFwdINS6_IJS8_SA_S9_EEENS6_IJNS7_ILi1EEESI_SI_EEESC_SE_Li128ELb1ELb1ELb0ELb0EEENS1_19SingleTileSchedulerILb1ELb0ELb1ELi128EEEEEEEEEvNT_6ParamsE)
        .other          _ZN7cutlass13device_kernelIN5flash19enable_sm80_to_sm89INS1_16FlashAttnFwdSm80INS1_25CollectiveMainloopFwdSm80ILi4ELi1ELb0EN4cute5tupleIJNS5_1CILi128EEENS7_ILi64EEENS7_ILi96EEEEEELi96ENS_10bfloat16_tEfNS_4arch4Sm80ELb1ELb0ELb0ELb1ELb1ELb0ELb1ELb0EEENS1_21CollectiveEpilogueFwdINS6_IJS8_SA_S9_EEENS6_IJNS7_ILi1EEESI_SI_EEESC_SE_Li128ELb1ELb1ELb0ELb0EEENS1_19SingleTileSchedulerILb1ELb0ELb1ELi128EEEEEEEEEvNT_6ParamsE,@"STO_CUDA_ENTRY STV_DEFAULT"
_ZN7cutlass13device_kernelIN5flash19enable_sm80_to_sm89INS1_16FlashAttnFwdSm80INS1_25CollectiveMainloopFwdSm80ILi4ELi1ELb0EN4cute5tupleIJNS5_1CILi128EEENS7_ILi64EEENS7_ILi96EEEEEELi96ENS_10bfloat16_tEfNS_4arch4Sm80ELb1ELb0ELb0ELb1ELb1ELb0ELb1ELb0EEENS1_21CollectiveEpilogueFwdINS6_IJS8_SA_S9_EEENS6_IJNS7_ILi1EEESI_SI_EEESC_SE_Li128ELb1ELb1ELb0ELb0EEENS1_19SingleTileSchedulerILb1ELb0ELb1ELi128EEEEEEEEEvNT_6ParamsE:
[----:B------:R-:W-:Y:S02]  /*0000*/  MOV R1, c[0x0][0x28] ;  /* 0x00000a0000017a02 */ /* 0x000fe40000000f00 */
[----:B------:R-:W1:Y:S01]  /*0010*/  S2R R143, SR_TID.X ;  /* 0x00000000008f7919 */ /* 0x000e620000002100 */
[----:B------:R-:W2:Y:S01]  /*0020*/  S2UR UR13, SR_CTAID.Z ;  /* 0x00000000000d79c3 */ /* 0x000ea20000002700 */
[----:B------:R-:W-:Y:S01]  /*0030*/  UMOV UR17, 0x4 ;  /* 0x0000000400117882 */ /* 0x000fe20000000000 */
[----:B------:R-:W-:Y:S01]  /*0040*/  IADD3 R1, R1, -0x50, RZ ;  /* 0xffffffb001017810 */ /* 0x000fe20007ffe0ff */
[----:B------:R-:W-:Y:S02]  /*0050*/  ULDC.64 UR4, c[0x0][0x568] ;  /* 0x00015a0000047ab9 */ /* 0x000fe40000000a00 */
[----:B------:R-:W-:-:S03]  /*0060*/  ULDC.64 UR14, c[0x0][0x118] ;  /* 0x00004600000e7ab9 */ /* 0x000fc60000000a00 */
[----:B------:R-:W3:Y:S01]  /*0070*/  S2UR UR10, SR_CTAID.X ;  /* 0x00000000000a79c3 */ /* 0x000ee20000002500 */
[----:B-1----:R-:W-:Y:S01]  /*0080*/  SHF.R.U32.HI R0, RZ, 0x5, R143 ;  /* 0x00000005ff007819 */ /* 0x002fe2000001168f */
[----:B--2---:R-:W-:-:S05]  /*0090*/  UIMAD.WIDE UR4, UR13, UR17, UR4 ;  /* 0x000000110d0472a5 */ /* 0x004fca000f8e0204 */
[----:B------:R-:W1:Y:S02]  /*00a0*/  SHFL.IDX PT, R0, R0, RZ, 0x1f ;  /* 0x00001fff00007589 */ /* 0x000e6400000e0000 */
[----:B-1----:R-:W-:-:S13]  /*00b0*/  ISETP.NE.AND P0, PT, R0, RZ, PT ;  /* 0x000000ff0000720c */ /* 0x002fda0003f05270 */
[----:B---3--:R-:W-:Y:S05]  /*00c0*/  @!P0 BRA `(.L_x_695) ;  /* 0x000001c000008947 */ /* 0x008fea0003800000 */
[----:B------:R-:W-:-:S04]  /*00d0*/  ISETP.NE.U32.AND P0, PT, RZ, c[0x0][0x568], PT ;  /* 0x00015a00ff007a0c */ /* 0x000fc80003f05070 */
[----:B------:R-:W-:-:S13]  /*00e0*/  ISETP.NE.AND.EX P0, PT, RZ, c[0x0][0x56c], PT, P0 ;  /* 0x00015b00ff007a0c */ /* 0x000fda0003f05300 */
[----:B------:R-:W-:Y:S05]  /*00f0*/  @!P0 BRA `(.L_x_696) ;  /* 0x0000005000008947 */ /* 0x000fea0003800000 */
[----:B------:R-:W-:Y:S02]  /*0100*/  MOV R2, UR4 ;  /* 0x0000000400027c02 */ /* 0x000fe40008000f00 */
[----:B------:R-:W-:-:S05]  /*0110*/  MOV R3, UR5 ;  /* 0x0000000500037c02 */ /* 0x000fca0008000f00 */
[----:B------:R-:W2:Y:S02]  /*0120*/  LDG.E R0, [R2.64] ;  /* 0x0000000e02007981 */ /* 0x000ea4000c1e1900 */
[----:B--2---:R1:W2:Y:S02]  /*0130*/  R2UR UR5, R0 ;  /* 0x00000000000573c2 */ /* 0x0042a400000e0000 */
[----:B-12---:R-:W-:Y:S05]  /*0140*/  BRA `(.L_x_697) ;  /* 0x000000e000007947 */ /* 0x006fea0003800000 */
.L_x_696:
[----:B------:R-:W-:-:S04]  /*0150*/  ISETP.NE.U32.AND P0, PT, RZ, c[0x0][0x560], PT ;  /* 0x00015800ff007a0c */ /* 0x000fc80003f05070 */
[----:B------:R-:W-:-:S13]  /*0160*/  ISETP.NE.AND.EX P0, PT, RZ, c[0x0][0x564], PT, P0 ;  /* 0x00015900ff007a0c */ /* 0x000fda0003f05300 */
[----:B------:R-:W-:Y:S05]  /*0170*/  @!P0 BRA `(.L_x_698) ;  /* 0x000000a000008947 */ /* 0x000fea0003800000 */
[----:B------:R-:W-:Y:S02]  /*0180*/  ULDC.64 UR4, c[0x0][0x560] ;  /* 0x0001580000047ab9 */ /* 0x000fe40000000a00 */
[----:B------:R-:W-:-:S06]  /*0190*/  UIMAD.WIDE UR4, UR13, UR17, UR4 ;  /* 0x000000110d0472a5 */ /* 0x000fcc000f8e0204 */
[----:B------:R-:W-:Y:S02]  /*01a0*/  MOV R2, UR4 ;  /* 0x0000000400027c02 */ /* 0x000fe40008000f00 */
[----:B------:R-:W-:-:S05]  /*01b0*/  MOV R3, UR5 ;  /* 0x0000000500037c02 */ /* 0x000fca0008000f00 */
[----:B------:R1:W2:Y:S04]  /*01c0*/  LDG.E R0, [R2.64] ;  /* 0x0000000e02007981 */ /* 0x0002a8000c1e1900 */
[----:B-1----:R-:W3:Y:S01]  /*01d0*/  LDG.E R2, [R2.64+0x4] ;  /* 0x0000040e02027981 */ /* 0x002ee2000c1e1900 */
[----:B--2---:R-:W1:Y:S08]  /*01e0*/  R2UR UR4, R0 ;  /* 0x00000000000473c2 */ /* 0x004e7000000e0000 */
[----:B---3--:R-:W1:Y:S02]  /*01f0*/  R2UR UR5, R2 ;  /* 0x00000000020573c2 */ /* 0x008e6400000e0000 */
[----:B-1----:R-:W-:Y:S01]  /*0200*/  UIADD3 UR5, -UR4, UR5, URZ ;  /* 0x0000000504057290 */ /* 0x002fe2000fffe13f */
[----:B------:R-:W-:Y:S05]  /*0210*/  BRA `(.L_x_697) ;  /* 0x0000001000007947 */ /* 0x000fea0003800000 */
.L_x_698:
[----:B------:R-:W-:Y:S02]  /*0220*/  ULDC UR5, c[0x0][0x54c] ;  /* 0x0001530000057ab9 */ /* 0x000fe40000000800 */
.L_x_697:
[----:B------:R-:W-:Y:S02]  /*0230*/  ULDC UR4, c[0x0][0x548] ;  /* 0x0001520000047ab9 */ /* 0x000fe40000000800 */
[----:B------:R-:W-:-:S02]  /*0240*/  USHF.L.U32 UR10, UR10, 0x7, URZ ;  /* 0x000000070a0a7899 */ /* 0x000fc4000800063f */
[----:B------:R-:W-:-:S04]  /*0250*/  UIMAD UR4, UR5, UR4, URZ ;  /* 0x00000004050472a4 */ /* 0x000fc8000f8e023f */
[----:B------:R-:W-:-:S04]  /*0260*/  UISETP.GE.AND UP0, UPT, UR10, UR4, UPT ;  /* 0x000000040a00728c */ /* 0x000fc8000bf06270 */
[----:B------:R-:W-:Y:S01]  /*0270*/  USEL UR13, UR13, 0xffffffff, !UP0 ;  /* 0xffffffff0d0d7887 */ /* 0x000fe2000c000000 */
[----:B------:R-:W-:Y:S05]  /*0280*/  BRA `(.L_x_699) ;  /* 0x000001b000007947 */ /* 0x000fea0003800000 */
.L_x_695:
        /* <DEDUP_REMOVED lines=8> */
.L_x_700:
        /* <DEDUP_REMOVED lines=13> */
.L_x_702:
[----:B------:R-:W-:Y:S02]  /*03e0*/  ULDC UR5, c[0x0][0x54c] ;  /* 0x0001530000057ab9 */ /* 0x000fe40000000800 */
.L_x_701:
[----:B------:R-:W-:Y:S02]  /*03f0*/  ULDC UR4, c[0x0][0x548] ;  /* 0x0001520000047ab9 */ /* 0x000fe40000000800 */
[----:B------:R-:W-:-:S02]  /*0400*/  USHF.L.U32 UR10, UR10, 0x7, URZ ;  /* 0x000000070a0a7899 */ /* 0x000fc4000800063f */
[----:B------:R-:W-:-:S04]  /*0410*/  UIMAD UR4, UR5, UR4, URZ ;  /* 0x00000004050472a4 */ /* 0x000fc8000f8e023f */
[----:B------:R-:W-:-:S04]  /*0420*/  UISETP.GE.AND UP0, UPT, UR10, UR4, UPT ;  /* 0x000000040a00728c */ /* 0x000fc8000bf06270 */
[----:B------:R-:W-:-:S06]  /*0430*/  USEL UR13, UR13, 0xffffffff, !UP0 ;  /* 0xffffffff0d0d7887 */ /* 0x000fcc000c000000 */
.L_x_699:
[----:B------:R-:W-:-:S13]  /*0440*/  ISETP.LE.AND P0, PT, RZ, UR13, PT ;  /* 0x0000000dff007c0c */ /* 0x000fda000bf03270 */
[----:B------:R-:W-:Y:S05]  /*0450*/  @!P0 EXIT ;  /* 0x000000000000894d */ /* 0x000fea0003800000 */
[----:B------:R-:W-:Y:S02]  /*0460*/  ULDC.64 UR8, c[0x0][0x370] ;  /* 0x0000dc0000087ab9 */ /* 0x000fe40000000a00 */
[----:B------:R-:W-:Y:S02]  /*0470*/  UISETP.NE.U32.AND UP1, UPT, URZ, UR8, UPT ;  /* 0x000000083f00728c */ /* 0x000fe4000bf25070 */
[----:B------:R-:W-:Y:S02]  /*0480*/  ULDC.64 UR4, c[0x0][0x360] ;  /* 0x0000d80000047ab9 */ /* 0x000fe40000000a00 */
[----:B------:R-:W-:Y:S02]  /*0490*/  UISETP.NE.U32.AND UP0, UPT, URZ, UR4, UPT ;  /* 0x000000043f00728c */ /* 0x000fe4000bf05070 */
[----:B------:R-:W-:Y:S02]  /*04a0*/  ULDC.64 UR6, c[0x0][0x348] ;  /* 0x0000d20000067ab9 */ /* 0x000fe40000000a00 */
[----:B------:R-:W-:-:S02]  /*04b0*/  UISETP.NE.AND.EX UP1, UPT, URZ, UR9, UPT, UP1 ;  /* 0x000000093f00728c */ /* 0x000fc4000bf25310 */
[----:B------:R-:W-:Y:S02]  /*04c0*/  UISETP.NE.U32.AND UP2, UPT, URZ, UR6, UPT ;  /* 0x000000063f00728c */ /* 0x000fe4000bf45070 */
[----:B------:R-:W-:Y:S02]  /*04d0*/  UISETP.NE.AND.EX UP0, UPT, URZ, UR5, UPT, UP0 ;  /* 0x000000053f00728c */ /* 0x000fe4000bf05300 */
[----:B------:R-:W-:Y:S01]  /*04e0*/  UISETP.NE.AND.EX UP2, UPT, URZ, UR7, UPT, UP2 ;  /* 0x000000073f00728c */ /* 0x000fe2000bf45320 */
[----:B------:R-:W-:Y:S01]  /*04f0*/  PLOP3.LUT P2, PT, PT, PT, UP1, 0x80, 0x0 ;  /* 0x000000000000781c */ /* 0x000fe20003f4f018 */
[----:B------:R-:W-:Y:S02]  /*0500*/  ULDC.64 UR8, c[0x0][0x370] ;  /* 0x0000dc0000087ab9 */ /* 0x000fe40000000a00 */
[----:B------:R-:W-:Y:S01]  /*0510*/  ULDC.64 UR6, c[0x0][0x348] ;  /* 0x0000d20000067ab9 */ /* 0x000fe20000000a00 */
[----:B------:R-:W-:Y:S01]  /*0520*/  PLOP3.LUT P0, PT, PT, PT, UP0, 0x80, 0x0 ;  /* 0x000000000000781c */ /* 0x000fe20003f0f008 */
[----:B------:R-:W-:Y:S01]  /*0530*/  ULDC.64 UR4, c[0x0][0x360] ;  /* 0x0000d80000047ab9 */ /* 0x000fe20000000a00 */
[----:B------:R-:W-:Y:S01]  /*0540*/  PLOP3.LUT P1, PT, PT, PT, UP2, 0x80, 0x0 ;  /* 0x000000000000781c */ /* 0x000fe20003f2f028 */
[----:B------:R-:W-:-:S02]  /*0550*/  @UP1 UIMAD.WIDE UR8, UR13, UR17, UR8 ;  /* 0x000000110d0812a5 */ /* 0x000fc4000f8e0208 */
[----:B------:R-:W-:Y:S02]  /*0560*/  @UP0 UIMAD.WIDE UR4, UR13, UR17, UR4 ;  /* 0x000000110d0402a5 */ /* 0x000fe4000f8e0204 */
[----:B------:R-:W-:Y:S02]  /*0570*/  UIMAD.WIDE UR6, UR13, UR17, UR6 ;  /* 0x000000110d0672a5 */ /* 0x000fe4000f8e0206 */
[----:B------:R-:W-:Y:S02]  /*0580*/  IMAD.U32 R3, RZ, RZ, UR9 ;  /* 0x00000009ff037e24 */ /* 0x000fe4000f8e00ff */
[----:B------:R-:W-:Y:S01]  /*0590*/  IMAD.U32 R2, RZ, RZ, UR8 ;  /* 0x00000008ff027e24 */ /* 0x000fe2000f8e00ff */
[----:B------:R-:W-:Y:S01]  /*05a0*/  MOV R4, UR4 ;  /* 0x0000000400047c02 */ /* 0x000fe20008000f00 */
[----:B------:R-:W-:Y:S01]  /*05b0*/  IMAD.U32 R5, RZ, RZ, UR5 ;  /* 0x00000005ff057e24 */ /* 0x000fe2000f8e00ff */
[----:B------:R-:W-:Y:S01]  /*05c0*/  MOV R6, UR6 ;  /* 0x0000000600067c02 */ /* 0x000fe20008000f00 */
[----:B------:R-:W-:Y:S01]  /*05d0*/  IMAD.U32 R7, RZ, RZ, UR7 ;  /* 0x00000007ff077e24 */ /* 0x000fe2000f8e00ff */
[----:B------:R1:W2:Y:S04]  /*05e0*/  @P2 LDG.E R3, [R2.64] ;  /* 0x0000000e02032981 */ /* 0x0002a8000c1e1900 */
[----:B------:R-:W3:Y:S04]  /*05f0*/  @P0 LDG.E R0, [R4.64] ;  /* 0x0000000e04000981 */ /* 0x000ee8000c1e1900 */
[----:B-1----:R-:W4:Y:S01]  /*0600*/  @P1 LDG.E R2, [R6.64] ;  /* 0x0000000e06021981 */ /* 0x002f22000c1e1900 */
[----:B------:R-:W1:Y:S01]  /*0610*/  S2UR UR9, SR_CTAID.Y ;  /* 0x00000000000979c3 */ /* 0x000e620000002600 */
[----:B------:R-:W-:-:S02]  /*0620*/  UMOV UR11, URZ ;  /* 0x0000003f000b7c82 */ /* 0x000fc40008000000 */
[----:B------:R-:W-:Y:S02]  /*0630*/  ULDC UR12, c[0x0][0x168] ;  /* 0x00005a00000c7ab9 */ /* 0x000fe40000000800 */
[----:B------:R-:W-:Y:S02]  /*0640*/  UMOV UR16, URZ ;  /* 0x0000003f00107c82 */ /* 0x000fe40008000000 */
[----:B------:R-:W-:Y:S02]  /*0650*/  ULDC UR4, c[0x0][0x2ac] ;  /* 0x0000ab0000047ab9 */ /* 0x000fe40000000800 */
[----:B------:R-:W-:Y:S02]  /*0660*/  ULDC UR7, c[0x0][0x1d0] ;  /* 0x0000740000077ab9 */ /* 0x000fe40000000800 */
[----:B------:R-:W-:Y:S02]  /*0670*/  UIMAD UR7, UR4, UR7, URZ ;  /* 0x00000007040772a4 */ /* 0x000fe4000f8e023f */
[----:B-1----:R-:W-:Y:S01]  /*0680*/  USHF.R.S32.HI UR8, URZ, 0x1f, UR9 ;  /* 0x0000001f3f087899 */ /* 0x002fe20008011409 */
[----:B--2---:R1:W2:Y:S08]  /*0690*/  @P2 R2UR UR11, R3 ;  /* 0x00000000030b23c2 */ /* 0x0042b000000e0000 */
[----:B---3--:R1:W3:Y:S08]  /*06a0*/  @P0 R2UR UR12, R0 ;  /* 0x00000000000c03c2 */ /* 0x0082f000000e0000 */
[----:B----4-:R1:W4:Y:S02]  /*06b0*/  @P1 R2UR UR16, R2 ;  /* 0x00000000021013c2 */ /* 0x01032400000e0000 */
[----:B-1--4-:R-:W-:Y:S05]  /*06c0*/  @P0 BRA `(.L_x_703) ;  /* 0x0000006000000947 */ /* 0x012fea0003800000 */
[----:B--2---:R-:W-:Y:S05]  /*06d0*/  @!P1 BRA `(.L_x_703) ;  /* 0x0000005000009947 */ /* 0x004fea0003800000 */
[----:B------:R-:W2:Y:S04]  /*06e0*/  LDG.E R2, [R6.64] ;  /* 0x0000000e06027981 */ /* 0x000ea8000c1e1900 */
[----:B------:R-:W4:Y:S01]  /*06f0*/  LDG.E R0, [R6.64+0x4] ;  /* 0x0000040e06007981 */ /* 0x000f22000c1e1900 */
[----:B--23--:R-:W1:Y:S08]  /*0700*/  R2UR UR12, R2 ;  /* 0x00000000020c73c2 */ /* 0x00ce7000000e0000 */
[----:B----4-:R-:W1:Y:S02]  /*0710*/  R2UR UR4, R0 ;  /* 0x00000000000473c2 */ /* 0x010e6400000e0000 */
[----:B-1----:R-:W-:-:S06]  /*0720*/  UIADD3 UR12, -UR12, UR4, URZ ;  /* 0x000000040c0c7290 */ /* 0x002fcc000fffe13f */
.L_x_703:
[----:B--2---:R-:W-:-:S04]  /*0730*/  ISETP.NE.U32.AND P0, PT, RZ, c[0x0][0x368], PT ;  /* 0x0000da00ff007a0c */ /* 0x004fc80003f05070 */
[----:B------:R-:W-:-:S13]  /*0740*/  ISETP.NE.AND.EX P0, PT, RZ, c[0x0][0x36c], PT, P0 ;  /* 0x0000db00ff007a0c */ /* 0x000fda0003f05300 */
[----:B------:R-:W-:Y:S05]  /*0750*/  @!P0 BRA `(.L_x_704) ;  /* 0x0000007000008947 */ /* 0x000fea0003800000 */
[----:B------:R-:W-:Y:S02]  /*0760*/  ULDC.64 UR4, c[0x0][0x368] ;  /* 0x0000da0000047ab9 */ /* 0x000fe40000000a00 */
[----:B------:R-:W-:-:S06]  /*0770*/  UIMAD.WIDE UR4, UR13, UR17, UR4 ;  /* 0x000000110d0472a5 */ /* 0x000fcc000f8e0204 */
[----:B------:R-:W-:Y:S02]  /*0780*/  MOV R2, UR4 ;  /* 0x0000000400027c02 */ /* 0x000fe40008000f00 */
[----:B------:R-:W-:-:S05]  /*0790*/  MOV R3, UR5 ;  /* 0x0000000500037c02 */ /* 0x000fca0008000f00 */
[----:B------:R-:W2:Y:S02]  /*07a0*/  LDG.E R0, [R2.64] ;  /* 0x0000000e02007981 */ /* 0x000ea4000c1e1900 */
[----:B--2---:R1:W2:Y:S02]  /*07b0*/  R2UR UR7, R0 ;  /* 0x00000000000773c2 */ /* 0x0042a400000e0000 */
[----:B-12---:R-:W-:Y:S05]  /*07c0*/  BRA `(.L_x_705) ;  /* 0x000000c000007947 */ /* 0x006fea0003800000 */
.L_x_704:
[----:B------:R-:W-:-:S04]  /*07d0*/  ISETP.NE.U32.AND P0, PT, RZ, c[0x0][0x350], PT ;  /* 0x0000d400ff007a0c */ /* 0x000fc80003f05070 */
[----:B------:R-:W-:-:S13]  /*07e0*/  ISETP.NE.AND.EX P0, PT, RZ, c[0x0][0x354], PT, P0 ;  /* 0x0000d500ff007a0c */ /* 0x000fda0003f05300 */
[----:B------:R-:W-:Y:S05]  /*07f0*/  @!P0 BRA `(.L_x_705) ;  /* 0x0000009000008947 */ /* 0x000fea0003800000 */
[----:B------:R-:W-:Y:S02]  /*0800*/  ULDC.64 UR4, c[0x0][0x350] ;  /* 0x0000d40000047ab9 */ /* 0x000fe40000000a00 */
[----:B------:R-:W-:-:S06]  /*0810*/  UIMAD.WIDE UR4, UR13, UR17, UR4 ;  /* 0x000000110d0472a5 */ /* 0x000fcc000f8e0204 */
[----:B------:R-:W-:Y:S02]  /*0820*/  MOV R2, UR4 ;  /* 0x0000000400027c02 */ /* 0x000fe40008000f00 */
[----:B------:R-:W-:-:S05]  /*0830*/  MOV R3, UR5 ;  /* 0x0000000500037c02 */ /* 0x000fca0008000f00 */
[----:B------:R-:W2:Y:S04]  /*0840*/  LDG.E R4, [R2.64] ;  /* 0x0000000e02047981 */ /* 0x000ea8000c1e1900 */
[----:B------:R-:W4:Y:S01]  /*0850*/  LDG.E R0, [R2.64+0x4] ;  /* 0x0000040e02007981 */ /* 0x000f22000c1e1900 */
[----:B--2---:R-:W1:Y:S08]  /*0860*/  R2UR UR4, R4 ;  /* 0x00000000040473c2 */ /* 0x004e7000000e0000 */
[----:B----4-:R-:W1:Y:S02]  /*0870*/  R2UR UR7, R0 ;  /* 0x00000000000773c2 */ /* 0x010e6400000e0000 */
[----:B-1----:R-:W-:-:S06]  /*0880*/  UIADD3 UR7, -UR4, UR7, URZ ;  /* 0x0000000704077290 */ /* 0x002fcc000fffe13f */
.L_x_705:
[----:B------:R-:W-:Y:S01]  /*0890*/  ULDC UR4, c[0x0][0x2c4] ;  /* 0x0000b10000047ab9 */ /* 0x000fe20000000800 */
[----:B------:R-:W-:Y:S01]  /*08a0*/  PLOP3.LUT P4, PT, PT, PT, PT, 0x80, 0x0 ;  /* 0x000000000000781c */ /* 0x000fe20003f8f070 */
[----:B------:R-:W-:Y:S01]  /*08b0*/  UISETP.NE.AND UP1, UPT, UR4, 0x1, UPT ;  /* 0x000000010400788c */ /* 0x000fe2000bf25270 */
[----:B------:R-:W-:Y:S01]  /*08c0*/  CS2R R94, SRZ ;  /* 0x00000000005e7805 */ /* 0x000fe2000001ff00 */
[----:B------:R-:W-:Y:S01]  /*08d0*/  UIADD3 UR7, -UR11, UR7, URZ ;  /* 0x000000070b077290 */ /* 0x000fe2000fffe13f */
[----:B------:R-:W-:Y:S01]  /*08e0*/  CS2R R92, SRZ ;  /* 0x00000000005c7805 */ /* 0x000fe2000001ff00 */
[----:B------:R-:W-:Y:S01]  /*08f0*/  ULDC.64 UR4, c[0x0][0x2c8] ;  /* 0x0000b20000047ab9 */ /* 0x000fe20000000a00 */
[----:B------:R-:W-:Y:S01]  /*0900*/  CS2R R98, SRZ ;  /* 0x0000000000627805 */ /* 0x000fe2000001ff00 */
[----:B---3--:R-:W-:Y:S01]  /*0910*/  UIADD3 UR6, UR7, 0x40, -UR12 ;  /* 0x0000004007067890 */ /* 0x008fe2000fffe80c */
[----:B------:R-:W-:Y:S01]  /*0920*/  CS2R R96, SRZ ;  /* 0x0000000000607805 */ /* 0x000fe2000001ff00 */
[----:B------:R-:W-:Y:S01]  /*0930*/  CS2R R90, SRZ ;  /* 0x00000000005a7805 */ /* 0x000fe2000001ff00 */
[----:B------:R-:W-:Y:S01]  /*0940*/  CS2R R88, SRZ ;  /* 0x0000000000587805 */ /* 0x000fe2000001ff00 */
[----:B------:R-:W-:Y:S01]  /*0950*/  IMAD.MOV.U32 R11, RZ, RZ, RZ ;  /* 0x000000ffff0b7224 */ /* 0x000fe200078e00ff */
[----:B------:R-:W-:Y:S01]  /*0960*/  @UP1 UIADD3 UR18, UR10, 0x7f, URZ ;  /* 0x0000007f0a121890 */ /* 0x000fe2000fffe03f */
[----:B------:R-:W-:Y:S01]  /*0970*/  IMAD.MOV.U32 R86, RZ, RZ, RZ ;  /* 0x000000ffff567224 */ /* 0x000fe200078e00ff */
[----:B------:R-:W-:Y:S01]  /*0980*/  MOV R12, RZ ;  /* 0x000000ff000c7202 */ /* 0x000fe20000000f00 */
[----:B------:R-:W-:Y:S01]  /*0990*/  IMAD.MOV.U32 R84, RZ, RZ, RZ ;  /* 0x000000ffff547224 */ /* 0x000fe200078e00ff */
[----:B------:R-:W-:Y:S01]  /*09a0*/  UIMAD.WIDE.U32 UR18, UR18, UR4, URZ ;  /* 0x00000004121272a5 */ /* 0x000fe2000f8e003f */
[----:B------:R-:W-:Y:S01]  /*09b0*/  CS2R R14, SRZ ;  /* 0x00000000000e7805 */ /* 0x000fe2000001ff00 */
[----:B------:R-:W-:Y:S01]  /*09c0*/  UIADD3 UR4, UR10, 0x7f, URZ ;  /* 0x0000007f0a047890 */ /* 0x000fe2000fffe03f */
[----:B------:R-:W-:Y:S01]  /*09d0*/  MOV R78, RZ ;  /* 0x000000ff004e7202 */ /* 0x000fe20000000f00 */
[----:B------:R-:W-:Y:S01]  /*09e0*/  @UP1 USHF.R.U32.HI UR4, URZ, UR5, UR19 ;  /* 0x000000053f041299 */ /* 0x000fe20008011613 */
[----:B------:R-:W-:Y:S01]  /*09f0*/  IMAD.MOV.U32 R76, RZ, RZ, RZ ;  /* 0x000000ffff4c7224 */ /* 0x000fe200078e00ff */
[----:B------:R-:W-:Y:S01]  /*0a00*/  UIADD3 UR5, UR7, 0x3f, URZ ;  /* 0x0000003f07057890 */ /* 0x000fe2000fffe03f */
[----:B------:R-:W-:Y:S01]  /*0a10*/  CS2R R16, SRZ ;  /* 0x0000000000107805 */ /* 0x000fe2000001ff00 */
[----:B------:R-:W-:Y:S01]  /*0a20*/  UIADD3 UR6, UR6, UR4, URZ ;  /* 0x0000000406067290 */ /* 0x000fe2000fffe03f */
[----:B------:R-:W-:Y:S01]  /*0a30*/  MOV R82, RZ ;  /* 0x000000ff00527202 */ /* 0x000fe20000000f00 */
[----:B------:R-:W-:Y:S01]  /*0a40*/  USHF.R.S32.HI UR18, URZ, 0x1f, UR5 ;  /* 0x0000001f3f127899 */ /* 0x000fe20008011405 */
[----:B------:R-:W-:Y:S01]  /*0a50*/  IMAD.MOV.U32 R80, RZ, RZ, RZ ;  /* 0x000000ffff507224 */ /* 0x000fe200078e00ff */
[----:B------:R-:W-:Y:S01]  /*0a60*/  USHF.R.S32.HI UR4, URZ, 0x1f, UR6 ;  /* 0x0000001f3f047899 */ /* 0x000fe20008011406 */
[----:B------:R-:W-:Y:S01]  /*0a70*/  MOV R18, RZ ;  /* 0x000000ff00127202 */ /* 0x000fe20000000f00 */
[----:B------:R-:W-:Y:S01]  /*0a80*/  ULEA.HI UR18, UR18, UR5, URZ, 0x6 ;  /* 0x0000000512127291 */ /* 0x000fe2000f8f303f */
[----:B------:R-:W-:Y:S01]  /*0a90*/  IMAD.MOV.U32 R74, RZ, RZ, RZ ;  /* 0x000000ffff4a7224 */ /* 0x000fe200078e00ff */
[----:B------:R-:W-:Y:S01]  /*0aa0*/  ULEA.HI UR4, UR4, UR6, URZ, 0x6 ;  /* 0x0000000604047291 */ /* 0x000fe2000f8f303f */
[----:B------:R-:W-:Y:S01]  /*0ab0*/  CS2R R20, SRZ ;  /* 0x0000000000147805 */ /* 0x000fe2000001ff00 */
[----:B------:R-:W-:Y:S01]  /*0ac0*/  USHF.R.S32.HI UR18, URZ, 0x6, UR18 ;  /* 0x000000063f127899 */ /* 0x000fe20008011412 */
[----:B------:R-:W-:Y:S01]  /*0ad0*/  MOV R72, RZ ;  /* 0x000000ff00487202 */ /* 0x000fe20000000f00 */
[----:B------:R-:W-:Y:S01]  /*0ae0*/  USHF.R.S32.HI UR4, URZ, 0x6, UR4 ;  /* 0x000000063f047899 */ /* 0x000fe20008011404 */
[----:B------:R-:W-:Y:S01]  /*0af0*/  IMAD.MOV.U32 R70, RZ, RZ, RZ ;  /* 0x000000ffff467224 */ /* 0x000fe200078e00ff */
[----:B------:R-:W-:Y:S01]  /*0b00*/  CS2R R22, SRZ ;  /* 0x0000000000167805 */ /* 0x000fe2000001ff00 */
[----:B------:R-:W-:Y:S01]  /*0b10*/  MOV R68, RZ ;  /* 0x000000ff00447202 */ /* 0x000fe20000000f00 */
[----:B------:R-:W-:Y:S01]  /*0b20*/  UISETP.LT.AND UP0, UPT, UR18, UR4, UPT ;  /* 0x000000041200728c */ /* 0x000fe2000bf01270 */
[----:B------:R-:W-:Y:S01]  /*0b30*/  IMAD.MOV.U32 R174, RZ, RZ, RZ ;  /* 0x000000ffffae7224 */ /* 0x000fe200078e00ff */
[----:B------:R-:W-:Y:S01]  /*0b40*/  CS2R R24, SRZ ;  /* 0x0000000000187805 */ /* 0x000fe2000001ff00 */
[----:B------:R-:W-:Y:S01]  /*0b50*/  MOV R172, RZ ;  /* 0x000000ff00ac7202 */ /* 0x000fe20000000f00 */
[----:B------:R-:W-:Y:S01]  /*0b60*/  USEL UR6, UR18, UR4, UP0 ;  /* 0x0000000412067287 */ /* 0x000fe20008000000 */
[----:B------:R-:W-:Y:S01]  /*0b70*/  IMAD.MOV.U32 R138, RZ, RZ, RZ ;  /* 0x000000ffff8a7224 */ /* 0x000fe200078e00ff */
[----:B------:R-:W-:Y:S01]  /*0b80*/  CS2R R26, SRZ ;  /* 0x00000000001a7805 */ /* 0x000fe2000001ff00 */
[----:B------:R-:W-:Y:S01]  /*0b90*/  MOV R136, RZ ;  /* 0x000000ff00887202 */ /* 0x000fe20000000f00 */
[----:B------:R-:W-:Y:S01]  /*0ba0*/  UISETP.GE.AND UP0, UPT, UR6, 0x1, UPT ;  /* 0x000000010600788c */ /* 0x000fe2000bf06270 */
[----:B------:R-:W-:Y:S01]  /*0bb0*/  CS2R R134, SRZ ;  /* 0x0000000000867805 */ /* 0x000fe2000001ff00 */
[----:B------:R-:W-:Y:S01]  /*0bc0*/  IMAD.MOV.U32 R132, RZ, RZ, RZ ;  /* 0x000000ffff847224 */ /* 0x000fe200078e00ff */
[----:B------:R-:W-:Y:S01]  /*0bd0*/  CS2R R28, SRZ ;  /* 0x00000000001c7805 */ /* 0x000fe2000001ff00 */
[----:B------:R-:W-:Y:S01]  /*0be0*/  MOV R130, RZ ;  /* 0x000000ff00827202 */ /* 0x000fe20000000f00 */
[----:B------:R-:W-:Y:S01]  /*0bf0*/  IMAD.MOV.U32 R128, RZ, RZ, RZ ;  /* 0x000000ffff807224 */ /* 0x000fe200078e00ff */
[----:B------:R-:W-:Y:S01]  /*0c00*/  PLOP3.LUT P0, PT, PT, PT, UP0, 0x80, 0x0 ;  /* 0x000000000000781c */ /* 0x000fe20003f0f008 */
        /* <DEDUP_REMOVED lines=34> */
[----:B------:R-:W-:Y:S01]  /*0e30*/  MOV R54, RZ ;  /* 0x000000ff00367202 */ /* 0x000fe20000000f00 */
[----:B------:R-:W-:Y:S01]  /*0e40*/  CS2R R52, SRZ ;  /* 0x0000000000347805 */ /* 0x000fe2000001ff00 */
[----:B------:R-:W-:Y:S01]  /*0e50*/  IMAD.MOV.U32 R51, RZ, RZ, RZ ;  /* 0x000000ffff337224 */ /* 0x000fe200078e00ff */
[----:B------:R-:W-:Y:S05]  /*0e60*/  @!P0 BRA `(.L_x_706) ;  /* 0x0000ca0000008947 */ /* 0x000fea0003800000 */
[----:B------:R-:W-:Y:S02]  /*0e70*/  ULDC.64 UR4, c[0x0][0x340] ;  /* 0x0000d00000047ab9 */ /* 0x000fe40000000a00 */
[----:B------:R-:W-:-:S04]  /*0e80*/  UISETP.NE.U32.AND UP0, UPT, URZ, UR4, UPT ;  /* 0x000000043f00728c */ /* 0x000fc8000bf05070 */
[----:B------:R-:W-:-:S03]  /*0e90*/  UISETP.NE.AND.EX UP0, UPT, URZ, UR5, UPT, UP0 ;  /* 0x000000053f00728c */ /* 0x000fc6000bf05300 */
[----:B------:R-:W-:-:S03]  /*0ea0*/  ULDC.64 UR4, c[0x0][0x340] ;  /* 0x0000d00000047ab9 */ /* 0x000fc60000000a00 */
[----:B------:R-:W-:-:S05]  /*0eb0*/  PLOP3.LUT P2, PT, PT, PT, UP0, 0x80, 0x0 ;  /* 0x000000000000781c */ /* 0x000fca0003f4f008 */
[----:B------:R-:W-:-:S06]  /*0ec0*/  @UP0 UIMAD.WIDE UR4, UR13, UR17, UR4 ;  /* 0x000000110d0402a5 */ /* 0x000fcc000f8e0204 */
[----:B------:R-:W-:Y:S02]  /*0ed0*/  IMAD.U32 R2, RZ, RZ, UR4 ;  /* 0x00000004ff027e24 */ /* 0x000fe4000f8e00ff */
[----:B------:R-:W-:Y:S01]  /*0ee0*/  IMAD.U32 R3, RZ, RZ, UR5 ;  /* 0x00000005ff037e24 */ /* 0x000fe2000f8e00ff */
[----:B------:R-:W-:Y:S01]  /*0ef0*/  SHF.R.S32.HI R9, RZ, 0x1f, R143 ;  /* 0x0000001fff097819 */ /* 0x000fe2000001148f */
[----:B------:R-:W-:Y:S02]  /*0f00*/  USHF.R.S32.HI UR17, URZ, 0x1f, UR16 ;  /* 0x0000001f3f117899 */ /* 0x000fe40008011410 */
[----:B------:R-:W-:Y:S01]  /*0f10*/  ULDC.64 UR4, c[0x0][0x178] ;  /* 0x00005e0000047ab9 */ /* 0x000fe20000000a00 */
[----:B------:R1:W2:Y:S01]  /*0f20*/  @P2 LDG.E R8, [R2.64] ;  /* 0x0000000e02082981 */ /* 0x0002a2000c1e1900 */
[----:B------:R-:W-:Y:S01]  /*0f30*/  UIMAD UR17, UR17, UR4, URZ ;  /* 0x00000004111172a4 */ /* 0x000fe2000f8e023f */
[----:B------:R-:W-:Y:S01]  /*0f40*/  PLOP3.LUT P1, PT, PT, PT, UP1, 0x80, 0x0 ;  /* 0x000000000000781c */ /* 0x000fe20003f2f018 */
[----:B------:R-:W-:Y:S01]  /*0f50*/  UIMAD.WIDE.U32 UR18, UR16, UR4, URZ ;  /* 0x00000004101272a5 */ /* 0x000fe2000f8e003f */
[----:B------:R-:W-:Y:S01]  /*0f60*/  PLOP3.LUT P0, PT, PT, PT, UP1, 0x80, 0x0 ;  /* 0x000000000000781c */ /* 0x000fe20003f0f018 */
[----:B------:R-:W-:Y:S01]  /*0f70*/  UIMAD UR17, UR16, UR5, UR17 ;  /* 0x00000005101172a4 */ /* 0x000fe2000f8e0211 */
[CC--:B------:R-:W-:Y:S01]  /*0f80*/  LEA.HI R21, R9.reuse, R143.reuse, RZ, 0x3 ;  /* 0x0000008f09157211 */ /* 0x0c0fe200078f18ff */
[----:B------:R-:W-:Y:S01]  /*0f90*/  BSSY B0, `(.L_x_707) ;  /* 0x0000060000007945 */ /* 0x000fe20003800000 */
[----:B------:R-:W-:Y:S01]  /*0fa0*/  ULDC.64 UR4, c[0x0][0x1b8] ;  /* 0x00006e0000047ab9 */ /* 0x000fe20000000a00 */
[CC--:B------:R-:W-:Y:S01]  /*0fb0*/  LEA.HI R20, R9.reuse, R143.reuse, RZ, 0x4 ;  /* 0x0000008f09147211 */ /* 0x0c0fe200078f20ff */
[----:B------:R-:W-:Y:S01]  /*0fc0*/  UIADD3 UR19, UR19, UR17, URZ ;  /* 0x0000001113137290 */ /* 0x000fe2000fffe03f */
[----:B------:R-:W-:Y:S01]  /*0fd0*/  SHF.R.S32.HI R19, RZ, 0x3, R21 ;  /* 0x00000003ff137819 */ /* 0x000fe20000011415 */
[----:B------:R-:W-:Y:S01]  /*0fe0*/  USHF.R.S32.HI UR17, URZ, 0x1f, UR13 ;  /* 0x0000001f3f117899 */ /* 0x000fe2000801140d */
[----:B------:R-:W-:Y:S01]  /*0ff0*/  LEA.HI R142, R9, R143, RZ, 0x5 ;  /* 0x0000008f098e7211 */ /* 0x000fe200078f28ff */
[----:B------:R-:W-:-:S02]  /*1000*/  UIMAD UR16, UR8, UR4, URZ ;  /* 0x00000004081072a4 */ /* 0x000fc4000f8e023f */
[----:B------:R-:W-:Y:S01]  /*1010*/  USEL UR17, UR17, URZ, !UP2 ;  /* 0x0000003f11117287 */ /* 0x000fe2000d000000 */
[----:B------:R-:W-:Y:S01]  /*1020*/  SHF.R.S32.HI R141, RZ, 0x5, R142 ;  /* 0x00000005ff8d7819 */ /* 0x000fe2000001148e */
[----:B------:R-:W-:Y:S02]  /*1030*/  UIMAD UR16, UR9, UR5, UR16 ;  /* 0x00000005091072a4 */ /* 0x000fe4000f8e0210 */
[----:B------:R-:W-:Y:S02]  /*1040*/  UIMAD.WIDE.U32 UR20, UR9, UR4, UR18 ;  /* 0x00000004091472a5 */ /* 0x000fe4000f8e0012 */
[----:B------:R-:W-:Y:S02]  /*1050*/  USEL UR18, UR13, URZ, !UP2 ;  /* 0x0000003f0d127287 */ /* 0x000fe4000d000000 */
[----:B------:R-:W-:Y:S01]  /*1060*/  ULDC.64 UR4, c[0x0][0x1c0] ;  /* 0x0000700000047ab9 */ /* 0x000fe20000000a00 */
[----:B-1----:R-:W-:Y:S01]  /*1070*/  LEA.HI R2, R9, R143, RZ, 0x2 ;  /* 0x0000008f09027211 */ /* 0x002fe200078f10ff */
[----:B------:R-:W-:-:S02]  /*1080*/  UIMAD UR17, UR17, UR4, URZ ;  /* 0x00000004111172a4 */ /* 0x000fc4000f8e023f */
[----:B------:R-:W-:Y:S01]  /*1090*/  UIADD3 UR21, UR21, UR16, URZ ;  /* 0x0000001015157290 */ /* 0x000fe2000fffe03f */
[----:B------:R-:W-:Y:S01]  /*10a0*/  LOP3.LUT R0, R2, 0xfffffffc, RZ, 0xc0, !PT ;  /* 0xfffffffc02007812 */ /* 0x000fe200078ec0ff */
[----:B------:R-:W-:Y:S01]  /*10b0*/  UIMAD UR5, UR18, UR5, UR17 ;  /* 0x00000005120572a4 */ /* 0x000fe2000f8e0211 */
[----:B------:R-:W-:Y:S01]  /*10c0*/  SHF.R.S32.HI R40, RZ, 0x2, R2 ;  /* 0x00000002ff287819 */ /* 0x000fe20000011402 */
[----:B------:R-:W-:Y:S02]  /*10d0*/  UIMAD.WIDE.U32 UR18, UR18, UR4, UR20 ;  /* 0x00000004121272a5 */ /* 0x000fe4000f8e0014 */
[----:B------:R-:W-:Y:S01]  /*10e0*/  IMAD.IADD R100, R143, 0x1, -R0 ;  /* 0x000000018f647824 */ /* 0x000fe200078e0a00 */
[----:B------:R-:W-:Y:S01]  /*10f0*/  ULDC UR4, c[0x0][0x2c4] ;  /* 0x0000b10000047ab9 */ /* 0x000fe20000000800 */
[----:B------:R-:W-:Y:S01]  /*1100*/  IADD3 R11, R40, UR10, RZ ;  /* 0x0000000a280b7c10 */ /* 0x000fe2000fffe0ff */
[----:B------:R-:W-:Y:S01]  /*1110*/  UIADD3 UR5, UR19, UR5, URZ ;  /* 0x0000000513057290 */ /* 0x000fe2000fffe03f */
[----:B------:R-:W-:Y:S01]  /*1120*/  IMAD R173, R100, 0x20, R40 ;  /* 0x0000002064ad7824 */ /* 0x000fe200078e0228 */
[----:B------:R-:W-:Y:S01]  /*1130*/  UIMAD UR4, UR12, UR4, URZ ;  /* 0x000000040c0472a4 */ /* 0x000fe2000f8e023f */
[----:B------:R-:W-:-:S02]  /*1140*/  IMAD.U32 R5, RZ, RZ, UR19 ;  /* 0x00000013ff057e24 */ /* 0x000fc4000f8e00ff */
[----:B------:R-:W-:Y:S01]  /*1150*/  IMAD.U32 R4, RZ, RZ, UR18 ;  /* 0x00000012ff047e24 */ /* 0x000fe2000f8e00ff */
[----:B------:R-:W-:Y:S01]  /*1160*/  IADD3 R3, R173, UR10, RZ ;  /* 0x0000000aad037c10 */ /* 0x000fe2000fffe0ff */
[----:B------:R-:W-:Y:S01]  /*1170*/  IMAD.U32 R5, RZ, RZ, UR5 ;  /* 0x00000005ff057e24 */ /* 0x000fe2000f8e00ff */
[----:B------:R1:W-:Y:S01]  /*1180*/  STL [R1+0x20], R173 ;  /* 0x000020ad01007387 */ /* 0x0003e20000100800 */
[----:B------:R-:W-:Y:S02]  /*1190*/  IMAD.SHL.U32 R140, R100, 0x8, RZ ;  /* 0x00000008648c7824 */ /* 0x000fe400078e00ff */
[----:B------:R-:W-:-:S03]  /*11a0*/  @P1 IMAD.HI.U32 R0, R3, c[0x0][0x2c8], RZ ;  /* 0x0000b20003001a27 */ /* 0x000fc600078e00ff */
[C---:B------:R-:W-:Y:S01]  /*11b0*/  IADD3 R16, R140.reuse, 0x20, RZ ;  /* 0x000000208c107810 */ /* 0x040fe20007ffe0ff */
[----:B------:R-:W-:Y:S01]  /*11c0*/  IMAD.MOV.U32 R2, RZ, RZ, R3 ;  /* 0x000000ffff027224 */ /* 0x000fe200078e0003 */
[----:B------:R-:W-:Y:S02]  /*11d0*/  @P0 SHF.R.U32.HI R2, RZ, c[0x0][0x2cc], R0 ;  /* 0x0000b300ff020a19 */ /* 0x000fe40000011600 */
[C---:B------:R-:W-:Y:S02]  /*11e0*/  IADD3 R41, R140.reuse, 0x40, RZ ;  /* 0x000000408c297810 */ /* 0x040fe40007ffe0ff */
[--C-:B------:R-:W-:Y:S01]  /*11f0*/  SHF.R.S32.HI R0, RZ, 0x1f, R2.reuse ;  /* 0x0000001fff007819 */ /* 0x100fe20000011402 */
[----:B------:R-:W-:Y:S01]  /*1200*/  IMAD.MOV R6, RZ, RZ, -R2 ;  /* 0x000000ffff067224 */ /* 0x000fe200078e0a02 */
[----:B------:R-:W-:Y:S02]  /*1210*/  ISETP.GE.AND P5, PT, R140, c[0x0][0x198], PT ;  /* 0x000066008c007a0c */ /* 0x000fe40003fa6270 */
[----:B------:R-:W-:Y:S01]  /*1220*/  ISETP.GE.AND P4, PT, R16, c[0x0][0x198], PT ;  /* 0x0000660010007a0c */ /* 0x000fe20003f86270 */
[----:B------:R-:W-:-:S02]  /*1230*/  IMAD R0, R0, c[0x0][0x1b0], RZ ;  /* 0x00006c0000007a24 */ /* 0x000fc400078e02ff */
[----:B------:R-:W-:Y:S02]  /*1240*/  IMAD R6, R6, c[0x0][0x2c4], R3 ;  /* 0x0000b10006067a24 */ /* 0x000fe400078e0203 */
[C---:B------:R-:W-:Y:S02]  /*1250*/  IMAD R7, R2.reuse, c[0x0][0x1b4], R0 ;  /* 0x00006d0002077a24 */ /* 0x040fe400078e0200 */
[----:B------:R-:W-:Y:S01]  /*1260*/  IMAD.WIDE.U32 R2, R2, c[0x0][0x1b0], R4 ;  /* 0x00006c0002027a25 */ /* 0x000fe200078e0004 */
[----:B------:R-:W-:Y:S02]  /*1270*/  SHF.R.S32.HI R0, RZ, 0x1f, R6 ;  /* 0x0000001fff007819 */ /* 0x000fe40000011406 */
[----:B------:R-:W-:Y:S01]  /*1280*/  LOP3.LUT R5, R20, 0xfffffff0, RZ, 0xc0, !PT ;  /* 0xfffffff014057812 */ /* 0x000fe200078ec0ff */
[----:B------:R-:W-:Y:S02]  /*1290*/  IMAD.SHL.U32 R4, R19, 0x40, RZ ;  /* 0x0000004013047824 */ /* 0x000fe400078e00ff */
[----:B------:R-:W-:-:S02]  /*12a0*/  IMAD R0, R0, c[0x0][0x1a8], RZ ;  /* 0x00006a0000007a24 */ /* 0x000fc400078e02ff */
[----:B------:R-:W-:Y:S02]  /*12b0*/  IMAD.IADD R3, R3, 0x1, R7 ;  /* 0x0000000103037824 */ /* 0x000fe400078e0207 */
[----:B------:R-:W-:Y:S01]  /*12c0*/  IMAD R7, R6, c[0x0][0x1ac], R0 ;  /* 0x00006b0006077a24 */ /* 0x000fe200078e0200 */
[----:B------:R-:W-:Y:S01]  /*12d0*/  LOP3.LUT R0, R4, 0xc0, RZ, 0xc0, !PT ;  /* 0x000000c004007812 */ /* 0x000fe200078ec0ff */
[----:B------:R-:W-:Y:S02]  /*12e0*/  IMAD.IADD R17, R143, 0x1, -R5 ;  /* 0x000000018f117824 */ /* 0x000fe400078e0a05 */
[----:B------:R-:W-:Y:S01]  /*12f0*/  IMAD.WIDE.U32 R2, R6, c[0x0][0x1a8], R2 ;  /* 0x00006a0006027a25 */ /* 0x000fe200078e0002 */
[----:B------:R-:W-:Y:S02]  /*1300*/  SHF.R.U32.HI R4, RZ, 0x3, R0 ;  /* 0x00000003ff047819 */ /* 0x000fe40000011600 */
[----:B------:R-:W-:Y:S01]  /*1310*/  LOP3.LUT R0, R0, 0x18, R140, 0xf8, !PT ;  /* 0x0000001800007812 */ /* 0x000fe200078ef88c */
[----:B------:R-:W-:Y:S01]  /*1320*/  IMAD.IADD R5, R3, 0x1, R7 ;  /* 0x0000000103057824 */ /* 0x000fe200078e0207 */
[----:B------:R-:W-:-:S02]  /*1330*/  LEA.HI R15, R17, R17, RZ, 0x1 ;  /* 0x00000011110f7211 */ /* 0x000fc400078f08ff */
[----:B------:R-:W-:Y:S02]  /*1340*/  LOP3.LUT R6, R0, R4, RZ, 0x3c, !PT ;  /* 0x0000000400067212 */ /* 0x000fe400078e3cff */
[--C-:B------:R-:W-:Y:S02]  /*1350*/  SHF.R.S32.HI R3, RZ, 0x1, R15.reuse ;  /* 0x00000001ff037819 */ /* 0x100fe4000001140f */
[----:B------:R-:W-:Y:S02]  /*1360*/  SHF.R.S32.HI R0, RZ, 0x1f, R15 ;  /* 0x0000001fff007819 */ /* 0x000fe4000001140f */
[----:B------:R-:W-:Y:S02]  /*1370*/  LEA R14, P0, R2, c[0x0][0x160], 0x1 ;  /* 0x00005800020e7a11 */ /* 0x000fe400078008ff */
[----:B------:R-:W-:Y:S02]  /*1380*/  LEA.HI R0, R0, R3, RZ, 0x2 ;  /* 0x0000000300007211 */ /* 0x000fe400078f10ff */
[----:B------:R-:W-:Y:S01]  /*1390*/  LEA.HI.X R12, R2, c[0x0][0x164], R5, 0x1, P0 ;  /* 0x00005900020c7a11 */ /* 0x000fe200000f0c05 */
[----:B------:R1:W3:Y:S01]  /*13a0*/  SHFL.IDX PT, R4, R14, RZ, 0x1c1f ;  /* 0x001c1fff0e047589 */ /* 0x0002e200000e0000 */
[----:B------:R-:W-:-:S02]  /*13b0*/  LOP3.LUT R0, R0, 0xfffffffc, RZ, 0xc0, !PT ;  /* 0xfffffffc00007812 */ /* 0x000fc400078ec0ff */
[----:B------:R-:W-:Y:S01]  /*13c0*/  LEA.HI R2, R40, R40, RZ, 0x1 ;  /* 0x0000002828027211 */ /* 0x000fe200078f08ff */
[----:B------:R1:W4:Y:S01]  /*13d0*/  SHFL.IDX PT, R5, R12, RZ, 0x1c1f ;  /* 0x001c1fff0c057589 */ /* 0x00032200000e0000 */
[----:B------:R-:W-:Y:S01]  /*13e0*/  ISETP.GE.AND P0, PT, R11, UR4, PT ;  /* 0x000000040b007c0c */ /* 0x000fe2000bf06270 */
[----:B------:R-:W-:Y:S01]  /*13f0*/  IMAD.IADD R18, R3, 0x1, -R0 ;  /* 0x0000000103127824 */ /* 0x000fe200078e0a00 */
[----:B------:R-:W-:Y:S01]  /*1400*/  LOP3.LUT R0, R2, 0x7fffffe, RZ, 0xc0, !PT ;  /* 0x07fffffe02007812 */ /* 0x000fe200078ec0ff */
[----:B------:R-:W-:-:S03]  /*1410*/  IMAD.MOV.U32 R2, RZ, RZ, 0x10 ;  /* 0x00000010ff027424 */ /* 0x000fc600078e00ff */
[----:B------:R-:W-:Y:S01]  /*1420*/  LOP3.LUT P1, RZ, R18, 0x2, RZ, 0xc0, !PT ;  /* 0x0000000212ff7812 */ /* 0x000fe2000782c0ff */
[----:B------:R-:W-:-:S03]  /*1430*/  IMAD.IADD R0, R40, 0x1, -R0 ;  /* 0x0000000128007824 */ /* 0x000fc600078e0a00 */
[----:B------:R-:W-:Y:S01]  /*1440*/  SEL R2, R2, 0xfffffff0, !P1 ;  /* 0xfffffff002027807 */ /* 0x000fe20004800000 */
[----:B------:R-:W-:-:S04]  /*1450*/  IMAD R0, R141, 0x8, R0 ;  /* 0x000000088d007824 */ /* 0x000fc800078e0200 */
[----:B------:R-:W-:Y:S01]  /*1460*/  IMAD.U32 R13, R0, 0x20, R6 ;  /* 0x00000020000d7824 */ /* 0x000fe200078e0006 */
[----:B--2---:R1:W2:Y:S02]  /*1470*/  @P2 R2UR UR17, R8 ;  /* 0x00000000081123c2 */ /* 0x0042a400000e0000 */
[----:B--2---:R-:W-:Y:S01]  /*1480*/  @!UP0 UMOV UR17, UR13 ;  /* 0x0000000d00118c82 */ /* 0x004fe20008000000 */
[----:B------:R-:W-:Y:S01]  /*1490*/  ISETP.GE.AND P2, PT, R41, c[0x0][0x198], PT ;  /* 0x0000660029007a0c */ /* 0x000fe20003f46270 */
[----:B------:R-:W-:Y:S07]  /*14a0*/  @P0 BRA `(.L_x_708) ;  /* 0x000000e000000947 */ /* 0x000fee0003800000 */
[----:B---34-:R-:W-:Y:S01]  /*14b0*/  SHF.R.S32.HI R3, RZ, 0x1f, R16 ;  /* 0x0000001fff037819 */ /* 0x018fe20000011410 */
[----:B-1----:R-:W-:Y:S01]  /*14c0*/  IMAD.WIDE R8, R140, 0x2, R4 ;  /* 0x000000028c087825 */ /* 0x002fe200078e0204 */
        /* <DEDUP_REMOVED lines=12> */
.L_x_708:
[----:B---34-:R-:W-:Y:S05]  /*1590*/  BSYNC B0 ;  /* 0x0000000000007941 */ /* 0x018fea0003800000 */
.L_x_707:
[----:B-1----:R-:W-:Y:S01]  /*15a0*/  IADD3 R0, R11, 0x20, RZ ;  /* 0x000000200b007810 */ /* 0x002fe20007ffe0ff */
[----:B------:R1:W2:Y:S01]  /*15b0*/  SHFL.IDX PT, R5, R12, 0x1, 0x1c1f ;  /* 0x003c1f000c057f89 */ /* 0x0002a200000e0000 */
[----:B------:R-:W-:Y:S02]  /*15c0*/  BSSY B0, `(.L_x_709) ;  /* 0x0000012000007945 */ /* 0x000fe40003800000 */
[----:B------:R-:W-:Y:S01]  /*15d0*/  ISETP.GE.AND P0, PT, R0, UR4, PT ;  /* 0x0000000400007c0c */ /* 0x000fe2000bf06270 */
        /* <DEDUP_REMOVED lines=16> */
.L_x_710:
[----:B------:R-:W-:Y:S05]  /*16e0*/  BSYNC B0 ;  /* 0x0000000000007941 */ /* 0x000fea0003800000 */
.L_x_709:
[----:B--2---:R-:W-:Y:S01]  /*16f0*/  IADD3 R0, R11, 0x40, RZ ;  /* 0x000000400b007810 */ /* 0x004fe20007ffe0ff */
[----:B------:R2:W4:Y:S01]  /*1700*/  SHFL.IDX PT, R5, R12, 0x2, 0x1c1f ;  /* 0x005c1f000c057f89 */ /* 0x00052200000e0000 */
[----:B------:R-:W-:Y:S02]  /*1710*/  BSSY B0, `(.L_x_711) ;  /* 0x0000012000007945 */ /* 0x000fe40003800000 */
[----:B------:R-:W-:Y:S01]  /*1720*/  ISETP.GE.AND P0, PT, R0, UR4, PT ;  /* 0x0000000400007c0c */ /* 0x000fe2000bf06270 */
        /* <DEDUP_REMOVED lines=16> */
.L_x_712:
[----:B------:R-:W-:Y:S05]  /*1830*/  BSYNC B0 ;  /* 0x0000000000007941 */ /* 0x000fea0003800000 */
.L_x_711:
[----:B------:R-:W-:Y:S01]  /*1840*/  IMAD.MOV.U32 R3, RZ, RZ, c[0x0][0x2b8] ;  /* 0x0000ae00ff037624 */ /* 0x000fe200078e00ff */
[----:B---3--:R-:W-:Y:S01]  /*1850*/  SHFL.IDX PT, R4, R14, 0x3, 0x1c1f ;  /* 0x007c1f000e047f89 */ /* 0x008fe200000e0000 */
[----:B------:R-:W-:Y:S01]  /*1860*/  IMAD.U32 R0, RZ, RZ, UR6 ;  /* 0x00000006ff007e24 */ /* 0x000fe2000f8e00ff */
[----:B------:R-:W-:Y:S01]  /*1870*/  SHF.R.S32.HI R6, RZ, 0x1f, R16 ;  /* 0x0000001fff067819 */ /* 0x000fe20000011410 */
[----:B------:R-:W-:Y:S01]  /*1880*/  IMAD.SHL.U32 R168, R13, 0x2, RZ ;  /* 0x000000020da87824 */ /* 0x000fe200078e00ff */
[----:B------:R-:W-:Y:S01]  /*1890*/  ISETP.NE.AND P3, PT, R3, 0x1, PT ;  /* 0x000000010300780c */ /* 0x000fe20003f65270 */
[----:B------:R-:W-:Y:S01]  /*18a0*/  IMAD R0, R0, 0x40, R173 ;  /* 0x0000004000007824 */ /* 0x000fe200078e02ad */
[----:B----4-:R-:W3:Y:S01]  /*18b0*/  SHFL.IDX PT, R5, R12, 0x3, 0x1c1f ;  /* 0x007c1f000c057f89 */ /* 0x010ee200000e0000 */
[----:B------:R-:W-:Y:S01]  /*18c0*/  IADD3 R3, R11, 0x60, RZ ;  /* 0x000000600b037810 */ /* 0x000fe20007ffe0ff */
[----:B------:R-:W-:Y:S01]  /*18d0*/  USHF.R.S32.HI UR16, URZ, 0x1f, UR17 ;  /* 0x0000001f3f107899 */ /* 0x000fe20008011411 */
[----:B------:R-:W-:Y:S01]  /*18e0*/  IMAD.MOV.U32 R237, RZ, RZ, RZ ;  /* 0x000000ffffed7224 */ /* 0x000fe200078e00ff */
[----:B------:R-:W-:Y:S01]  /*18f0*/  IADD3 R0, R0, -0x40, RZ ;  /* 0xffffffc000007810 */ /* 0x000fe20007ffe0ff */
[----:B------:R-:W-:Y:S01]  /*1900*/  STL [R1], R168 ;  /* 0x000000a801007387 */ /* 0x000fe20000100800 */
[----:B------:R-:W-:Y:S01]  /*1910*/  ISETP.GE.AND P1, PT, R3, UR4, PT ;  /* 0x0000000403007c0c */ /* 0x000fe2000bf26270 */
[----:B------:R-:W-:Y:S01]  /*1920*/  ULDC.64 UR4, c[0x0][0x2b0] ;  /* 0x0000ac0000047ab9 */ /* 0x000fe20000000a00 */
[C---:B------:R-:W-:Y:S01]  /*1930*/  IADD3 R11, R0.reuse, UR11, RZ ;  /* 0x0000000b000b7c10 */ /* 0x040fe2000fffe0ff */
[----:B------:R-:W-:Y:S01]  /*1940*/  UIMAD UR16, UR16, UR4, URZ ;  /* 0x00000004101072a4 */ /* 0x000fe2000f8e023f */
[----:B------:R-:W-:Y:S01]  /*1950*/  ISETP.GE.AND P6, PT, R0, UR7, PT ;  /* 0x0000000700007c0c */ /* 0x000fe2000bfc6270 */
[----:B------:R-:W-:Y:S01]  /*1960*/  UIMAD.WIDE.U32 UR18, UR17, UR4, URZ ;  /* 0x00000004111272a5 */ /* 0x000fe2000f8e003f */
[----:B------:R-:W-:Y:S01]  /*1970*/  SHF.R.S32.HI R3, RZ, 0x1f, R41 ;  /* 0x0000001fff037819 */ /* 0x000fe20000011429 */
[----:B------:R-:W-:Y:S01]  /*1980*/  @P3 IMAD.HI.U32 R0, R11, c[0x0][0x2bc], RZ ;  /* 0x0000af000b003a27 */ /* 0x000fe200078e00ff */
[----:B------:R-:W-:Y:S01]  /*1990*/  ISETP.GT.OR P6, PT, R173, 0x3f, P6 ;  /* 0x0000003fad00780c */ /* 0x000fe200037c4670 */
[----:B------:R-:W-:Y:S01]  /*19a0*/  UIMAD UR16, UR17, UR5, UR16 ;  /* 0x00000005111072a4 */ /* 0x000fe2000f8e0210 */
[----:B------:R-:W-:Y:S01]  /*19b0*/  LEA.HI R3, R3, R41, RZ, 0x3 ;  /* 0x0000002903037211 */ /* 0x000fe200078f18ff */
[----:B------:R-:W-:Y:S01]  /*19c0*/  IMAD.MOV.U32 R10, RZ, RZ, R11 ;  /* 0x000000ffff0a7224 */ /* 0x000fe200078e000b */
[----:B------:R-:W-:Y:S01]  /*19d0*/  @P3 SHF.R.U32.HI R10, RZ, c[0x0][0x2c0], R0 ;  /* 0x0000b000ff0a3a19 */ /* 0x000fe20000011600 */
[----:B------:R-:W-:Y:S01]  /*19e0*/  UIADD3 UR16, UR19, UR16, URZ ;  /* 0x0000001013107290 */ /* 0x000fe2000fffe03f */
[----:B------:R-:W-:Y:S01]  /*19f0*/  LEA.HI R0, R6, R16, RZ, 0x3 ;  /* 0x0000001006007211 */ /* 0x000fe200078f18ff */
[----:B------:R-:W-:Y:S01]  /*1a00*/  ULDC.64 UR4, c[0x0][0x1e8] ;  /* 0x00007a0000047ab9 */ /* 0x000fe20000000a00 */
[----:B------:R-:W-:-:S02]  /*1a10*/  LOP3.LUT R170, R3, 0xfffffff8, RZ, 0xc0, !PT ;  /* 0xfffffff803aa7812 */ /* 0x000fc400078ec0ff */
[----:B------:R-:W-:Y:S01]  /*1a20*/  LOP3.LUT R171, R0, 0xfffffff8, RZ, 0xc0, !PT ;  /* 0xfffffff800ab7812 */ /* 0x000fe200078ec0ff */
[--C-:B---3--:R-:W-:Y:S02]  /*1a30*/  @!P1 IMAD.WIDE R6, R140, 0x2, R4.reuse ;  /* 0x000000028c069825 */ /* 0x108fe400078e0204 */
[C---:B------:R-:W-:Y:S02]  /*1a40*/  @!P6 IADD3 R0, P0, R10.reuse, UR18, RZ ;  /* 0x000000120a00ec10 */ /* 0x040fe4000ff1e0ff */
[--C-:B------:R-:W-:Y:S01]  /*1a50*/  @!P1 IMAD.WIDE R8, R171, 0x2, R4.reuse ;  /* 0x00000002ab089825 */ /* 0x100fe200078e0204 */
[----:B------:R-:W-:Y:S01]  /*1a60*/  @!PT LDS RZ, [RZ] ;  /* 0x00000000fffff984 */ /* 0x000fe20000000800 */
[----:B------:R3:W-:Y:S01]  /*1a70*/  @!P1 LDGSTS.E.BYPASS.LTC128B.128 [R168+0x7900], [R6.64], !P5 ;  /* 0x0790000006a89fae */ /* 0x0007e2000e901d4e */
[----:B------:R-:W-:Y:S02]  /*1a80*/  @!P6 LEA.HI.X.SX32 R3, R10, UR16, 0x1, P0 ;  /* 0x000000100a03ec11 */ /* 0x000fe400080f0eff */
[----:B------:R-:W-:Y:S01]  /*1a90*/  @!P1 IMAD.WIDE R4, R170, 0x2, R4 ;  /* 0x00000002aa049825 */ /* 0x000fe200078e0204 */
[----:B------:R4:W-:Y:S04]  /*1aa0*/  @!P1 LDGSTS.E.BYPASS.LTC128B.128 [R168+0x9900], [R8.64], !P4 ;  /* 0x0990000008a89fae */ /* 0x0009e8000e101d4e */
[----:B------:R5:W-:Y:S04]  /*1ab0*/  @!P1 LDGSTS.E.BYPASS.LTC128B.128 [R168+0xb900], [R4.64], !P2 ;  /* 0x0b90000004a89fae */ /* 0x000be8000d101d4e */
[----:B------:R-:W0:Y:S01]  /*1ac0*/  LDGDEPBAR ;  /* 0x00000000000079af */ /* 0x000e220000000000 */
[----:B-12---:R-:W-:Y:S01]  /*1ad0*/  SHF.R.S32.HI R12, RZ, 0x4, R20 ;  /* 0x00000004ff0c7819 */ /* 0x006fe20000011414 */
[----:B------:R-:W-:-:S02]  /*1ae0*/  UIMAD UR17, UR8, UR4, URZ ;  /* 0x00000004081172a4 */ /* 0x000fc4000f8e023f */
[----:B------:R-:W-:Y:S01]  /*1af0*/  UIMAD.WIDE.U32 UR20, UR9, UR4, URZ ;  /* 0x00000004091472a5 */ /* 0x000fe2000f8e003f */
[----:B------:R-:W-:Y:S01]  /*1b00*/  STL [R1+0x3c], R171 ;  /* 0x00003cab01007387 */ /* 0x000fe20000100800 */
[----:B---3--:R-:W-:-:S03]  /*1b10*/  @!P6 LEA R6, P0, R0, c[0x0][0x2a0], 0x2 ;  /* 0x0000a8000006ea11 */ /* 0x008fc600078010ff */
[----:B------:R-:W-:Y:S01]  /*1b20*/  BAR.SYNC.DEFER_BLOCKING 0x0 ;  /* 0x0000000000007b1d */ /* 0x000fe20000010000 */
[----:B------:R-:W-:Y:S01]  /*1b30*/  @!P6 LEA.HI.X R7, R0, c[0x0][0x2a4], R3, 0x2, P0 ;  /* 0x0000a9000007ea11 */ /* 0x000fe200000f1403 */
[----:B-----5:R-:W-:Y:S01]  /*1b40*/  IMAD.MOV R5, RZ, RZ, -R10 ;  /* 0x000000ffff057224 */ /* 0x020fe200078e0a0a */
[----:B----4-:R-:W-:Y:S01]  /*1b50*/  LEA.HI R8, R20, R12, RZ, 0x1 ;  /* 0x0000000c14087211 */ /* 0x010fe200078f08ff */
[----:B------:R-:W-:Y:S01]  /*1b60*/  UIMAD UR17, UR9, UR5, UR17 ;  /* 0x00000005091172a4 */ /* 0x000fe2000f8e0211 */
[----:B------:R-:W-:Y:S01]  /*1b70*/  ISETP.GE.AND P5, PT, R16, c[0x0][0x1d4], PT ;  /* 0x0000750010007a0c */ /* 0x000fe20003fa6270 */
[----:B------:R-:W-:Y:S01]  /*1b80*/  IMAD R238, R5, c[0x0][0x2b8], R11 ;  /* 0x0000ae0005ee7a24 */ /* 0x000fe200078e020b */
[----:B------:R-:W-:Y:S01]  /*1b90*/  LOP3.LUT R8, R8, 0xfffffffe, RZ, 0xc0, !PT ;  /* 0xfffffffe08087812 */ /* 0x000fe200078ec0ff */
[----:B------:R-:W-:Y:S01]  /*1ba0*/  ULDC.64 UR4, c[0x0][0x210] ;  /* 0x0000840000047ab9 */ /* 0x000fe20000000a00 */
[----:B------:R-:W-:Y:S01]  /*1bb0*/  ISETP.GE.AND P4, PT, R41, c[0x0][0x1d4], PT ;  /* 0x0000750029007a0c */ /* 0x000fe20003f86270 */
[----:B------:R-:W-:Y:S01]  /*1bc0*/  STL [R1+0x40], R170 ;  /* 0x000040aa01007387 */ /* 0x000fe20000100800 */
[----:B------:R-:W-:Y:S01]  /*1bd0*/  SHF.R.S32.HI R9, RZ, 0x1f, R238 ;  /* 0x0000001fff097819 */ /* 0x000fe200000114ee */
[----:B------:R-:W-:-:S04]  /*1be0*/  IMAD.IADD R12, R12, 0x1, -R8 ;  /* 0x000000010c0c7824 */ /* 0x000fc800078e0a08 */
[----:B------:R-:W-:Y:S01]  /*1bf0*/  IMAD R8, R9, c[0x0][0x208], RZ ;  /* 0x0000820009087a24 */ /* 0x000fe200078e02ff */
[----:B------:R-:W-:Y:S01]  /*1c00*/  UIMAD.WIDE.U32 UR22, UR9, UR4, URZ ;  /* 0x00000004091672a5 */ /* 0x000fe2000f8e003f */
[----:B------:R1:W2:Y:S01]  /*1c10*/  @!P6 LDG.E R237, [R6.64] ;  /* 0x0000000e06ede981 */ /* 0x0002a2000c1e1900 */
[----:B------:R-:W-:Y:S01]  /*1c20*/  LOP3.LUT R0, R21, 0xfffffff8, RZ, 0xc0, !PT ;  /* 0xfffffff815007812 */ /* 0x000fe200078ec0ff */
[----:B------:R-:W-:Y:S01]  /*1c30*/  IMAD R8, R238, c[0x0][0x20c], R8 ;  /* 0x00008300ee087a24 */ /* 0x000fe200078e0208 */
[----:B------:R-:W-:Y:S01]  /*1c40*/  UIMAD UR4, UR8, UR4, URZ ;  /* 0x00000004080472a4 */ /* 0x000fe2000f8e023f */
[----:B------:R-:W-:Y:S01]  /*1c50*/  ISETP.GE.AND P6, PT, R140, c[0x0][0x1d4], PT ;  /* 0x000075008c007a0c */ /* 0x000fe20003fc6270 */
[----:B------:R-:W-:Y:S01]  /*1c60*/  UIADD3 UR8, UR21, UR17, URZ ;  /* 0x0000001115087290 */ /* 0x000fe2000fffe03f */
[----:B------:R-:W-:Y:S01]  /*1c70*/  IMAD.IADD R4, R143, 0x1, -R0 ;  /* 0x000000018f047824 */ /* 0x000fe200078e0a00 */
[----:B------:R-:W-:Y:S01]  /*1c80*/  UIMAD UR4, UR9, UR5, UR4 ;  /* 0x00000005090472a4 */ /* 0x000fe2000f8e0204 */
[----:B------:R-:W-:Y:S01]  /*1c90*/  SHF.R.S32.HI R172, RZ, 0x1f, R140 ;  /* 0x0000001fffac7819 */ /* 0x000fe2000001148c */
[----:B------:R-:W-:Y:S01]  /*1ca0*/  UISETP.GE.AND UP0, UPT, UR6, 0x2, UPT ;  /* 0x000000020600788c */ /* 0x000fe2000bf06270 */
[----:B------:R-:W-:Y:S01]  /*1cb0*/  SEL R169, RZ, 0x10, P4 ;  /* 0x00000010ffa97807 */ /* 0x000fe20002000000 */
[----:B------:R-:W-:Y:S01]  /*1cc0*/  UIADD3 UR17, UR23, UR4, URZ ;  /* 0x0000000417117290 */ /* 0x000fe2000fffe03f */
[----:B------:R-:W-:Y:S01]  /*1cd0*/  LEA.HI R3, R4, R4, RZ, 0x1 ;  /* 0x0000000404037211 */ /* 0x000fe200078f08ff */
[----:B------:R-:W-:-:S04]  /*1ce0*/  ULEA UR4, UR6, 0xffffffc0, 0x6 ;  /* 0xffffffc006047891 */ /* 0x000fc8000f8e303f */
[----:B------:R-:W-:-:S06]  /*1cf0*/  UIADD3 UR4, UR7, -UR4, URZ ;  /* 0x8000000407047290 */ /* 0x000fcc000fffe03f */
[----:B------:R-:W-:Y:S02]  /*1d00*/  IADD3 R40, -R40, UR4, RZ ;  /* 0x0000000428287c10 */ /* 0x000fe4000fffe1ff */
[----:B-1----:R-:W-:Y:S01]  /*1d10*/  SHF.R.S32.HI R6, RZ, 0x1, R3 ;  /* 0x00000001ff067819 */ /* 0x002fe20000011403 */
[----:B------:R-:W-:Y:S01]  /*1d20*/  IMAD.SHL.U32 R7, R19, 0x8, RZ ;  /* 0x0000000813077824 */ /* 0x000fe200078e00ff */
[----:B------:R-:W-:Y:S02]  /*1d30*/  LOP3.LUT R3, R3, 0x3fffffe, RZ, 0xc0, !PT ;  /* 0x03fffffe03037812 */ /* 0x000fe400078ec0ff */
[C---:B------:R-:W-:Y:S01]  /*1d40*/  LOP3.LUT P2, RZ, R6.reuse, 0x2, RZ, 0xc0, !PT ;  /* 0x0000000206ff7812 */ /* 0x040fe2000784c0ff */
[----:B------:R-:W-:-:S05]  /*1d50*/  IMAD.SHL.U32 R0, R6, 0x40, RZ ;  /* 0x0000004006007824 */ /* 0x000fca00078e00ff */
[----:B------:R-:W-:-:S04]  /*1d60*/  LOP3.LUT R0, R0, 0xc0, RZ, 0xc0, !PT ;  /* 0x000000c000007812 */ /* 0x000fc800078ec0ff */
[----:B------:R-:W-:Y:S02]  /*1d70*/  LOP3.LUT R7, R0, 0x8, R7, 0xf8, !PT ;  /* 0x0000000800077812 */ /* 0x000fe400078ef807 */
[----:B------:R-:W-:Y:S01]  /*1d80*/  SHF.R.U32.HI R5, RZ, 0x3, R0 ;  /* 0x00000003ff057819 */ /* 0x000fe20000011600 */
[----:B------:R-:W-:Y:S02]  /*1d90*/  IMAD.IADD R0, R4, 0x1, -R3 ;  /* 0x0000000104007824 */ /* 0x000fe400078e0a03 */
[----:B------:R-:W-:Y:S01]  /*1da0*/  IMAD R3, R9, c[0x0][0x1e0], RZ ;  /* 0x0000780009037a24 */ /* 0x000fe200078e02ff */
[----:B------:R-:W-:Y:S01]  /*1db0*/  LOP3.LUT R5, R7, R5, RZ, 0x3c, !PT ;  /* 0x0000000507057212 */ /* 0x000fe200078e3cff */
[----:B------:R-:W-:-:S04]  /*1dc0*/  IMAD.WIDE.U32 R6, R238, c[0x0][0x1e0], RZ ;  /* 0x00007800ee067a25 */ /* 0x000fc800078e00ff */
[----:B------:R-:W-:Y:S02]  /*1dd0*/  IMAD R3, R238, c[0x0][0x1e4], R3 ;  /* 0x00007900ee037a24 */ /* 0x000fe400078e0203 */
[----:B------:R-:W-:Y:S02]  /*1de0*/  IMAD R0, R12, 0x8, R0 ;  /* 0x000000080c007824 */ /* 0x000fe400078e0200 */
[----:B------:R-:W-:Y:S02]  /*1df0*/  IMAD.IADD R7, R7, 0x1, R3 ;  /* 0x0000000107077824 */ /* 0x000fe400078e0203 */
[----:B------:R-:W-:Y:S02]  /*1e00*/  IMAD.U32 R0, R0, 0x20, R5 ;  /* 0x0000002000007824 */ /* 0x000fe400078e0005 */
[----:B------:R-:W-:-:S04]  /*1e10*/  IMAD.WIDE.U32 R4, R238, c[0x0][0x208], RZ ;  /* 0x00008200ee047a25 */ /* 0x000fc800078e00ff */
[----:B------:R-:W-:Y:S02]  /*1e20*/  IMAD.IADD R5, R5, 0x1, R8 ;  /* 0x0000000105057824 */ /* 0x000fe400078e0208 */
[----:B------:R-:W-:-:S05]  /*1e30*/  IMAD.SHL.U32 R220, R0, 0x2, RZ ;  /* 0x0000000200dc7824 */ /* 0x000fca00078e00ff */
[C---:B------:R-:W-:Y:S02]  /*1e40*/  IADD3 R0, R220.reuse, 0x3100, RZ ;  /* 0x00003100dc007810 */ /* 0x040fe40007ffe0ff */
[----:B------:R-:W-:Y:S02]  /*1e50*/  IADD3 R225, R220, 0x3120, RZ ;  /* 0x00003120dce17810 */ /* 0x000fe40007ffe0ff */
[----:B------:R-:W-:Y:S01]  /*1e60*/  @P2 IADD3 R225, R0, -0x20, RZ ;  /* 0xffffffe000e12810 */ /* 0x000fe20007ffe0ff */
[----:B------:R-:W-:-:S03]  /*1e70*/  IMAD.SHL.U32 R0, R18, 0x40, RZ ;  /* 0x0000004012007824 */ /* 0x000fc600078e00ff */
[C---:B------:R-:W-:Y:S02]  /*1e80*/  IADD3 R236, R225.reuse, 0x400, RZ ;  /* 0x00000400e1ec7810 */ /* 0x040fe40007ffe0ff */
[----:B------:R-:W-:Y:S02]  /*1e90*/  LOP3.LUT R0, R0, 0xc0, RZ, 0xc0, !PT ;  /* 0x000000c000007812 */ /* 0x000fe400078ec0ff */
[C---:B------:R-:W-:Y:S02]  /*1ea0*/  IADD3 R235, R225.reuse, 0x800, RZ ;  /* 0x00000800e1eb7810 */ /* 0x040fe40007ffe0ff */
[C---:B------:R-:W-:Y:S02]  /*1eb0*/  IADD3 R234, R225.reuse, 0xc00, RZ ;  /* 0x00000c00e1ea7810 */ /* 0x040fe40007ffe0ff */
[C---:B------:R-:W-:Y:S02]  /*1ec0*/  IADD3 R233, R225.reuse, 0x1000, RZ ;  /* 0x00001000e1e97810 */ /* 0x040fe40007ffe0ff */
[----:B------:R-:W-:-:S02]  /*1ed0*/  IADD3 R232, R225, 0x1400, RZ ;  /* 0x00001400e1e87810 */ /* 0x000fc40007ffe0ff */
[C---:B------:R-:W-:Y:S02]  /*1ee0*/  IADD3 R231, R225.reuse, 0x1800, RZ ;  /* 0x00001800e1e77810 */ /* 0x040fe40007ffe0ff */
[C---:B------:R-:W-:Y:S02]  /*1ef0*/  IADD3 R230, R225.reuse, 0x1c00, RZ ;  /* 0x00001c00e1e67810 */ /* 0x040fe40007ffe0ff */
[C---:B------:R-:W-:Y:S02]  /*1f00*/  IADD3 R229, R225.reuse, 0x2000, RZ ;  /* 0x00002000e1e57810 */ /* 0x040fe40007ffe0ff */
[C---:B------:R-:W-:Y:S02]  /*1f10*/  IADD3 R228, R225.reuse, 0x2400, RZ ;  /* 0x00002400e1e47810 */ /* 0x040fe40007ffe0ff */
[C---:B------:R-:W-:Y:S02]  /*1f20*/  IADD3 R227, R225.reuse, 0x2800, RZ ;  /* 0x00002800e1e37810 */ /* 0x040fe40007ffe0ff */
[----:B------:R-:W-:-:S02]  /*1f30*/  IADD3 R226, R225, 0x2c00, RZ ;  /* 0x00002c00e1e27810 */ /* 0x000fc40007ffe0ff */
[----:B--2---:R-:W-:Y:S01]  /*1f40*/  SHF.R.S32.HI R3, RZ, 0x1f, R237 ;  /* 0x0000001fff037819 */ /* 0x004fe200000114ed */
[----:B------:R-:W-:-:S04]  /*1f50*/  IMAD.WIDE.U32 R6, R237, c[0x0][0x1f0], R6 ;  /* 0x00007c00ed067a25 */ /* 0x000fc800078e0006 */
[C---:B------:R-:W-:Y:S01]  /*1f60*/  IMAD R9, R3.reuse, c[0x0][0x1f0], RZ ;  /* 0x00007c0003097a24 */ /* 0x040fe200078e02ff */
[----:B------:R-:W-:Y:S01]  /*1f70*/  IADD3 R8, P0, R6, UR20, RZ ;  /* 0x0000001406087c10 */ /* 0x000fe2000ff1e0ff */
[----:B------:R-:W-:Y:S02]  /*1f80*/  IMAD R3, R3, c[0x0][0x218], RZ ;  /* 0x0000860003037a24 */ /* 0x000fe400078e02ff */
[C---:B------:R-:W-:Y:S02]  /*1f90*/  IMAD R9, R237.reuse, c[0x0][0x1f4], R9 ;  /* 0x00007d00ed097a24 */ /* 0x040fe400078e0209 */
[----:B------:R-:W-:-:S03]  /*1fa0*/  IMAD.WIDE.U32 R4, R237, c[0x0][0x218], R4 ;  /* 0x00008600ed047a25 */ /* 0x000fc600078e0004 */
[----:B------:R-:W-:Y:S01]  /*1fb0*/  IADD3.X R6, R7, UR8, R9, P0, !PT ;  /* 0x0000000807067c10 */ /* 0x000fe200087fe409 */
[----:B------:R-:W-:Y:S01]  /*1fc0*/  IMAD R3, R237, c[0x0][0x21c], R3 ;  /* 0x00008700ed037a24 */ /* 0x000fe200078e0203 */
[----:B------:R-:W-:Y:S02]  /*1fd0*/  LEA R9, P1, R8, c[0x0][0x1c8], 0x1 ;  /* 0x0000720008097a11 */ /* 0x000fe400078208ff */
[----:B------:R-:W-:Y:S02]  /*1fe0*/  IADD3 R7, P0, R4, UR22, RZ ;  /* 0x0000001604077c10 */ /* 0x000fe4000ff1e0ff */
[----:B------:R-:W-:Y:S01]  /*1ff0*/  LEA.HI.X R8, R8, c[0x0][0x1cc], R6, 0x1, P1 ;  /* 0x0000730008087a11 */ /* 0x000fe200008f0c06 */
[----:B------:R-:W-:Y:S01]  /*2000*/  SHFL.IDX PT, R4, R9, RZ, 0x1c1f ;  /* 0x001c1fff09047589 */ /* 0x000fe200000e0000 */
[----:B------:R-:W-:Y:S02]  /*2010*/  IADD3.X R3, R5, UR17, R3, P0, !PT ;  /* 0x0000001105037c10 */ /* 0x000fe400087fe403 */
[----:B------:R-:W-:Y:S01]  /*2020*/  LEA R11, P0, R7, c[0x0][0x1f8], 0x1 ;  /* 0x00007e00070b7a11 */ /* 0x000fe200078008ff */
[----:B------:R-:W1:Y:S01]  /*2030*/  SHFL.IDX PT, R5, R8, RZ, 0x1c1f ;  /* 0x001c1fff08057589 */ /* 0x000e6200000e0000 */
[----:B------:R-:W-:-:S02]  /*2040*/  ISETP.GE.AND P1, PT, R40, 0x1, PT ;  /* 0x000000012800780c */ /* 0x000fc40003f26270 */
[----:B------:R-:W-:Y:S01]  /*2050*/  LEA.HI.X R10, R7, c[0x0][0x1fc], R3, 0x1, P0 ;  /* 0x00007f00070a7a11 */ /* 0x000fe200000f0c03 */
[----:B------:R-:W-:Y:S01]  /*2060*/  SHFL.IDX PT, R6, R9, 0x1, 0x1c1f ;  /* 0x003c1f0009067f89 */ /* 0x000fe200000e0000 */
[----:B------:R-:W-:Y:S01]  /*2070*/  ISETP.GT.AND P0, PT, R40, 0x20, PT ;  /* 0x000000202800780c */ /* 0x000fe20003f04270 */
[----:B------:R-:W-:Y:S02]  /*2080*/  IMAD.SHL.U32 R3, R12, 0x8, RZ ;  /* 0x000000080c037824 */ /* 0x000fe400078e00ff */
[----:B------:R2:W3:Y:S03]  /*2090*/  SHFL.IDX PT, R7, R8, 0x1, 0x1c1f ;  /* 0x003c1f0008077f89 */ /* 0x0004e600000e0000 */
[----:B------:R-:W-:Y:S01]  /*20a0*/  LOP3.LUT R3, R0, 0x8, R3, 0xf8, !PT ;  /* 0x0000000800037812 */ /* 0x000fe200078ef803 */
[----:B------:R-:W4:Y:S01]  /*20b0*/  SHFL.IDX PT, R14, R11, RZ, 0x1c1f ;  /* 0x001c1fff0b0e7589 */ /* 0x000f2200000e0000 */
[----:B------:R-:W-:-:S03]  /*20c0*/  SHF.R.U32.HI R0, RZ, 0x3, R0 ;  /* 0x00000003ff007819 */ /* 0x000fc60000011600 */
[----:B------:R-:W-:Y:S01]  /*20d0*/  SHFL.IDX PT, R13, R11, 0x1, 0x1c1f ;  /* 0x003c1f000b0d7f89 */ /* 0x000fe200000e0000 */
[----:B------:R-:W-:-:S03]  /*20e0*/  LOP3.LUT R102, R3, R0, RZ, 0x3c, !PT ;  /* 0x0000000003667212 */ /* 0x000fc600078e3cff */
[----:B------:R-:W5:Y:S04]  /*20f0*/  SHFL.IDX PT, R12, R10, RZ, 0x1c1f ;  /* 0x001c1fff0a0c7589 */ /* 0x000f6800000e0000 */
[----:B------:R3:W4:Y:S01]  /*2100*/  SHFL.IDX PT, R3, R10, 0x1, 0x1c1f ;  /* 0x003c1f000a037f89 */ /* 0x00072200000e0000 */
[----:B--2---:R-:W-:Y:S02]  /*2110*/  LOP3.LUT R8, R15, 0x7fffffe, RZ, 0xc0, !PT ;  /* 0x07fffffe0f087812 */ /* 0x004fe400078ec0ff */
[----:B------:R-:W-:-:S03]  /*2120*/  SHF.R.S32.HI R15, RZ, 0x1f, R17 ;  /* 0x0000001fff0f7819 */ /* 0x000fc60000011411 */
[----:B------:R-:W-:Y:S01]  /*2130*/  IMAD.IADD R103, R17, 0x1, -R8 ;  /* 0x0000000111677824 */ /* 0x000fe200078e0a08 */
[----:B------:R-:W-:Y:S01]  /*2140*/  LEA.HI R15, R15, R17, RZ, 0x3 ;  /* 0x000000110f0f7211 */ /* 0x000fe200078f18ff */
[----:B-1----:R-:W-:-:S04]  /*2150*/  @P1 IMAD.WIDE R8, R140, 0x2, R4 ;  /* 0x000000028c081825 */ /* 0x002fc800078e0204 */
[----:B------:R-:W-:Y:S01]  /*2160*/  IMAD.SHL.U32 R0, R15, 0x20, RZ ;  /* 0x000000200f007824 */ /* 0x000fe200078e00ff */
[----:B------:R1:W-:Y:S01]  /*2170*/  @P1 LDGSTS.E.BYPASS.LTC128B.128 [R168+0x3100], [R8.64], !P6 ;  /* 0x0310000008a81fae */ /* 0x0003e2000f101d4e */
[----:B---3--:R-:W-:-:S03]  /*2180*/  @P0 IMAD.WIDE R10, R140, 0x2, R6 ;  /* 0x000000028c0a0825 */ /* 0x008fc600078e0206 */
[----:B------:R-:W-:-:S05]  /*2190*/  LOP3.LUT R101, R0, 0xffffff00, RZ, 0xc0, !PT ;  /* 0xffffff0000657812 */ /* 0x000fca00078ec0ff */
[----:B------:R-:W-:-:S04]  /*21a0*/  IMAD R0, R141, 0x200, R101 ;  /* 0x000002008d007824 */ /* 0x000fc800078e0265 */
[----:B------:R-:W-:-:S04]  /*21b0*/  IMAD R0, R103, 0x20, R0 ;  /* 0x0000002067007824 */ /* 0x000fc800078e0200 */
[----:B------:R-:W-:-:S04]  /*21c0*/  IMAD.IADD R0, R102, 0x1, R0 ;  /* 0x0000000166007824 */ /* 0x000fc800078e0200 */
[----:B------:R-:W-:Y:S02]  /*21d0*/  IMAD.SHL.U32 R223, R0, 0x2, RZ ;  /* 0x0000000200df7824 */ /* 0x000fe400078e00ff */
[----:B------:R-:W-:Y:S02]  /*21e0*/  IMAD R0, R103, 0x20, R101 ;  /* 0x0000002067007824 */ /* 0x000fe400078e0265 */
[----:B------:R-:W-:Y:S02]  /*21f0*/  IMAD R224, R2, 0x2, R223 ;  /* 0x0000000202e07824 */ /* 0x000fe400078e02df */
[----:B-1----:R-:W-:-:S04]  /*2200*/  @P1 IMAD.WIDE R8, R171, 0x2, R4 ;  /* 0x00000002ab081825 */ /* 0x002fc800078e0204 */
[----:B------:R-:W-:Y:S01]  /*2210*/  @P1 IMAD.WIDE R4, R170, 0x2, R4 ;  /* 0x00000002aa041825 */ /* 0x000fe200078e0204 */
[----:B------:R1:W-:Y:S03]  /*2220*/  @P1 LDGSTS.E.BYPASS.LTC128B.128 [R168+0x4100], [R8.64], !P5 ;  /* 0x0410000008a81fae */ /* 0x0003e6000e901d4e */
[----:B------:R-:W-:Y:S01]  /*2230*/  IMAD.IADD R0, R102, 0x1, R0 ;  /* 0x0000000166007824 */ /* 0x000fe200078e0200 */
[----:B------:R2:W-:Y:S04]  /*2240*/  @P1 LDGSTS.E.BYPASS.LTC128B.128 [R168+0x5100], [R4.64], !P4 ;  /* 0x0510000004a81fae */ /* 0x0005e8000e101d4e */
[----:B------:R3:W-:Y:S01]  /*2250*/  @P0 LDGSTS.E.BYPASS.LTC128B.128 [R168+0x3900], [R10.64], !P6 ;  /* 0x039000000aa80fae */ /* 0x0007e2000f101d4e */
[----:B-1----:R-:W-:-:S04]  /*2260*/  @P0 IMAD.WIDE R8, R171, 0x2, R6 ;  /* 0x00000002ab080825 */ /* 0x002fc800078e0206 */
[----:B------:R-:W-:Y:S01]  /*2270*/  @P0 IMAD.WIDE R6, R170, 0x2, R6 ;  /* 0x00000002aa060825 */ /* 0x000fe200078e0206 */
[----:B------:R1:W-:Y:S03]  /*2280*/  @P0 LDGSTS.E.BYPASS.LTC128B.128 [R168+0x4900], [R8.64], !P5 ;  /* 0x0490000008a80fae */ /* 0x0003e6000e901d4e */
[----:B--2---:R-:W-:Y:S01]  /*2290*/  IMAD.WIDE R4, R171, 0x2, RZ ;  /* 0x00000002ab047825 */ /* 0x004fe200078e02ff */
[----:B------:R2:W-:Y:S04]  /*22a0*/  @P0 LDGSTS.E.BYPASS.LTC128B.128 [R168+0x5900], [R6.64], !P4 ;  /* 0x0590000006a80fae */ /* 0x0005e8000e101d4e */
[----:B------:R-:W0:Y:S01]  /*22b0*/  LDGDEPBAR ;  /* 0x00000000000079af */ /* 0x000e220000000000 */
[----:B----4-:R-:W-:-:S05]  /*22c0*/  IADD3 R46, P2, R14, R4, RZ ;  /* 0x000000040e2e7210 */ /* 0x010fca0007f5e0ff */
[----:B-----5:R-:W-:Y:S01]  /*22d0*/  IMAD.X R47, R12, 0x1, R5, P2 ;  /* 0x000000010c2f7824 */ /* 0x020fe200010e0605 */
[----:B------:R-:W-:Y:S01]  /*22e0*/  ISETP.GE.AND P2, PT, R16, c[0x0][0x1d4], PT ;  /* 0x0000750010007a0c */ /* 0x000fe20003f46270 */
[----:B-1----:R-:W-:-:S04]  /*22f0*/  IMAD.WIDE R8, R140, 0x2, RZ ;  /* 0x000000028c087825 */ /* 0x002fc800078e02ff */
[----:B--2---:R-:W-:Y:S01]  /*2300*/  IMAD.WIDE R6, R170, 0x2, RZ ;  /* 0x00000002aa067825 */ /* 0x004fe200078e02ff */
[----:B------:R-:W-:Y:S01]  /*2310*/  IADD3 R48, P0, R14, R8, RZ ;  /* 0x000000080e307210 */ /* 0x000fe20007f1e0ff */
[----:B------:R-:W-:-:S04]  /*2320*/  DEPBAR.LE SB0, 0x1 ;  /* 0x000080400000791a */ /* 0x000fc80000000000 */
[----:B------:R-:W-:Y:S01]  /*2330*/  IADD3 R44, P1, R8, R13, RZ ;  /* 0x0000000d082c7210 */ /* 0x000fe20007f3e0ff */
[----:B------:R-:W-:Y:S01]  /*2340*/  IMAD.X R49, R12, 0x1, R9, P0 ;  /* 0x000000010c317824 */ /* 0x000fe200000e0609 */
[----:B------:R-:W-:-:S04]  /*2350*/  DEPBAR.LE SB0, 0x0 ;  /* 0x000080000000791a */ /* 0x000fc80000000000 */
[----:B------:R-:W-:Y:S01]  /*2360*/  BAR.SYNC.DEFER_BLOCKING 0x0 ;  /* 0x0000000000007b1d */ /* 0x000fe20000010000 */
[----:B------:R-:W-:Y:S01]  /*2370*/  IADD3 R42, P0, R4, R13, RZ ;  /* 0x0000000d042a7210 */ /* 0x000fe20007f1e0ff */
[----:B------:R-:W-:Y:S01]  /*2380*/  IMAD.X R45, R9, 0x1, R3, P1 ;  /* 0x00000001092d7824 */ /* 0x000fe200008e0603 */
[----:B------:R-:W-:-:S03]  /*2390*/  IADD3 R38, P1, R14, R6, RZ ;  /* 0x000000060e267210 */ /* 0x000fc60007f3e0ff */
[----:B------:R-:W-:Y:S01]  /*23a0*/  IMAD.X R43, R5, 0x1, R3, P0 ;  /* 0x00000001052b7824 */ /* 0x000fe200000e0603 */
[----:B------:R-:W-:Y:S01]  /*23b0*/  IADD3 R36, P0, R6, R13, RZ ;  /* 0x0000000d06247210 */ /* 0x000fe20007f1e0ff */
[----:B------:R-:W-:Y:S01]  /*23c0*/  IMAD.X R39, R12, 0x1, R7, P1 ;  /* 0x000000010c277824 */ /* 0x000fe200008e0607 */
[----:B------:R-:W-:-:S03]  /*23d0*/  ISETP.GE.AND P1, PT, R140, c[0x0][0x1d4], PT ;  /* 0x000075008c007a0c */ /* 0x000fc60003f26270 */
[----:B------:R-:W-:Y:S01]  /*23e0*/  IMAD.X R37, R7, 0x1, R3, P0 ;  /* 0x0000000107257824 */ /* 0x000fe200000e0603 */
[----:B------:R-:W-:Y:S02]  /*23f0*/  ISETP.LT.OR P0, PT, R40, 0x1, P1 ;  /* 0x000000012800780c */ /* 0x000fe40000f01670 */
[----:B------:R-:W-:Y:S02]  /*2400*/  ISETP.GE.AND P1, PT, R41, c[0x0][0x1d4], PT ;  /* 0x0000750029007a0c */ /* 0x000fe40003f26270 */
[----:B------:R-:W-:-:S05]  /*2410*/  IADD3 R3, R168, 0x100, RZ ;  /* 0x00000100a8037810 */ /* 0x000fca0007ffe0ff */
[----:B------:R-:W-:Y:S04]  /*2420*/  STL [R1+0x4], R3 ;  /* 0x0000040301007387 */ /* 0x000fe80000100800 */
[----:B---3--:R-:W-:Y:S04]  /*2430*/  LDSM.16.M88.4 R8, [R223+0x6100] ;  /* 0x00610000df08783b */ /* 0x008fe80000000200 */
[----:B------:R-:W-:Y:S04]  /*2440*/  LDSM.16.M88.4 R4, [R223+0x7100] ;  /* 0x00710000df04783b */ /* 0x000fe80000000200 */
[----:B------:R-:W-:Y:S04]  /*2450*/  LDSM.16.M88.4 R16, [R224+0x6100] ;  /* 0x00610000e010783b */ /* 0x000fe80000000200 */
[----:B------:R-:W-:Y:S04]  /*2460*/  LDSM.16.M88.4 R12, [R224+0x7100] ;  /* 0x00710000e00c783b */ /* 0x000fe80000000200 */
[----:B------:R-:W1:Y:S04]  /*2470*/  LDSM.16.M88.4 R32, [R220+0x3100] ;  /* 0x00310000dc20783b */ /* 0x000e680000000200 */
[----:B------:R-:W-:Y:S04]  /*2480*/  LDSM.16.M88.4 R28, [R220+0x3500] ;  /* 0x00350000dc1c783b */ /* 0x000fe80000000200 */
[----:B------:R-:W2:Y:S04]  /*2490*/  LDSM.16.M88.4 R24, [R220+0x3900] ;  /* 0x00390000dc18783b */ /* 0x000ea80000000200 */
[----:B------:R-:W3:Y:S04]  /*24a0*/  LDSM.16.M88.4 R20, [R220+0x3d00] ;  /* 0x003d0000dc14783b */ /* 0x000ee80000000200 */
[----:B------:R-:W-:Y:S04]  /*24b0*/  LDSM.16.M88.4 R60, [R225] ;  /* 0x00000000e13c783b */ /* 0x000fe80000000200 */
[----:B------:R-:W-:Y:S04]  /*24c0*/  LDSM.16.M88.4 R56, [R225+0x400] ;  /* 0x00040000e138783b */ /* 0x000fe80000000200 */
[----:B------:R-:W4:Y:S04]  /*24d0*/  LDSM.16.M88.4 R52, [R225+0x800] ;  /* 0x00080000e134783b */ /* 0x000f280000000200 */
[----:B------:R-:W5:Y:S04]  /*24e0*/  LDSM.16.M88.4 R64, [R225+0xc00] ;  /* 0x000c0000e140783b */ /* 0x000f680000000200 */
[----:B------:R-:W-:Y:S01]  /*24f0*/  @!PT LDS RZ, [RZ] ;  /* 0x00000000fffff984 */ /* 0x000fe20000000800 */
[----:B------:R-:W-:Y:S01]  /*2500*/  @!PT LDS RZ, [RZ] ;  /* 0x00000000fffff984 */ /* 0x000fe20000000800 */
[----:B------:R-:W-:Y:S01]  /*2510*/  @!PT LDS RZ, [RZ] ;  /* 0x00000000fffff984 */ /* 0x000fe20000000800 */
[----:B------:R3:W-:Y:S01]  /*2520*/  LDGSTS.E.BYPASS.LTC128B.128 [R168+0x100], [R48.64], !P0 ;  /* 0x0010000030a87fae */ /* 0x0007e2000c101d4e */
[----:B------:R-:W-:-:S02]  /*2530*/  ISETP.LT.OR P0, PT, R40, 0x1, P2 ;  /* 0x000000012800780c */ /* 0x000fc40001701670 */
[C---:B------:R-:W-:Y:S01]  /*2540*/  ISETP.LT.OR P2, PT, R40.reuse, 0x21, P2 ;  /* 0x000000212800780c */ /* 0x040fe20001741670 */
[C---:B-1----:R-:W-:Y:S10]  /*2550*/  HMMA.16816.F32.BF16 R84, R4.reuse, R32, RZ ;  /* 0x000000200454723c */ /* 0x042ff400000418ff */
[----:B------:R1:W-:Y:S01]  /*2560*/  LDGSTS.E.BYPASS.LTC128B.128 [R168+0x1100], [R46.64], !P0 ;  /* 0x011000002ea87fae */ /* 0x0003e2000c101d4e */
[C---:B------:R-:W-:Y:S01]  /*2570*/  ISETP.LT.OR P0, PT, R40.reuse, 0x1, P1 ;  /* 0x000000012800780c */ /* 0x040fe20000f01670 */
[----:B--2---:R-:W-:Y:S01]  /*2580*/  HMMA.16816.F32.BF16 R68, R4, R24, RZ ;  /* 0x000000180444723c */ /* 0x004fe200000418ff */
[----:B------:R-:W-:-:S07]  /*2590*/  ISETP.LT.OR P1, PT, R40, 0x21, P1 ;  /* 0x000000212800780c */ /* 0x000fce0000f21670 */
[----:B------:R-:W-:Y:S04]  /*25a0*/  HMMA.16816.F32.BF16 R76, R4, R28, RZ ;  /* 0x0000001c044c723c */ /* 0x000fe800000418ff */
[----:B------:R2:W-:Y:S01]  /*25b0*/  LDGSTS.E.BYPASS.LTC128B.128 [R168+0x2100], [R38.64], !P0 ;  /* 0x0210000026a87fae */ /* 0x0005e2000c101d4e */
[----:B------:R-:W-:-:S03]  /*25c0*/  ISETP.GE.AND P0, PT, R140, c[0x0][0x1d4], PT ;  /* 0x000075008c007a0c */ /* 0x000fc60003f06270 */
[----:B---3--:R-:W-:Y:S01]  /*25d0*/  HMMA.16816.F32.BF16 R48, R4, R20, RZ ;  /* 0x000000140430723c */ /* 0x008fe200000418ff */
[----:B------:R-:W-:-:S07]  /*25e0*/  ISETP.LT.OR P0, PT, R40, 0x21, P0 ;  /* 0x000000212800780c */ /* 0x000fce0000701670 */
[C---:B------:R-:W-:Y:S06]  /*25f0*/  HMMA.16816.F32.BF16 R80, R4.reuse, R34, RZ ;  /* 0x000000220450723c */ /* 0x040fec00000418ff */
[----:B------:R1:W-:Y:S01]  /*2600*/  LDGSTS.E.BYPASS.LTC128B.128 [R168+0x900], [R44.64], !P0 ;  /* 0x009000002ca87fae */ /* 0x0003e2000c101d4e */
[----:B------:R-:W-:Y:S01]  /*2610*/  PLOP3.LUT P0, PT, PT, PT, UP0, 0x80, 0x0 ;  /* 0x000000000000781c */ /* 0x000fe20003f0f008 */
[----:B------:R-:W-:Y:S02]  /*2620*/  HMMA.16816.F32.BF16 R72, R4, R30, RZ ;  /* 0x0000001e0448723c */ /* 0x000fe400000418ff */
[----:B------:R3:W-:Y:S01]  /*2630*/  LDGSTS.E.BYPASS.LTC128B.128 [R168+0x1900], [R42.64], !P2 ;  /* 0x019000002aa87fae */ /* 0x0007e2000d101d4e */
[----:B------:R-:W-:-:S03]  /*2640*/  ISETP.GT.AND P2, PT, R173, 0x3f, PT ;  /* 0x0000003fad00780c */ /* 0x000fc60003f44270 */
[----:B------:R2:W-:Y:S02]  /*2650*/  LDGSTS.E.BYPASS.LTC128B.128 [R168+0x2900], [R36.64], !P1 ;  /* 0x0290000024a87fae */ /* 0x0005e4000c901d4e */
[C---:B------:R-:W-:Y:S02]  /*2660*/  HMMA.16816.F32.BF16 R92, R4.reuse, R26, RZ ;  /* 0x0000001a045c723c */ /* 0x040fe400000418ff */
[----:B------:R-:W0:Y:S06]  /*2670*/  LDGDEPBAR ;  /* 0x00000000000079af */ /* 0x000e2c0000000000 */
[----:B------:R-:W-:Y:S08]  /*2680*/  HMMA.16816.F32.BF16 R120, R4, R22, RZ ;  /* 0x000000160478723c */ /* 0x000ff000000418ff */
[C---:B------:R-:W-:Y:S08]  /*2690*/  HMMA.16816.F32.BF16 R4, R8.reuse, R20, RZ ;  /* 0x000000140804723c */ /* 0x040ff000000418ff */
[C---:B------:R-:W-:Y:S01]  /*26a0*/  HMMA.16816.F32.BF16 R116, R8.reuse, R32, RZ ;  /* 0x000000200874723c */ /* 0x040fe200000418ff */
[----:B--2---:R-:W-:Y:S07]  /*26b0*/  LDSM.16.M88.4 R36, [R220+0x4100] ;  /* 0x00410000dc24783b */ /* 0x004fee0000000200 */
[C---:B------:R-:W-:Y:S01]  /*26c0*/  HMMA.16816.F32.BF16 R112, R8.reuse, R34, RZ ;  /* 0x000000220870723c */ /* 0x040fe200000418ff */
[----:B------:R-:W-:Y:S07]  /*26d0*/  LDSM.16.M88.4 R32, [R220+0x4500] ;  /* 0x00450000dc20783b */ /* 0x000fee0000000200 */
[C---:B------:R-:W-:Y:S08]  /*26e0*/  HMMA.16816.F32.BF16 R96, R8.reuse, R28, RZ ;  /* 0x0000001c0860723c */ /* 0x040ff000000418ff */
[C---:B------:R-:W-:Y:S01]  /*26f0*/  HMMA.16816.F32.BF16 R108, R8.reuse, R30, RZ ;  /* 0x0000001e086c723c */ /* 0x040fe200000418ff */
[----:B------:R-:W-:Y:S07]  /*2700*/  LDSM.16.M88.4 R28, [R220+0x4900] ;  /* 0x00490000dc1c783b */ /* 0x000fee0000000200 */
[C---:B------:R-:W-:Y:S08]  /*2710*/  HMMA.16816.F32.BF16 R88, R8.reuse, R24, RZ ;  /* 0x000000180858723c */ /* 0x040ff000000418ff */
[C---:B------:R-:W-:Y:S01]  /*2720*/  HMMA.16816.F32.BF16 R104, R8.reuse, R26, RZ ;  /* 0x0000001a0868723c */ /* 0x040fe200000418ff */
[----:B------:R-:W-:Y:S07]  /*2730*/  LDSM.16.M88.4 R24, [R220+0x4d00] ;  /* 0x004d0000dc18783b */ /* 0x000fee0000000200 */
[----:B------:R-:W-:Y:S01]  /*2740*/  HMMA.16816.F32.BF16 R20, R8, R22, RZ ;  /* 0x000000160814723c */ /* 0x000fe200000418ff */
[----:B------:R-:W2:Y:S07]  /*2750*/  LDSM.16.M88.4 R8, [R223+0x9100] ;  /* 0x00910000df08783b */ /* 0x000eae0000000200 */
[C---:B----4-:R-:W-:Y:S08]  /*2760*/  HMMA.16816.F32.BF16 R152, R12.reuse, R52, R68 ;  /* 0x000000340c98723c */ /* 0x050ff00000041844 */
[C---:B------:R-:W-:Y:S08]  /*2770*/  HMMA.16816.F32.BF16 R136, R12.reuse, R60, R84 ;  /* 0x0000003c0c88723c */ /* 0x040ff00000041854 */
[C---:B------:R-:W-:Y:S08]  /*2780*/  HMMA.16816.F32.BF16 R156, R12.reuse, R56, R76 ;  /* 0x000000380c9c723c */ /* 0x040ff0000004184c */
[C---:B-----5:R-:W-:Y:S01]  /*2790*/  HMMA.16816.F32.BF16 R148, R12.reuse, R64, R48 ;  /* 0x000000400c94723c */ /* 0x060fe20000041830 */
[----:B------:R-:W-:Y:S07]  /*27a0*/  LDSM.16.M88.4 R48, [R225+0x1800] ;  /* 0x00180000e130783b */ /* 0x000fee0000000200 */
[C---:B------:R-:W-:Y:S08]  /*27b0*/  HMMA.16816.F32.BF16 R68, R12.reuse, R62, R80 ;  /* 0x0000003e0c44723c */ /* 0x040ff00000041850 */
[C---:B-1----:R-:W-:Y:S08]  /*27c0*/  HMMA.16816.F32.BF16 R44, R12.reuse, R58, R72 ;  /* 0x0000003a0c2c723c */ /* 0x042ff00000041848 */
[C---:B------:R-:W-:Y:S08]  /*27d0*/  HMMA.16816.F32.BF16 R124, R12.reuse, R54, R92 ;  /* 0x000000360c7c723c */ /* 0x040ff0000004185c */
[----:B------:R-:W-:Y:S01]  /*27e0*/  HMMA.16816.F32.BF16 R120, R12, R66, R120 ;  /* 0x000000420c78723c */ /* 0x000fe20000041878 */
[----:B------:R-:W1:Y:S07]  /*27f0*/  LDSM.16.M88.4 R12, [R223+0x8100] ;  /* 0x00810000df0c783b */ /* 0x000e6e0000000200 */
[C---:B------:R-:W-:Y:S08]  /*2800*/  HMMA.16816.F32.BF16 R132, R16.reuse, R52, R88 ;  /* 0x000000341084723c */ /* 0x040ff00000041858 */
[C---:B------:R-:W-:Y:S01]  /*2810*/  HMMA.16816.F32.BF16 R144, R16.reuse, R64, R4 ;  /* 0x000000401090723c */ /* 0x040fe20000041804 */
[----:B------:R-:W-:Y:S07]  /*2820*/  LDSM.16.M88.4 R4, [R224+0x9100] ;  /* 0x00910000e004783b */ /* 0x000fee0000000200 */
[C---:B------:R-:W-:Y:S01]  /*2830*/  HMMA.16816.F32.BF16 R80, R16.reuse, R54, R104 ;  /* 0x000000361050723c */ /* 0x040fe20000041868 */
[----:B------:R-:W4:Y:S07]  /*2840*/  LDSM.16.M88.4 R52, [R225+0x1400] ;  /* 0x00140000e134783b */ /* 0x000f2e0000000200 */
[C---:B------:R-:W-:Y:S01]  /*2850*/  HMMA.16816.F32.BF16 R76, R16.reuse, R66, R20 ;  /* 0x00000042104c723c */ /* 0x040fe20000041814 */
[----:B------:R-:W5:Y:S04]  /*2860*/  LDSM.16.M88.4 R64, [R225+0x1c00] ;  /* 0x001c0000e140783b */ /* 0x000f680000000200 */
[----:B------:R-:W-:Y:S03]  /*2870*/  LDSM.16.M88.4 R20, [R224+0x8100] ;  /* 0x00810000e014783b */ /* 0x000fe60000000200 */
[C---:B------:R-:W-:Y:S08]  /*2880*/  HMMA.16816.F32.BF16 R88, R16.reuse, R62, R112 ;  /* 0x0000003e1058723c */ /* 0x040ff00000041870 */
[C---:B------:R-:W-:Y:S08]  /*2890*/  HMMA.16816.F32.BF16 R116, R16.reuse, R60, R116 ;  /* 0x0000003c1074723c */ /* 0x040ff00000041874 */
[C---:B------:R-:W-:Y:S08]  /*28a0*/  HMMA.16816.F32.BF16 R128, R16.reuse, R56, R96 ;  /* 0x000000381080723c */ /* 0x040ff00000041860 */
[----:B------:R-:W-:Y:S01]  /*28b0*/  HMMA.16816.F32.BF16 R84, R16, R58, R108 ;  /* 0x0000003a1054723c */ /* 0x000fe2000004186c */
[----:B------:R-:W1:Y:S07]  /*28c0*/  LDSM.16.M88.4 R56, [R225+0x1000] ;  /* 0x00100000e138783b */ /* 0x000e6e0000000200 */
[C---:B--2---:R-:W-:Y:S08]  /*28d0*/  HMMA.16816.F32.BF16 R72, R8.reuse, R36, R136 ;  /* 0x000000240848723c */ /* 0x044ff00000041888 */
[C---:B------:R-:W-:Y:S08]  /*28e0*/  HMMA.16816.F32.BF16 R60, R8.reuse, R32, R156 ;  /* 0x00000020083c723c */ /* 0x040ff0000004189c */
[C---:B---3--:R-:W-:Y:S08]  /*28f0*/  HMMA.16816.F32.BF16 R40, R8.reuse, R28, R152 ;  /* 0x0000001c0828723c */ /* 0x048ff00000041898 */
[C---:B------:R-:W-:Y:S08]  /*2900*/  HMMA.16816.F32.BF16 R92, R8.reuse, R24, R148 ;  /* 0x00000018085c723c */ /* 0x040ff00000041894 */
[C---:B------:R-:W-:Y:S08]  /*2910*/  HMMA.16816.F32.BF16 R68, R8.reuse, R38, R68 ;  /* 0x000000260844723c */ /* 0x040ff00000041844 */
[C---:B------:R-:W-:Y:S08]  /*2920*/  HMMA.16816.F32.BF16 R44, R8.reuse, R34, R44 ;  /* 0x00000022082c723c */ /* 0x040ff0000004182c */
[C---:B------:R-:W-:Y:S08]  /*2930*/  HMMA.16816.F32.BF16 R16, R8.reuse, R30, R124 ;  /* 0x0000001e0810723c */ /* 0x040ff0000004187c */
[----:B------:R-:W-:Y:S08]  /*2940*/  HMMA.16816.F32.BF16 R8, R8, R26, R120 ;  /* 0x0000001a0808723c */ /* 0x000ff00000041878 */
[C---:B-1----:R-:W-:Y:S08]  /*2950*/  HMMA.16816.F32.BF16 R96, R12.reuse, R38, R88 ;  /* 0x000000260c60723c */ /* 0x042ff00000041858 */
[C---:B------:R-:W-:Y:S01]  /*2960*/  HMMA.16816.F32.BF16 R104, R12.reuse, R36, R116 ;  /* 0x000000240c68723c */ /* 0x040fe20000041874 */
[----:B------:R-:W-:Y:S07]  /*2970*/  LDSM.16.M88.4 R36, [R220+0x5900] ;  /* 0x00590000dc24783b */ /* 0x000fee0000000200 */
[C---:B------:R-:W-:Y:S08]  /*2980*/  HMMA.16816.F32.BF16 R88, R12.reuse, R32, R128 ;  /* 0x000000200c58723c */ /* 0x040ff00000041880 */
[C---:B------:R-:W-:Y:S08]  /*2990*/  HMMA.16816.F32.BF16 R84, R12.reuse, R34, R84 ;  /* 0x000000220c54723c */ /* 0x040ff00000041854 */
[C---:B------:R-:W-:Y:S08]  /*29a0*/  HMMA.16816.F32.BF16 R32, R12.reuse, R28, R132 ;  /* 0x0000001c0c20723c */ /* 0x040ff00000041884 */
[C---:B------:R-:W-:Y:S08]  /*29b0*/  HMMA.16816.F32.BF16 R80, R12.reuse, R30, R80 ;  /* 0x0000001e0c50723c */ /* 0x040ff00000041850 */
[C---:B------:R-:W-:Y:S08]  /*29c0*/  HMMA.16816.F32.BF16 R28, R12.reuse, R24, R144 ;  /* 0x000000180c1c723c */ /* 0x040ff00000041890 */
[----:B------:R-:W-:Y:S01]  /*29d0*/  HMMA.16816.F32.BF16 R76, R12, R26, R76 ;  /* 0x0000001a0c4c723c */ /* 0x000fe2000004184c */
[----:B------:R-:W-:Y:S04]  /*29e0*/  LDSM.16.M88.4 R12, [R224+0xa100] ;  /* 0x00a10000e00c783b */ /* 0x000fe80000000200 */
[----:B------:R-:W-:Y:S03]  /*29f0*/  LDSM.16.M88.4 R24, [R225+0x2800] ;  /* 0x00280000e118783b */ /* 0x000fe60000000200 */
[C---:B----4-:R-:W-:Y:S01]  /*2a00*/  HMMA.16816.F32.BF16 R152, R4.reuse, R54, R44 ;  /* 0x000000360498723c */ /* 0x050fe2000004182c */
[----:B------:R-:W-:Y:S07]  /*2a10*/  LDSM.16.M88.4 R44, [R220+0x5100] ;  /* 0x00510000dc2c783b */ /* 0x000fee0000000200 */
[C---:B------:R-:W-:Y:S01]  /*2a20*/  HMMA.16816.F32.BF16 R144, R4.reuse, R50, R16 ;  /* 0x000000320490723c */ /* 0x040fe20000041810 */
[----:B------:R-:W1:Y:S07]  /*2a30*/  LDSM.16.M88.4 R16, [R223+0xb100] ;  /* 0x00b10000df10783b */ /* 0x000e6e0000000200 */
[C---:B-----5:R-:W-:Y:S01]  /*2a40*/  HMMA.16816.F32.BF16 R132, R4.reuse, R66, R8 ;  /* 0x000000420484723c */ /* 0x060fe20000041808 */
[----:B------:R-:W2:Y:S07]  /*2a50*/  LDSM.16.M88.4 R8, [R223+0xa100] ;  /* 0x00a10000df08783b */ /* 0x000eae0000000200 */
[C---:B------:R-:W-:Y:S01]  /*2a60*/  HMMA.16816.F32.BF16 R156, R4.reuse, R52, R60 ;  /* 0x00000034049c723c */ /* 0x040fe2000004183c */
[----:B------:R-:W-:Y:S07]  /*2a70*/  LDSM.16.M88.4 R60, [R220+0x5d00] ;  /* 0x005d0000dc3c783b */ /* 0x000fee0000000200 */
[C---:B------:R-:W-:Y:S01]  /*2a80*/  HMMA.16816.F32.BF16 R148, R4.reuse, R48, R40 ;  /* 0x000000300494723c */ /* 0x040fe20000041828 */
[----:B------:R-:W3:Y:S07]  /*2a90*/  LDSM.16.M88.4 R40, [R220+0x5500] ;  /* 0x00550000dc28783b */ /* 0x000eee0000000200 */
[C---:B------:R-:W-:Y:S08]  /*2aa0*/  HMMA.16816.F32.BF16 R164, R4.reuse, R56, R72 ;  /* 0x0000003804a4723c */ /* 0x040ff00000041848 */
[----:B------:R-:W-:Y:S08]  /*2ab0*/  HMMA.16816.F32.BF16 R160, R4, R58, R68 ;  /* 0x0000003a04a0723c */ /* 0x000ff00000041844 */
[C---:B------:R-:W-:Y:S08]  /*2ac0*/  HMMA.16816.F32.BF16 R128, R20.reuse, R56, R104 ;  /* 0x000000381480723c */ /* 0x040ff00000041868 */
[----:B------:R-:W-:Y:S08]  /*2ad0*/  HMMA.16816.F32.BF16 R124, R20, R58, R96 ;  /* 0x0000003a147c723c */ /* 0x000ff00000041860 */
[----:B------:R-:W-:Y:S01]  /*2ae0*/  HMMA.16816.F32.BF16 R136, R4, R64, R92 ;  /* 0x000000400488723c */ /* 0x000fe2000004185c */
[----:B------:R-:W-:Y:S07]  /*2af0*/  LDSM.16.M88.4 R4, [R224+0xb100] ;  /* 0x00b10000e004783b */ /* 0x000fee0000000200 */
[C---:B------:R-:W-:Y:S08]  /*2b00*/  HMMA.16816.F32.BF16 R120, R20.reuse, R52, R88 ;  /* 0x000000341478723c */ /* 0x040ff00000041858 */
[C---:B------:R-:W-:Y:S01]  /*2b10*/  HMMA.16816.F32.BF16 R112, R20.reuse, R48, R32 ;  /* 0x000000301470723c */ /* 0x040fe20000041820 */
[----:B------:R-:W4:Y:S07]  /*2b20*/  LDSM.16.M88.4 R32, [R225+0x2000] ;  /* 0x00200000e120783b */ /* 0x000f2e0000000200 */
[C---:B------:R-:W-:Y:S08]  /*2b30*/  HMMA.16816.F32.BF16 R116, R20.reuse, R54, R84 ;  /* 0x000000361474723c */ /* 0x040ff00000041854 */
[C---:B------:R-:W-:Y:S01]  /*2b40*/  HMMA.16816.F32.BF16 R108, R20.reuse, R50, R80 ;  /* 0x00000032146c723c */ /* 0x040fe20000041850 */
[----:B------:R-:W5:Y:S07]  /*2b50*/  LDSM.16.M88.4 R48, [R225+0x2c00] ;  /* 0x002c0000e130783b */ /* 0x000f6e0000000200 */
[----:B------:R-:W-:Y:S01]  /*2b60*/  HMMA.16816.F32.BF16 R72, R20, R64, R28 ;  /* 0x000000401448723c */ /* 0x000fe2000004181c */
[----:B------:R-:W3:Y:S01]  /*2b70*/  LDSM.16.M88.4 R28, [R225+0x2400] ;  /* 0x00240000e11c783b */ /* 0x000ee20000000200 */
[----:B------:R-:W-:-:S06]  /*2b80*/  DEPBAR.LE SB0, 0x0 ;  /* 0x000080000000791a */ /* 0x000fcc0000000000 */
[----:B------:R-:W-:Y:S08]  /*2b90*/  HMMA.16816.F32.BF16 R68, R20, R66, R76 ;  /* 0x000000421444723c */ /* 0x000ff0000004184c */
[C---:B-1----:R-:W-:Y:S08]  /*2ba0*/  HMMA.16816.F32.BF16 R104, R16.reuse, R44, R164 ;  /* 0x0000002c1068723c */ /* 0x042ff000000418a4 */
[----:B------:R-:W-:Y:S08]  /*2bb0*/  HMMA.16816.F32.BF16 R96, R16, R46, R160 ;  /* 0x0000002e1060723c */ /* 0x000ff000000418a0 */
[C---:B--2---:R-:W-:Y:S08]  /*2bc0*/  HMMA.16816.F32.BF16 R56, R8.reuse, R44, R128 ;  /* 0x0000002c0838723c */ /* 0x044ff00000041880 */
[----:B------:R-:W-:Y:S08]  /*2bd0*/  HMMA.16816.F32.BF16 R52, R8, R46, R124 ;  /* 0x0000002e0834723c */ /* 0x000ff0000004187c */
[C---:B---3--:R-:W-:Y:S08]  /*2be0*/  HMMA.16816.F32.BF16 R92, R16.reuse, R40, R156 ;  /* 0x00000028105c723c */ /* 0x048ff0000004189c */
        /* <DEDUP_REMOVED lines=10> */
[----:B------:R-:W-:Y:S08]  /*2c90*/  HMMA.16816.F32.BF16 R8, R8, R62, R68 ;  /* 0x0000003e0808723c */ /* 0x000ff00000041844 */
[----:B----4-:R-:W-:Y:S08]  /*2ca0*/  HMMA.16816.F32.BF16 R60, R12, R32, R56 ;  /* 0x000000200c3c723c */ /* 0x010ff00000041838 */
[----:B-----5:R-:W-:Y:S08]  /*2cb0*/  HMMA.16816.F32.BF16 R108, R4, R50, R64 ;  /* 0x00000032046c723c */ /* 0x020ff00000041840 */
[----:B------:R-:W-:Y:S08]  /*2cc0*/  HMMA.16816.F32.BF16 R56, R12, R34, R52 ;  /* 0x000000220c38723c */ /* 0x000ff00000041834 */
[C---:B------:R-:W-:Y:S08]  /*2cd0*/  HMMA.16816.F32.BF16 R92, R4.reuse, R28, R92 ;  /* 0x0000001c045c723c */ /* 0x040ff0000004185c */
[----:B------:R-:W-:Y:S08]  /*2ce0*/  HMMA.16816.F32.BF16 R88, R4, R30, R88 ;  /* 0x0000001e0458723c */ /* 0x000ff00000041858 */
[C---:B------:R-:W-:Y:S08]  /*2cf0*/  HMMA.16816.F32.BF16 R52, R12.reuse, R28, R44 ;  /* 0x0000001c0c34723c */ /* 0x040ff0000004182c */
[C---:B------:R-:W-:Y:S08]  /*2d00*/  HMMA.16816.F32.BF16 R40, R12.reuse, R30, R40 ;  /* 0x0000001e0c28723c */ /* 0x040ff00000041828 */
[C---:B------:R-:W-:Y:S07]  /*2d10*/  HMMA.16816.F32.BF16 R64, R12.reuse, R50, R8 ;  /* 0x000000320c40723c */ /* 0x040fee0000041808 */
[----:B------:R-:W-:Y:S01]  /*2d20*/  SHF.R.S32.HI R9, RZ, 0x1f, R171 ;  /* 0x0000001fff097819 */ /* 0x000fe200000114ab */
[-C--:B------:R-:W-:Y:S04]  /*2d30*/  HMMA.16816.F32.BF16 R28, R12, R24.reuse, R20 ;  /* 0x000000180c1c723c */ /* 0x080fe80000041814 */
[----:B------:R1:W-:Y:S03]  /*2d40*/  STL [R1+0x44], R9 ;  /* 0x0000440901007387 */ /* 0x0003e60000100800 */
[----:B------:R-:W-:Y:S01]  /*2d50*/  SHF.R.S32.HI R22, RZ, 0x1f, R170 ;  /* 0x0000001fff167819 */ /* 0x000fe200000114aa */
[C---:B------:R-:W-:Y:S04]  /*2d60*/  HMMA.16816.F32.BF16 R84, R4.reuse, R24, R84 ;  /* 0x000000180454723c */ /* 0x040fe80000041854 */
[----:B------:R1:W-:Y:S04]  /*2d70*/  STL [R1+0x48], R22 ;  /* 0x0000481601007387 */ /* 0x0003e80000100800 */
[C---:B------:R-:W-:Y:S08]  /*2d80*/  HMMA.16816.F32.BF16 R80, R4.reuse, R26, R80 ;  /* 0x0000001a0450723c */ /* 0x040ff00000041850 */
[C---:B------:R-:W-:Y:S08]  /*2d90*/  HMMA.16816.F32.BF16 R104, R4.reuse, R32, R104 ;  /* 0x000000200468723c */ /* 0x040ff00000041868 */
[C---:B------:R-:W-:Y:S08]  /*2da0*/  HMMA.16816.F32.BF16 R96, R4.reuse, R34, R96 ;  /* 0x000000220460723c */ /* 0x040ff00000041860 */
[----:B------:R-:W-:Y:S08]  /*2db0*/  HMMA.16816.F32.BF16 R76, R4, R48, R76 ;  /* 0x00000030044c723c */ /* 0x000ff0000004184c */
[C---:B------:R-:W-:Y:S08]  /*2dc0*/  HMMA.16816.F32.BF16 R24, R12.reuse, R26, R36 ;  /* 0x0000001a0c18723c */ /* 0x040ff00000041824 */
[----:B------:R-:W-:Y:S01]  /*2dd0*/  HMMA.16816.F32.BF16 R68, R12, R48, R16 ;  /* 0x000000300c44723c */ /* 0x000fe20000041810 */
[----:B------:R-:W-:Y:S06]  /*2de0*/  BAR.SYNC.DEFER_BLOCKING 0x0 ;  /* 0x0000000000007b1d */ /* 0x000fec0000010000 */
[----:B------:R-:W-:Y:S05]  /*2df0*/  @!P0 BRA `(.L_x_713) ;  /* 0x0000042000008947 */ /* 0x000fea0003800000 */
[----:B-1----:R-:W-:Y:S01]  /*2e00*/  ULEA UR5, UR6, UR11, 0x6 ;  /* 0x0000000b06057291 */ /* 0x002fe2000f8e303f */
[----:B------:R-:W-:-:S05]  /*2e10*/  IMAD.MOV.U32 R237, RZ, RZ, RZ ;  /* 0x000000ffffed7224 */ /* 0x000fca00078e00ff */
        /* <DEDUP_REMOVED lines=11> */
[----:B------:R-:W-:Y:S01]  /*2ed0*/  SEL R20, RZ, 0x10, P6 ;  /* 0x00000010ff147807 */ /* 0x000fe20003000000 */
[C---:B------:R-:W-:Y:S01]  /*2ee0*/  IMAD.SHL.U32 R21, R140.reuse, 0x2, RZ ;  /* 0x000000028c157824 */ /* 0x040fe200078e00ff */
[----:B------:R-:W-:Y:S01]  /*2ef0*/  SEL R19, RZ, 0x10, P5 ;  /* 0x00000010ff137807 */ /* 0x000fe20002800000 */
[----:B------:R-:W-:Y:S01]  /*2f00*/  IMAD R238, R3, c[0x0][0x2b8], R4 ;  /* 0x0000ae0003ee7a24 */ /* 0x000fe200078e0204 */
[----:B------:R-:W-:Y:S01]  /*2f10*/  SHF.L.U64.HI R11, R140, 0x1, R172 ;  /* 0x000000018c0b7819 */ /* 0x000fe200000102ac */
[----:B------:R-:W-:Y:S01]  /*2f20*/  IMAD.SHL.U32 R18, R170, 0x2, RZ ;  /* 0x00000002aa127824 */ /* 0x000fe200078e00ff */
[----:B------:R-:W-:Y:S01]  /*2f30*/  IADD3 R10, -R19, 0x10, RZ ;  /* 0x00000010130a7810 */ /* 0x000fe20007ffe1ff */
[----:B------:R-:W-:Y:S01]  /*2f40*/  IMAD.WIDE.U32 R4, R238, c[0x0][0x1e0], RZ ;  /* 0x00007800ee047a25 */ /* 0x000fe200078e00ff */
[----:B------:R-:W-:-:S02]  /*2f50*/  SHF.R.S32.HI R3, RZ, 0x1f, R238 ;  /* 0x0000001fff037819 */ /* 0x000fc400000114ee */
[----:B------:R-:W-:-:S03]  /*2f60*/  SHF.L.U64.HI R9, R171, 0x1, R9 ;  /* 0x00000001ab097819 */ /* 0x000fc60000010209 */
[----:B------:R-:W-:-:S04]  /*2f70*/  IMAD R3, R3, c[0x0][0x1e0], RZ ;  /* 0x0000780003037a24 */ /* 0x000fc800078e02ff */
[----:B------:R-:W-:-:S04]  /*2f80*/  IMAD R3, R238, c[0x0][0x1e4], R3 ;  /* 0x00007900ee037a24 */ /* 0x000fc800078e0203 */
[----:B------:R-:W-:Y:S01]  /*2f90*/  IMAD.IADD R5, R5, 0x1, R3 ;  /* 0x0000000105057824 */ /* 0x000fe200078e0203 */
[----:B-1----:R-:W-:-:S04]  /*2fa0*/  IADD3 R7, -R20, 0x10, RZ ;  /* 0x0000001014077810 */ /* 0x002fc80007ffe1ff */
[----:B------:R-:W-:Y:S01]  /*2fb0*/  LOP3.LUT R8, R7, 0xf, RZ, 0xc0, !PT ;  /* 0x0000000f07087812 */ /* 0x000fe200078ec0ff */
[----:B------:R-:W-:Y:S01]  /*2fc0*/  IMAD.SHL.U32 R7, R171, 0x2, RZ ;  /* 0x00000002ab077824 */ /* 0x000fe200078e00ff */
[----:B--2---:R-:W-:Y:S01]  /*2fd0*/  SHF.R.S32.HI R3, RZ, 0x1f, R237 ;  /* 0x0000001fff037819 */ /* 0x004fe200000114ed */
[----:B------:R-:W-:-:S04]  /*2fe0*/  IMAD.WIDE.U32 R4, R237, c[0x0][0x1f0], R4 ;  /* 0x00007c00ed047a25 */ /* 0x000fc800078e0004 */
[----:B------:R-:W-:-:S04]  /*2ff0*/  IMAD R3, R3, c[0x0][0x1f0], RZ ;  /* 0x00007c0003037a24 */ /* 0x000fc800078e02ff */
[----:B------:R-:W-:Y:S01]  /*3000*/  IMAD R6, R237, c[0x0][0x1f4], R3 ;  /* 0x00007d00ed067a24 */ /* 0x000fe200078e0203 */
[----:B------:R-:W-:-:S04]  /*3010*/  IADD3 R3, P0, R4, UR20, RZ ;  /* 0x0000001404037c10 */ /* 0x000fc8000ff1e0ff */
[----:B------:R-:W-:Y:S02]  /*3020*/  IADD3.X R6, R5, UR8, R6, P0, !PT ;  /* 0x0000000805067c10 */ /* 0x000fe400087fe406 */
[----:B------:R-:W-:-:S04]  /*3030*/  LEA R5, P0, R3, c[0x0][0x1c8], 0x1 ;  /* 0x0000720003057a11 */ /* 0x000fc800078008ff */
[----:B------:R-:W-:Y:S02]  /*3040*/  LEA.HI.X R6, R3, c[0x0][0x1cc], R6, 0x1, P0 ;  /* 0x0000730003067a11 */ /* 0x000fe400000f0c06 */
[----:B------:R-:W1:Y:S04]  /*3050*/  SHFL.IDX PT, R3, R5, 0x1, 0x1c1f ;  /* 0x003c1f0005037f89 */ /* 0x000e6800000e0000 */
[----:B------:R-:W2:Y:S04]  /*3060*/  SHFL.IDX PT, R4, R6, 0x1, 0x1c1f ;  /* 0x003c1f0006047f89 */ /* 0x000ea800000e0000 */
[----:B------:R-:W3:Y:S04]  /*3070*/  SHFL.IDX PT, R5, R5, RZ, 0x1c1f ;  /* 0x001c1fff05057589 */ /* 0x000ee800000e0000 */
[----:B------:R-:W4:Y:S01]  /*3080*/  SHFL.IDX PT, R6, R6, RZ, 0x1c1f ;  /* 0x001c1fff06067589 */ /* 0x000f2200000e0000 */
[----:B-1----:R-:W-:-:S02]  /*3090*/  IADD3 R16, P1, P0, R8, R3, R21 ;  /* 0x0000000308107210 */ /* 0x002fc4000783e015 */
[----:B------:R-:W-:Y:S02]  /*30a0*/  LOP3.LUT R8, R10, 0xf, RZ, 0xc0, !PT ;  /* 0x0000000f0a087812 */ /* 0x000fe400078ec0ff */
[----:B------:R-:W-:Y:S02]  /*30b0*/  IADD3 R10, -R169, 0x10, RZ ;  /* 0x00000010a90a7810 */ /* 0x000fe40007ffe1ff */
[-C--:B--2---:R-:W-:Y:S02]  /*30c0*/  IADD3.X R17, RZ, R4.reuse, R11, P1, P0 ;  /* 0x00000004ff117210 */ /* 0x084fe40000fe040b */
[----:B------:R-:W-:Y:S02]  /*30d0*/  IADD3 R14, P1, P0, R8, R3, R7 ;  /* 0x00000003080e7210 */ /* 0x000fe4000783e007 */
[----:B------:R-:W-:Y:S02]  /*30e0*/  LOP3.LUT R8, R10, 0xf, RZ, 0xc0, !PT ;  /* 0x0000000f0a087812 */ /* 0x000fe400078ec0ff */
[----:B------:R-:W-:-:S02]  /*30f0*/  IADD3.X R15, RZ, R4, R9, P1, P0 ;  /* 0x00000004ff0f7210 */ /* 0x000fc40000fe0409 */
[----:B------:R-:W-:Y:S02]  /*3100*/  IADD3 R12, P1, P0, R8, R3, R18 ;  /* 0x00000003080c7210 */ /* 0x000fe4000783e012 */
[----:B------:R-:W-:-:S04]  /*3110*/  SHF.L.U64.HI R3, R170, 0x1, R22 ;  /* 0x00000001aa037819 */ /* 0x000fc80000010216 */
[----:B------:R-:W-:Y:S02]  /*3120*/  IADD3.X R13, RZ, R4, R3, P1, P0 ;  /* 0x00000004ff0d7210 */ /* 0x000fe40000fe0403 */
[C---:B---3--:R-:W-:Y:S02]  /*3130*/  IADD3 R10, P1, R5.reuse, R21, RZ ;  /* 0x00000015050a7210 */ /* 0x048fe40007f3e0ff */
[----:B------:R-:W-:-:S03]  /*3140*/  IADD3 R8, P0, R5, R7, RZ ;  /* 0x0000000705087210 */ /* 0x000fc60007f1e0ff */
[----:B----4-:R-:W-:Y:S01]  /*3150*/  IMAD.X R11, R6, 0x1, R11, P1 ;  /* 0x00000001060b7824 */ /* 0x010fe200008e060b */
[----:B------:R-:W-:Y:S01]  /*3160*/  ISETP.NE.U32.AND P1, PT, R20, RZ, PT ;  /* 0x000000ff1400720c */ /* 0x000fe20003f25070 */
[C---:B------:R-:W-:Y:S01]  /*3170*/  IMAD.X R9, R6.reuse, 0x1, R9, P0 ;  /* 0x0000000106097824 */ /* 0x040fe200000e0609 */
[----:B------:R-:W-:Y:S02]  /*3180*/  IADD3 R4, P0, R5, R18, RZ ;  /* 0x0000001205047210 */ /* 0x000fe40007f1e0ff */
[----:B------:R1:W-:Y:S03]  /*3190*/  LDGSTS.E.BYPASS.LTC128B.128 [R168+0x3100], [R10.64], !P6 ;  /* 0x031000000aa87fae */ /* 0x0003e6000f101d4e */
[----:B------:R-:W-:Y:S01]  /*31a0*/  IMAD.X R5, R6, 0x1, R3, P0 ;  /* 0x0000000106057824 */ /* 0x000fe200000e0603 */
[----:B------:R1:W-:Y:S01]  /*31b0*/  LDGSTS.E.BYPASS.LTC128B.128 [R168+0x4100], [R8.64], !P5 ;  /* 0x0410000008a87fae */ /* 0x0003e2000e901d4e */
[----:B------:R-:W-:-:S03]  /*31c0*/  ISETP.NE.U32.AND P0, PT, R19, RZ, PT ;  /* 0x000000ff1300720c */ /* 0x000fc60003f05070 */
[----:B------:R1:W-:Y:S04]  /*31d0*/  LDGSTS.E.BYPASS.LTC128B.128 [R168+0x5100], [R4.64], !P4 ;  /* 0x0510000004a87fae */ /* 0x0003e8000e101d4e */
[----:B------:R1:W-:Y:S01]  /*31e0*/  LDGSTS.E.BYPASS.LTC128B.128.ZFILL [R168+0x3900], [R16.64], P1 ;  /* 0x0390000010a87fae */ /* 0x0003e20008941d4e */
[----:B------:R-:W-:-:S05]  /*31f0*/  ISETP.NE.U32.AND P1, PT, R169, RZ, PT ;  /* 0x000000ffa900720c */ /* 0x000fca0003f25070 */
[----:B------:R1:W-:Y:S08]  /*3200*/  LDGSTS.E.BYPASS.LTC128B.128.ZFILL [R168+0x4900], [R14.64], P0 ;  /* 0x049000000ea87fae */ /* 0x0003f00008141d4e */
[----:B------:R1:W-:Y:S02]  /*3210*/  LDGSTS.E.BYPASS.LTC128B.128.ZFILL [R168+0x5900], [R12.64], P1 ;  /* 0x059000000ca87fae */ /* 0x0003e40008941d4e */
.L_x_713:
[----:B-1----:R-:W-:Y:S01]  /*3220*/  LOP3.LUT R3, R142, 0xffffffe0, RZ, 0xc0, !PT ;  /* 0xffffffe08e037812 */ /* 0x002fe200078ec0ff */
[----:B------:R-:W-:Y:S01]  /*3230*/  UMOV UR5, 0xffffffc0 ;  /* 0xffffffc000057882 */ /* 0x000fe20000000000 */
[----:B------:R-:W-:Y:S01]  /*3240*/  SHF.R.S32.HI R5, RZ, 0x1f, R141 ;  /* 0x0000001fff057819 */ /* 0x000fe2000001148d */
[----:B------:R-:W-:Y:S01]  /*3250*/  UIMAD UR5, UR6, UR5, 0x41 ;  /* 0x00000041060574a4 */ /* 0x000fe2000f8e0205 */
[----:B------:R-:W-:Y:S01]  /*3260*/  PLOP3.LUT P1, PT, PT, PT, UP1, 0x80, 0x0 ;  /* 0x000000000000781c */ /* 0x000fe20003f2f018 */
[----:B------:R-:W-:Y:S01]  /*3270*/  IMAD.IADD R4, R143, 0x1, -R3 ;  /* 0x000000018f047824 */ /* 0x000fe200078e0a03 */
[----:B------:R-:W-:Y:S01]  /*3280*/  LEA.HI R3, R5, R141, RZ, 0x2 ;  /* 0x0000008d05037211 */ /* 0x000fe200078f10ff */
[----:B------:R-:W-:Y:S01]  /*3290*/  IMAD.SHL.U32 R221, R0, 0x2, RZ ;  /* 0x0000000200dd7824 */ /* 0x000fe200078e00ff */
[----:B------:R-:W-:Y:S01]  /*32a0*/  PLOP3.LUT P0, PT, PT, PT, UP1, 0x80, 0x0 ;  /* 0x000000000000781c */ /* 0x000fe20003f0f018 */
[----:B------:R-:W-:Y:S01]  /*32b0*/  UIADD3 UR6, UR6, -0x2, URZ ;  /* 0xfffffffe06067890 */ /* 0x000fe2000fffe03f */
[----:B------:R-:W-:Y:S01]  /*32c0*/  SHF.R.S32.HI R5, RZ, 0x1f, R4 ;  /* 0x0000001fff057819 */ /* 0x000fe20000011404 */
[----:B------:R-:W-:Y:S01]  /*32d0*/  IMAD R222, R2, 0x2, R221 ;  /* 0x0000000202de7824 */ /* 0x000fe200078e02dd */
[----:B------:R-:W-:Y:S01]  /*32e0*/  LOP3.LUT R6, R3, 0xffffffc, RZ, 0xc0, !PT ;  /* 0x0ffffffc03067812 */ /* 0x000fe200078ec0ff */
[----:B------:R-:W0:Y:S01]  /*32f0*/  LDGDEPBAR ;  /* 0x00000000000079af */ /* 0x000e220000000000 */
[----:B------:R-:W-:-:S02]  /*3300*/  LEA.HI R5, R5, R4, RZ, 0x2 ;  /* 0x0000000405057211 */ /* 0x000fc400078f10ff */
[----:B------:R-:W-:Y:S01]  /*3310*/  LEA.HI R3, R100, R100, RZ, 0x1 ;  /* 0x0000006464037211 */ /* 0x000fe200078f08ff */
[----:B------:R-:W-:Y:S01]  /*3320*/  IMAD.IADD R7, R141, 0x1, -R6 ;  /* 0x000000018d077824 */ /* 0x000fe200078e0a06 */
[C---:B------:R-:W-:Y:S02]  /*3330*/  LEA.HI.SX32 R6, R5.reuse, UR10, 0x1e ;  /* 0x0000000a05067c11 */ /* 0x040fe4000f8ff2ff */
[----:B------:R-:W-:Y:S01]  /*3340*/  LOP3.LUT R5, R5, 0x7ffffffc, RZ, 0xc0, !PT ;  /* 0x7ffffffc05057812 */ /* 0x000fe200078ec0ff */
[----:B------:R-:W-:Y:S02]  /*3350*/  IMAD.SHL.U32 R8, R3, 0x20, RZ ;  /* 0x0000002003087824 */ /* 0x000fe400078e00ff */
[----:B------:R-:W-:Y:S01]  /*3360*/  IMAD R7, R7, 0x10, R6 ;  /* 0x0000001007077824 */ /* 0x000fe200078e0206 */
[----:B------:R-:W-:Y:S01]  /*3370*/  LOP3.LUT R6, R3, 0x1ffffffe, RZ, 0xc0, !PT ;  /* 0x1ffffffe03067812 */ /* 0x000fe200078ec0ff */
[----:B------:R-:W-:Y:S01]  /*3380*/  IMAD.IADD R4, R4, 0x1, -R5 ;  /* 0x0000000104047824 */ /* 0x000fe200078e0a05 */
[----:B------:R-:W-:-:S03]  /*3390*/  LOP3.LUT R3, R8, 0xffffffc0, RZ, 0xc0, !PT ;  /* 0xffffffc008037812 */ /* 0x000fc600078ec0ff */
[----:B------:R-:W-:Y:S02]  /*33a0*/  IMAD.IADD R6, R100, 0x1, -R6 ;  /* 0x0000000164067824 */ /* 0x000fe400078e0a06 */
[----:B------:R-:W-:Y:S02]  /*33b0*/  IMAD.IADD R3, R3, 0x1, R7 ;  /* 0x0000000103037824 */ /* 0x000fe400078e0207 */
[----:B------:R-:W-:Y:S02]  /*33c0*/  IMAD.U32 R7, RZ, RZ, UR5 ;  /* 0x00000005ff077e24 */ /* 0x000fe4000f8e00ff */
[----:B------:R-:W-:Y:S02]  /*33d0*/  IMAD R9, R6, 0x8, R3 ;  /* 0x0000000806097824 */ /* 0x000fe400078e0203 */
[----:B------:R-:W-:Y:S02]  /*33e0*/  IMAD.SHL.U32 R8, R4, 0x2, RZ ;  /* 0x0000000204087824 */ /* 0x000fe400078e00ff */
[----:B------:R-:W-:Y:S01]  /*33f0*/  @P1 IMAD.HI.U32 R6, R9, c[0x0][0x2c8], RZ ;  /* 0x0000b20009061a27 */ /* 0x000fe200078e00ff */
[----:B------:R-:W-:Y:S02]  /*3400*/  STL [R1+0x34], R9 ;  /* 0x0000340901007387 */ /* 0x000fe40000100800 */
[----:B------:R-:W-:Y:S01]  /*3410*/  IADD3 R7, -R8, UR7, R7 ;  /* 0x0000000708077c10 */ /* 0x000fe2000fffe107 */
[----:B------:R-:W-:Y:S01]  /*3420*/  IMAD.MOV.U32 R3, RZ, RZ, R9 ;  /* 0x000000ffff037224 */ /* 0x000fe200078e0009 */
[----:B------:R-:W-:Y:S01]  /*3430*/  @P0 SHF.R.U32.HI R3, RZ, c[0x0][0x2cc], R6 ;  /* 0x0000b300ff030a19 */ /* 0x000fe20000011606 */
[----:B------:R1:W-:Y:S01]  /*3440*/  STL [R1+0x38], R8 ;  /* 0x0000380801007387 */ /* 0x0003e20000100800 */
[----:B------:R-:W-:-:S03]  /*3450*/  IADD3 R7, R7, -UR12, RZ ;  /* 0x8000000c07077c10 */ /* 0x000fc6000fffe0ff */
[----:B------:R-:W2:Y:S04]  /*3460*/  SHFL.IDX PT, R6, R3, RZ, 0x1c1f ;  /* 0x001c1fff03067589 */ /* 0x000ea800000e0000 */
[----:B------:R-:W3:Y:S01]  /*3470*/  SHFL.IDX PT, R4, R3, 0x2, 0x1c1f ;  /* 0x005c1f0003047f89 */ /* 0x000ee200000e0000 */
[----:B-1----:R-:W-:Y:S01]  /*3480*/  IADD3 R8, -R8, UR4, RZ ;  /* 0x0000000408087c10 */ /* 0x002fe2000fffe1ff */
[----:B------:R-:W-:Y:S01]  /*3490*/  ULDC.64 UR4, c[0x0][0x2c8] ;  /* 0x0000b20000047ab9 */ /* 0x000fe20000000a00 */
[C---:B--2---:R-:W-:Y:S01]  /*34a0*/  IMAD.IADD R5, R7.reuse, 0x1, R6 ;  /* 0x0000000107057824 */ /* 0x044fe200078e0206 */
[----:B------:R-:W-:Y:S01]  /*34b0*/  UIMAD.WIDE.U32 UR24, UR10, UR4, URZ ;  /* 0x000000040a1872a5 */ /* 0x000fe2000f8e003f */
[----:B------:R-:W1:Y:S01]  /*34c0*/  SHFL.IDX PT, R6, R3, 0x1, 0x1c1f ;  /* 0x003c1f0003067f89 */ /* 0x000e6200000e0000 */
[----:B---3--:R-:W-:-:S02]  /*34d0*/  IMAD.IADD R4, R7, 0x1, R4 ;  /* 0x0000000107047824 */ /* 0x008fc400078e0204 */
[----:B------:R-:W-:Y:S01]  /*34e0*/  IMNMX R5, R8, R5, PT ;  /* 0x0000000508057217 */ /* 0x000fe20003800200 */
[----:B------:R-:W2:Y:S01]  /*34f0*/  SHFL.IDX PT, R3, R3, 0x3, 0x1c1f ;  /* 0x007c1f0003037f89 */ /* 0x000ea200000e0000 */
[----:B------:R-:W-:Y:S02]  /*3500*/  @UP1 USHF.R.U32.HI UR10, URZ, UR5, UR25 ;  /* 0x000000053f0a1299 */ /* 0x000fe40008011619 */
[C---:B------:R-:W-:Y:S02]  /*3510*/  ISETP.GT.AND P1, PT, R5.reuse, 0x1, PT ;  /* 0x000000010500780c */ /* 0x040fe40003f24270 */
[----:B------:R-:W-:Y:S01]  /*3520*/  ISETP.GT.AND P0, PT, R5, RZ, PT ;  /* 0x000000ff0500720c */ /* 0x000fe20003f04270 */
[----:B------:R-:W-:Y:S01]  /*3530*/  UIADD3 UR10, UR10, UR7, -UR12 ;  /* 0x000000070a0a7290 */ /* 0x000fe2000fffe80c */
[----:B------:R-:W-:Y:S02]  /*3540*/  FSEL R36, R61, -INF , P1 ;  /* 0xff8000003d247808 */ /* 0x000fe40000800000 */
[----:B------:R-:W-:Y:S01]  /*3550*/  ISETP.GT.AND P1, PT, R5, 0x9, PT ;  /* 0x000000090500780c */ /* 0x000fe20003f24270 */
[----:B------:R-:W-:Y:S01]  /*3560*/  USHF.R.S32.HI UR4, URZ, 0x1f, UR10 ;  /* 0x0000001f3f047899 */ /* 0x000fe2000801140a */
[----:B------:R-:W-:-:S02]  /*3570*/  FSEL R32, R60, -INF , P0 ;  /* 0xff8000003c207808 */ /* 0x000fc40000000000 */
[----:B------:R-:W-:Y:S01]  /*3580*/  FSEL R39, R57, -INF , P1 ;  /* 0xff80000039277808 */ /* 0x000fe20000800000 */
[----:B------:R-:W-:Y:S01]  /*3590*/  ULEA.HI UR4, UR4, UR10, URZ, 0x6 ;  /* 0x0000000a04047291 */ /* 0x000fe2000f8f303f */
[C---:B------:R-:W-:Y:S02]  /*35a0*/  ISETP.GT.AND P1, PT, R5.reuse, 0x11, PT ;  /* 0x000000110500780c */ /* 0x040fe40003f24270 */
[----:B------:R-:W-:Y:S01]  /*35b0*/  ISETP.GT.AND P0, PT, R5, 0x8, PT ;  /* 0x000000080500780c */ /* 0x000fe20003f04270 */
[----:B------:R-:W-:Y:S01]  /*35c0*/  USHF.R.S32.HI UR4, URZ, 0x6, UR4 ;  /* 0x000000063f047899 */ /* 0x000fe20008011404 */
[----:B------:R-:W-:Y:S01]  /*35d0*/  FSEL R123, R53, -INF , P1 ;  /* 0xff800000357b7808 */ /* 0x000fe20000800000 */
[----:B-1----:R-:W-:Y:S01]  /*35e0*/  IMAD.IADD R6, R7, 0x1, R6 ;  /* 0x0000000107067824 */ /* 0x002fe200078e0206 */
[----:B------:R-:W-:Y:S01]  /*35f0*/  ISETP.GT.AND P1, PT, R5, 0x19, PT ;  /* 0x000000190500780c */ /* 0x000fe20003f24270 */
[----:B------:R-:W-:Y:S01]  /*3600*/  UISETP.LT.AND UP0, UPT, URZ, UR4, UPT ;  /* 0x000000043f00728c */ /* 0x000fe2000bf01270 */
[----:B------:R-:W-:Y:S01]  /*3610*/  FSEL R37, R56, -INF , P0 ;  /* 0xff80000038257808 */ /* 0x000fe20000000000 */
[----:B--2---:R-:W-:Y:S01]  /*3620*/  IMAD.IADD R3, R7, 0x1, R3 ;  /* 0x0000000107037824 */ /* 0x004fe200078e0203 */
[----:B------:R-:W-:Y:S01]  /*3630*/  FSEL R124, R41, -INF , P1 ;  /* 0xff800000297c7808 */ /* 0x000fe20000800000 */
[----:B------:R-:W-:Y:S01]  /*3640*/  USEL UR4, URZ, UR4, !UP0 ;  /* 0x000000043f047287 */ /* 0x000fe2000c000000 */
[----:B------:R-:W-:-:S02]  /*3650*/  ISETP.GT.AND P1, PT, R5, 0x21, PT ;  /* 0x000000210500780c */ /* 0x000fc40003f24270 */
[----:B------:R-:W-:Y:S02]  /*3660*/  IMNMX R6, R8, R6, PT ;  /* 0x0000000608067217 */ /* 0x000fe40003800200 */
[----:B------:R-:W-:Y:S02]  /*3670*/  ISETP.GT.AND P0, PT, R5, 0x10, PT ;  /* 0x000000100500780c */ /* 0x000fe40003f04270 */
[----:B------:R-:W-:Y:S02]  /*3680*/  FSEL R176, R29, -INF , P1 ;  /* 0xff8000001db07808 */ /* 0x000fe40000800000 */
[----:B------:R-:W-:Y:S02]  /*3690*/  ISETP.GT.AND P1, PT, R6, RZ, PT ;  /* 0x000000ff0600720c */ /* 0x000fe40003f24270 */
[----:B------:R-:W-:Y:S02]  /*36a0*/  FSEL R74, R52, -INF , P0 ;  /* 0xff800000344a7808 */ /* 0x000fe40000000000 */
[----:B------:R-:W-:-:S02]  /*36b0*/  ISETP.GT.AND P0, PT, R5, 0x18, PT ;  /* 0x000000180500780c */ /* 0x000fc40003f04270 */
[----:B------:R-:W-:Y:S02]  /*36c0*/  FSEL R38, R62, -INF , P1 ;  /* 0xff8000003e267808 */ /* 0x000fe40000800000 */
[----:B------:R-:W-:Y:S02]  /*36d0*/  ISETP.GT.AND P1, PT, R6, 0x8, PT ;  /* 0x000000080600780c */ /* 0x000fe40003f24270 */
[----:B------:R-:W-:Y:S02]  /*36e0*/  FSEL R125, R40, -INF , P0 ;  /* 0xff800000287d7808 */ /* 0x000fe40000000000 */
[----:B------:R-:W-:Y:S02]  /*36f0*/  ISETP.GT.AND P0, PT, R5, 0x20, PT ;  /* 0x000000200500780c */ /* 0x000fe40003f04270 */
[----:B------:R-:W-:Y:S02]  /*3700*/  FSEL R45, R58, -INF , P1 ;  /* 0xff8000003a2d7808 */ /* 0x000fe40000800000 */
[----:B------:R-:W-:-:S02]  /*3710*/  ISETP.GT.AND P1, PT, R6, 0x10, PT ;  /* 0x000000100600780c */ /* 0x000fc40003f24270 */
[----:B------:R-:W-:Y:S02]  /*3720*/  FSEL R167, R28, -INF , P0 ;  /* 0xff8000001ca77808 */ /* 0x000fe40000000000 */
[C---:B------:R-:W-:Y:S02]  /*3730*/  ISETP.GT.AND P0, PT, R5.reuse, 0x28, PT ;  /* 0x000000280500780c */ /* 0x040fe40003f04270 */
[----:B------:R-:W-:Y:S02]  /*3740*/  FSEL R122, R54, -INF , P1 ;  /* 0xff800000367a7808 */ /* 0x000fe40000800000 */
[----:B------:R-:W-:Y:S02]  /*3750*/  ISETP.GT.AND P1, PT, R5, 0x29, PT ;  /* 0x000000290500780c */ /* 0x000fe40003f24270 */
[----:B------:R-:W-:Y:S02]  /*3760*/  FSEL R181, R24, -INF , P0 ;  /* 0xff80000018b57808 */ /* 0x000fe40000000000 */
[----:B------:R-:W-:-:S02]  /*3770*/  ISETP.GT.AND P0, PT, R6, 0x1, PT ;  /* 0x000000010600780c */ /* 0x000fc40003f04270 */
[----:B------:R-:W-:Y:S02]  /*3780*/  FSEL R180, R25, -INF , P1 ;  /* 0xff80000019b47808 */ /* 0x000fe40000800000 */
[----:B------:R-:W-:Y:S02]  /*3790*/  ISETP.GT.AND P1, PT, R6, 0x19, PT ;  /* 0x000000190600780c */ /* 0x000fe40003f24270 */
[----:B------:R-:W-:Y:S02]  /*37a0*/  IMNMX R4, R8, R4, PT ;  /* 0x0000000408047217 */ /* 0x000fe40003800200 */
[----:B------:R-:W-:Y:S02]  /*37b0*/  FSEL R44, R63, -INF , P0 ;  /* 0xff8000003f2c7808 */ /* 0x000fe40000000000 */
[----:B------:R-:W-:Y:S02]  /*37c0*/  ISETP.GT.AND P0, PT, R6, 0x9, PT ;  /* 0x000000090600780c */ /* 0x000fe40003f04270 */
[----:B------:R-:W-:-:S02]  /*37d0*/  FSEL R75, R43, -INF , P1 ;  /* 0xff8000002b4b7808 */ /* 0x000fc40000800000 */
[----:B------:R-:W-:Y:S02]  /*37e0*/  ISETP.GT.AND P1, PT, R4, 0x1, PT ;  /* 0x000000010400780c */ /* 0x000fe40003f24270 */
[----:B------:R-:W-:Y:S02]  /*37f0*/  FSEL R46, R59, -INF , P0 ;  /* 0xff8000003b2e7808 */ /* 0x000fe40000000000 */
[----:B------:R-:W-:Y:S02]  /*3800*/  ISETP.GT.AND P0, PT, R6, 0x11, PT ;  /* 0x000000110600780c */ /* 0x000fe40003f04270 */
[----:B------:R-:W-:Y:S02]  /*3810*/  FSEL R13, R105, -INF , P1 ;  /* 0xff800000690d7808 */ /* 0x000fe40000800000 */
[----:B------:R-:W-:Y:S02]  /*3820*/  ISETP.GT.AND P1, PT, R4, 0x9, PT ;  /* 0x000000090400780c */ /* 0x000fe40003f24270 */
[----:B------:R-:W-:-:S02]  /*3830*/  FSEL R121, R55, -INF , P0 ;  /* 0xff80000037797808 */ /* 0x000fc40000000000 */
[----:B------:R-:W-:Y:S02]  /*3840*/  ISETP.GT.AND P0, PT, R6, 0x18, PT ;  /* 0x000000180600780c */ /* 0x000fe40003f04270 */
[----:B------:R-:W-:Y:S02]  /*3850*/  FSEL R17, R97, -INF , P1 ;  /* 0xff80000061117808 */ /* 0x000fe40000800000 */
[----:B------:R-:W-:Y:S02]  /*3860*/  ISETP.GT.AND P1, PT, R4, 0x11, PT ;  /* 0x000000110400780c */ /* 0x000fe40003f24270 */
[----:B------:R-:W-:Y:S02]  /*3870*/  FSEL R120, R42, -INF , P0 ;  /* 0xff8000002a787808 */ /* 0x000fe40000000000 */
[----:B------:R-:W-:Y:S01]  /*3880*/  ISETP.GT.AND P0, PT, R4, RZ, PT ;  /* 0x000000ff0400720c */ /* 0x000fe20003f04270 */
[----:B------:R-:W-:Y:S01]  /*3890*/  LDSM.16.MT88.4 R40, [R222+0x2100] ;  /* 0x00210000de28783b */ /* 0x000fe20000004200 */
[----:B------:R-:W-:-:S02]  /*38a0*/  FSEL R49, R93, -INF , P1 ;  /* 0xff8000005d317808 */ /* 0x000fc40000800000 */
[----:B------:R-:W-:Y:S02]  /*38b0*/  ISETP.GT.AND P1, PT, R4, 0x19, PT ;  /* 0x000000190400780c */ /* 0x000fe40003f24270 */
[----:B------:R-:W-:Y:S02]  /*38c0*/  FSEL R11, R104, -INF , P0 ;  /* 0xff800000680b7808 */ /* 0x000fe40000000000 */
[C---:B------:R-:W-:Y:S02]  /*38d0*/  ISETP.GT.AND P0, PT, R4.reuse, 0x8, PT ;  /* 0x000000080400780c */ /* 0x040fe40003f04270 */
[----:B------:R-:W-:Y:S02]  /*38e0*/  FSEL R52, R89, -INF , P1 ;  /* 0xff80000059347808 */ /* 0x000fe40000800000 */
[----:B------:R-:W-:Y:S02]  /*38f0*/  ISETP.GT.AND P1, PT, R4, 0x21, PT ;  /* 0x000000210400780c */ /* 0x000fe40003f24270 */
[----:B------:R-:W-:-:S02]  /*3900*/  FSEL R16, R96, -INF , P0 ;  /* 0xff80000060107808 */ /* 0x000fc40000000000 */
[C---:B------:R-:W-:Y:S02]  /*3910*/  ISETP.GT.AND P0, PT, R4.reuse, 0x10, PT ;  /* 0x000000100400780c */ /* 0x040fe40003f04270 */
[----:B------:R-:W-:Y:S02]  /*3920*/  FMNMX.FTZ R7, R11, R13, !PT ;  /* 0x0000000d0b077209 */ /* 0x000fe40007810000 */
[----:B------:R-:W-:Y:S02]  /*3930*/  FSEL R155, R85, -INF , P1 ;  /* 0xff800000559b7808 */ /* 0x000fe40000800000 */
[----:B------:R-:W-:Y:S02]  /*3940*/  ISETP.GT.AND P1, PT, R4, 0x29, PT ;  /* 0x000000290400780c */ /* 0x000fe40003f24270 */
[----:B------:R-:W-:Y:S02]  /*3950*/  IMNMX R3, R8, R3, PT ;  /* 0x0000000308037217 */ /* 0x000fe40003800200 */
[----:B------:R-:W-:-:S02]  /*3960*/  FSEL R47, R92, -INF , P0 ;  /* 0xff8000005c2f7808 */ /* 0x000fc40000000000 */
[----:B------:R-:W-:Y:S02]  /*3970*/  FMNMX.FTZ R7, R16, R7, !PT ;  /* 0x0000000710077209 */ /* 0x000fe40007810000 */
[----:B------:R-:W-:Y:S02]  /*3980*/  ISETP.GT.AND P0, PT, R4, 0x18, PT ;  /* 0x000000180400780c */ /* 0x000fe40003f04270 */
[----:B------:R-:W-:Y:S02]  /*3990*/  FSEL R165, R81, -INF , P1 ;  /* 0xff80000051a57808 */ /* 0x000fe40000800000 */
[----:B------:R-:W-:Y:S02]  /*39a0*/  ISETP.GT.AND P1, PT, R3, RZ, PT ;  /* 0x000000ff0300720c */ /* 0x000fe40003f24270 */
[----:B------:R-:W-:Y:S02]  /*39b0*/  FMNMX.FTZ R7, R17, R7, !PT ;  /* 0x0000000711077209 */ /* 0x000fe40007810000 */
[----:B------:R-:W-:-:S02]  /*39c0*/  FSEL R50, R88, -INF , P0 ;  /* 0xff80000058327808 */ /* 0x000fc40000000000 */
[----:B------:R-:W-:Y:S02]  /*39d0*/  ISETP.GT.AND P0, PT, R4, 0x20, PT ;  /* 0x000000200400780c */ /* 0x000fe40003f04270 */
[----:B------:R-:W-:Y:S02]  /*39e0*/  FSEL R14, R106, -INF , P1 ;  /* 0xff8000006a0e7808 */ /* 0x000fe40000800000 */
[----:B------:R-:W-:Y:S02]  /*39f0*/  ISETP.GT.AND P1, PT, R3, 0x8, PT ;  /* 0x000000080300780c */ /* 0x000fe40003f24270 */
[----:B------:R-:W-:Y:S02]  /*3a00*/  FMNMX.FTZ R7, R47, R7, !PT ;  /* 0x000000072f077209 */ /* 0x000fe40007810000 */
[----:B------:R-:W-:Y:S02]  /*3a10*/  FSEL R141, R84, -INF , P0 ;  /* 0xff800000548d7808 */ /* 0x000fe40000000000 */
[----:B------:R-:W-:-:S02]  /*3a20*/  ISETP.GT.AND P0, PT, R4, 0x28, PT ;  /* 0x000000280400780c */ /* 0x000fc40003f04270 */
[----:B------:R-:W-:Y:S02]  /*3a30*/  FSEL R18, R98, -INF , P1 ;  /* 0xff80000062127808 */ /* 0x000fe40000800000 */
[----:B------:R-:W-:Y:S02]  /*3a40*/  FMNMX.FTZ R7, R49, R7, !PT ;  /* 0x0000000731077209 */ /* 0x000fe40007810000 */
[----:B------:R-:W-:Y:S02]  /*3a50*/  ISETP.GT.AND P1, PT, R3, 0x10, PT ;  /* 0x000000100300780c */ /* 0x000fe40003f24270 */
[----:B------:R-:W-:Y:S02]  /*3a60*/  FSEL R147, R80, -INF , P0 ;  /* 0xff80000050937808 */ /* 0x000fe40000000000 */
[----:B------:R-:W-:Y:S02]  /*3a70*/  ISETP.GT.AND P0, PT, R4, 0x30, PT ;  /* 0x000000300400780c */ /* 0x000fe40003f04270 */
[----:B------:R-:W-:-:S02]  /*3a80*/  FMNMX.FTZ R7, R50, R7, !PT ;  /* 0x0000000732077209 */ /* 0x000fc40007810000 */
[----:B------:R-:W-:Y:S02]  /*3a90*/  FSEL R48, R94, -INF , P1 ;  /* 0xff8000005e307808 */ /* 0x000fe40000800000 */
[C---:B------:R-:W-:Y:S02]  /*3aa0*/  ISETP.GT.AND P1, PT, R3.reuse, 0x18, PT ;  /* 0x000000180300780c */ /* 0x040fe40003f24270 */
[----:B------:R-:W-:Y:S02]  /*3ab0*/  FSEL R212, R76, -INF , P0 ;  /* 0xff8000004cd47808 */ /* 0x000fe40000000000 */
[----:B------:R-:W-:Y:S02]  /*3ac0*/  FMNMX.FTZ R7, R52, R7, !PT ;  /* 0x0000000734077209 */ /* 0x000fe40007810000 */
[----:B------:R-:W-:Y:S02]  /*3ad0*/  ISETP.GT.AND P0, PT, R3, 0x1, PT ;  /* 0x000000010300780c */ /* 0x000fe40003f04270 */
[----:B------:R-:W-:-:S02]  /*3ae0*/  FSEL R72, R90, -INF , P1 ;  /* 0xff8000005a487808 */ /* 0x000fc40000800000 */
[----:B------:R-:W-:Y:S02]  /*3af0*/  ISETP.GT.AND P1, PT, R4, 0x31, PT ;  /* 0x000000310400780c */ /* 0x000fe40003f24270 */
[----:B------:R-:W-:Y:S02]  /*3b00*/  FMNMX.FTZ R7, R141, R7, !PT ;  /* 0x000000078d077209 */ /* 0x000fe40007810000 */
[----:B------:R-:W-:Y:S02]  /*3b10*/  FSEL R15, R107, -INF , P0 ;  /* 0xff8000006b0f7808 */ /* 0x000fe40000000000 */
[----:B------:R-:W-:Y:S02]  /*3b20*/  FSEL R210, R77, -INF , P1 ;  /* 0xff8000004dd27808 */ /* 0x000fe40000800000 */
[----:B------:R-:W-:Y:S02]  /*3b30*/  ISETP.GT.AND P1, PT, R3, 0x20, PT ;  /* 0x000000200300780c */ /* 0x000fe40003f24270 */
[----:B------:R-:W-:-:S02]  /*3b40*/  FMNMX.FTZ R7, R155, R7, !PT ;  /* 0x000000079b077209 */ /* 0x000fc40007810000 */
[----:B------:R-:W-:Y:S02]  /*3b50*/  ISETP.GT.AND P0, PT, R3, 0x9, PT ;  /* 0x000000090300780c */ /* 0x000fe40003f04270 */
[----:B------:R-:W-:Y:S02]  /*3b60*/  FMNMX.FTZ R8, R14, R15, !PT ;  /* 0x0000000f0e087209 */ /* 0x000fe40007810000 */
[----:B------:R-:W-:Y:S02]  /*3b70*/  FSEL R126, R86, -INF , P1 ;  /* 0xff800000567e7808 */ /* 0x000fe40000800000 */
[----:B------:R-:W-:Y:S02]  /*3b80*/  FMNMX.FTZ R7, R147, R7, !PT ;  /* 0x0000000793077209 */ /* 0x000fe40007810000 */
[----:B------:R-:W-:Y:S02]  /*3b90*/  FSEL R19, R99, -INF , P0 ;  /* 0xff80000063137808 */ /* 0x000fe40000000000 */
[----:B------:R-:W-:-:S02]  /*3ba0*/  FMNMX.FTZ R8, R18, R8, !PT ;  /* 0x0000000812087209 */ /* 0x000fc40007810000 */
[----:B------:R-:W-:Y:S02]  /*3bb0*/  ISETP.GT.AND P1, PT, R4, 0x38, PT ;  /* 0x000000380400780c */ /* 0x000fe40003f24270 */
[----:B------:R-:W-:Y:S02]  /*3bc0*/  FMNMX.FTZ R7, R165, R7, !PT ;  /* 0x00000007a5077209 */ /* 0x000fe40007810000 */
[----:B------:R-:W-:Y:S02]  /*3bd0*/  ISETP.GT.AND P0, PT, R3, 0x11, PT ;  /* 0x000000110300780c */ /* 0x000fe40003f04270 */
[----:B------:R-:W-:Y:S02]  /*3be0*/  FMNMX.FTZ R8, R19, R8, !PT ;  /* 0x0000000813087209 */ /* 0x000fe40007810000 */
[----:B------:R-:W-:Y:S02]  /*3bf0*/  FSEL R208, R108, -INF , P1 ;  /* 0xff8000006cd07808 */ /* 0x000fe40000800000 */
[----:B------:R-:W-:-:S02]  /*3c00*/  ISETP.GT.AND P1, PT, R3, 0x28, PT ;  /* 0x000000280300780c */ /* 0x000fc40003f24270 */
[----:B------:R-:W-:Y:S02]  /*3c10*/  FMNMX.FTZ R7, R212, R7, !PT ;  /* 0x00000007d4077209 */ /* 0x000fe40007810000 */
[----:B------:R-:W-:Y:S02]  /*3c20*/  FSEL R51, R95, -INF , P0 ;  /* 0xff8000005f337808 */ /* 0x000fe40000000000 */
[----:B------:R-:W-:Y:S02]  /*3c30*/  FMNMX.FTZ R8, R48, R8, !PT ;  /* 0x0000000830087209 */ /* 0x000fe40007810000 */
        /* <DEDUP_REMOVED lines=9> */
[----:B------:R-:W-:Y:S02]  /*3cd0*/  FMNMX.FTZ R4, R202, R4, !PT ;  /* 0x00000004ca047209 */ /* 0x000fe40007810000 */
[----:B------:R-:W-:Y:S02]  /*3ce0*/  ISETP.GT.AND P0, PT, R3, 0x21, PT ;  /* 0x000000210300780c */ /* 0x000fe40003f04270 */
[----:B------:R-:W-:Y:S01]  /*3cf0*/  FMNMX.FTZ R8, R73, R8, !PT ;  /* 0x0000000849087209 */ /* 0x000fe20007810000 */
[----:B------:R-:W1:Y:S01]  /*3d00*/  SHFL.BFLY PT, R10, R4, 0x2, 0x1f ;  /* 0x0c401f00040a7f89 */ /* 0x000e6200000e0000 */
[----:B------:R-:W-:Y:S02]  /*3d10*/  FMNMX.FTZ R7, R32, R36, !PT ;  /* 0x0000002420077209 */ /* 0x000fe40007810000 */
[----:B------:R-:W-:Y:S02]  /*3d20*/  FSEL R127, R87, -INF , P0 ;  /* 0xff800000577f7808 */ /* 0x000fe40000000000 */
[----:B------:R-:W-:-:S02]  /*3d30*/  FMNMX.FTZ R8, R126, R8, !PT ;  /* 0x000000087e087209 */ /* 0x000fc40007810000 */
[----:B------:R-:W-:Y:S02]  /*3d40*/  FMNMX.FTZ R7, R37, R7, !PT ;  /* 0x0000000725077209 */ /* 0x000fe40007810000 */
[C---:B------:R-:W-:Y:S02]  /*3d50*/  ISETP.GT.AND P0, PT, R3.reuse, 0x29, PT ;  /* 0x000000290300780c */ /* 0x040fe40003f04270 */
[----:B------:R-:W-:Y:S02]  /*3d60*/  ISETP.GT.AND P1, PT, R3, 0x30, PT ;  /* 0x000000300300780c */ /* 0x000fe40003f24270 */
[----:B------:R-:W-:Y:S02]  /*3d70*/  FMNMX.FTZ R8, R127, R8, !PT ;  /* 0x000000087f087209 */ /* 0x000fe40007810000 */
[----:B------:R-:W-:Y:S02]  /*3d80*/  FMNMX.FTZ R7, R39, R7, !PT ;  /* 0x0000000727077209 */ /* 0x000fe40007810000 */
[----:B------:R-:W-:-:S02]  /*3d90*/  FSEL R152, R83, -INF , P0 ;  /* 0xff80000053987808 */ /* 0x000fc40000000000 */
[----:B------:R-:W-:Y:S02]  /*3da0*/  FSEL R206, R78, -INF , P1 ;  /* 0xff8000004ece7808 */ /* 0x000fe40000800000 */
[----:B------:R-:W-:Y:S02]  /*3db0*/  ISETP.GT.AND P0, PT, R3, 0x31, PT ;  /* 0x000000310300780c */ /* 0x000fe40003f04270 */
[----:B------:R-:W-:Y:S02]  /*3dc0*/  ISETP.GT.AND P1, PT, R5, 0x30, PT ;  /* 0x000000300500780c */ /* 0x000fe40003f24270 */
[----:B------:R-:W-:Y:S02]  /*3dd0*/  FMNMX.FTZ R8, R143, R8, !PT ;  /* 0x000000088f087209 */ /* 0x000fe40007810000 */
[----:B------:R-:W-:Y:S02]  /*3de0*/  FMNMX.FTZ R7, R74, R7, !PT ;  /* 0x000000074a077209 */ /* 0x000fe40007810000 */
[----:B------:R-:W-:-:S02]  /*3df0*/  FSEL R209, R79, -INF , P0 ;  /* 0xff8000004fd17808 */ /* 0x000fc40000000000 */
[----:B------:R-:W-:Y:S02]  /*3e00*/  FSEL R239, R68, -INF , P1 ;  /* 0xff80000044ef7808 */ /* 0x000fe40000800000 */
[----:B------:R-:W-:Y:S02]  /*3e10*/  FMNMX.FTZ R8, R152, R8, !PT ;  /* 0x0000000898087209 */ /* 0x000fe40007810000 */
[C---:B------:R-:W-:Y:S02]  /*3e20*/  ISETP.GT.AND P1, PT, R3.reuse, 0x38, PT ;  /* 0x000000380300780c */ /* 0x040fe40003f24270 */
[----:B------:R-:W-:Y:S02]  /*3e30*/  ISETP.GT.AND P0, PT, R3, 0x39, PT ;  /* 0x000000390300780c */ /* 0x000fe40003f04270 */
[----:B------:R-:W-:Y:S02]  /*3e40*/  FMNMX.FTZ R3, R123, R7, !PT ;  /* 0x000000077b037209 */ /* 0x000fe40007810000 */
[----:B------:R-:W-:-:S02]  /*3e50*/  FMNMX.FTZ R7, R206, R8, !PT ;  /* 0x00000008ce077209 */ /* 0x000fc40007810000 */
[----:B------:R-:W-:Y:S02]  /*3e60*/  FMNMX.FTZ R3, R125, R3, !PT ;  /* 0x000000037d037209 */ /* 0x000fe40007810000 */
[----:B------:R-:W-:Y:S02]  /*3e70*/  FSEL R205, R110, -INF , P1 ;  /* 0xff8000006ecd7808 */ /* 0x000fe40000800000 */
[----:B------:R-:W-:Y:S02]  /*3e80*/  FMNMX.FTZ R7, R209, R7, !PT ;  /* 0x00000007d1077209 */ /* 0x000fe40007810000 */
[----:B------:R-:W-:Y:S02]  /*3e90*/  FMNMX.FTZ R3, R124, R3, !PT ;  /* 0x000000037c037209 */ /* 0x000fe40007810000 */
[----:B------:R-:W-:Y:S02]  /*3ea0*/  FMNMX.FTZ R8, R38, R44, !PT ;  /* 0x0000002c26087209 */ /* 0x000fe40007810000 */
[----:B------:R-:W-:-:S02]  /*3eb0*/  FSEL R211, R111, -INF , P0 ;  /* 0xff8000006fd37808 */ /* 0x000fc40000000000 */
[----:B------:R-:W-:Y:S02]  /*3ec0*/  FMNMX.FTZ R7, R205, R7, !PT ;  /* 0x00000007cd077209 */ /* 0x000fe40007810000 */
[----:B-1----:R-:W-:Y:S02]  /*3ed0*/  FMNMX.FTZ R4, R4, R10, !PT ;  /* 0x0000000a04047209 */ /* 0x002fe40007810000 */
[----:B------:R-:W-:Y:S02]  /*3ee0*/  FMNMX.FTZ R9, R167, R3, !PT ;  /* 0x00000003a7097209 */ /* 0x000fe40007810000 */
[----:B------:R-:W-:Y:S01]  /*3ef0*/  FMNMX.FTZ R8, R45, R8, !PT ;  /* 0x000000082d087209 */ /* 0x000fe20007810000 */
[----:B------:R-:W1:Y:S01]  /*3f00*/  SHFL.BFLY PT, R144, R4, 0x1, 0x1f ;  /* 0x0c201f0004907f89 */ /* 0x000e6200000e0000 */
[----:B------:R-:W-:Y:S02]  /*3f10*/  FMNMX.FTZ R3, R211, R7, !PT ;  /* 0x00000007d3037209 */ /* 0x000fe40007810000 */
[----:B------:R-:W-:-:S02]  /*3f20*/  FMNMX.FTZ R7, R176, R9, !PT ;  /* 0x00000009b0077209 */ /* 0x000fc40007810000 */
[----:B------:R-:W-:Y:S01]  /*3f30*/  ISETP.GT.AND P1, PT, R5, 0x31, PT ;  /* 0x000000310500780c */ /* 0x000fe20003f24270 */
[----:B------:R-:W2:Y:S01]  /*3f40*/  SHFL.BFLY PT, R9, R3, 0x2, 0x1f ;  /* 0x0c401f0003097f89 */ /* 0x000ea200000e0000 */
[----:B------:R-:W-:Y:S02]  /*3f50*/  FMNMX.FTZ R8, R46, R8, !PT ;  /* 0x000000082e087209 */ /* 0x000fe40007810000 */
[----:B------:R-:W-:Y:S02]  /*3f60*/  FMNMX.FTZ R7, R181, R7, !PT ;  /* 0x00000007b5077209 */ /* 0x000fe40007810000 */
[----:B------:R-:W-:Y:S02]  /*3f70*/  FSEL R213, R69, -INF , P1 ;  /* 0xff80000045d57808 */ /* 0x000fe40000800000 */
[----:B------:R-:W-:Y:S02]  /*3f80*/  FMNMX.FTZ R8, R122, R8, !PT ;  /* 0x000000087a087209 */ /* 0x000fe40007810000 */
[----:B------:R-:W-:-:S02]  /*3f90*/  ISETP.GT.AND P1, PT, R6, 0x20, PT ;  /* 0x000000200600780c */ /* 0x000fc40003f24270 */
[----:B------:R-:W-:Y:S02]  /*3fa0*/  FMNMX.FTZ R7, R180, R7, !PT ;  /* 0x00000007b4077209 */ /* 0x000fe40007810000 */
[----:B------:R-:W-:Y:S02]  /*3fb0*/  FMNMX.FTZ R8, R121, R8, !PT ;  /* 0x0000000879087209 */ /* 0x000fe40007810000 */
[----:B------:R-:W-:Y:S02]  /*3fc0*/  FSEL R166, R30, -INF , P1 ;  /* 0xff8000001ea67808 */ /* 0x000fe40000800000 */
[C---:B------:R-:W-:Y:S02]  /*3fd0*/  ISETP.GT.AND P0, PT, R5.reuse, 0x38, PT ;  /* 0x000000380500780c */ /* 0x040fe40003f04270 */
[----:B------:R-:W-:Y:S02]  /*3fe0*/  ISETP.GT.AND P1, PT, R5, 0x39, PT ;  /* 0x000000390500780c */ /* 0x000fe40003f24270 */
[----:B------:R-:W-:-:S02]  /*3ff0*/  FMNMX.FTZ R5, R239, R7, !PT ;  /* 0x00000007ef057209 */ /* 0x000fc40007810000 */
[----:B------:R-:W-:Y:S02]  /*4000*/  FMNMX.FTZ R7, R120, R8, !PT ;  /* 0x0000000878077209 */ /* 0x000fe40007810000 */
[----:B------:R-:W-:Y:S02]  /*4010*/  FSEL R243, R64, -INF , P0 ;  /* 0xff80000040f37808 */ /* 0x000fe40000000000 */
[----:B------:R-:W-:Y:S02]  /*4020*/  FMNMX.FTZ R5, R213, R5, !PT ;  /* 0x00000005d5057209 */ /* 0x000fe40007810000 */
[----:B------:R-:W-:Y:S02]  /*4030*/  ISETP.GT.AND P0, PT, R6, 0x21, PT ;  /* 0x000000210600780c */ /* 0x000fe40003f04270 */
[----:B------:R-:W-:Y:S02]  /*4040*/  FMNMX.FTZ R7, R75, R7, !PT ;  /* 0x000000074b077209 */ /* 0x000fe40007810000 */
[----:B------:R-:W-:-:S02]  /*4050*/  FSEL R240, R65, -INF , P1 ;  /* 0xff80000041f07808 */ /* 0x000fc40000800000 */
[----:B------:R-:W-:Y:S02]  /*4060*/  FMNMX.FTZ R5, R243, R5, !PT ;  /* 0x00000005f3057209 */ /* 0x000fe40007810000 */
[----:B------:R-:W-:Y:S02]  /*4070*/  FSEL R164, R31, -INF , P0 ;  /* 0xff8000001fa47808 */ /* 0x000fe40000000000 */
[----:B------:R-:W-:Y:S01]  /*4080*/  ISETP.GT.AND P1, PT, R6, 0x28, PT ;  /* 0x000000280600780c */ /* 0x000fe20003f24270 */
[----:B------:R-:W-:Y:S01]  /*4090*/  LDSM.16.MT88.4 R28, [R221+0x100] ;  /* 0x00010000dd1c783b */ /* 0x000fe20000004200 */
[----:B------:R-:W-:Y:S02]  /*40a0*/  FMNMX.FTZ R7, R166, R7, !PT ;  /* 0x00000007a6077209 */ /* 0x000fe40007810000 */
[----:B------:R-:W-:Y:S02]  /*40b0*/  FMNMX.FTZ R5, R240, R5, !PT ;  /* 0x00000005f0057209 */ /* 0x000fe40007810000 */
[----:B-1----:R-:W-:-:S02]  /*40c0*/  FMNMX.FTZ R144, R4, R144, !PT ;  /* 0x0000009004907209 */ /* 0x002fc40007810000 */
[----:B------:R-:W-:Y:S02]  /*40d0*/  ISETP.GT.AND P0, PT, R6, 0x29, PT ;  /* 0x000000290600780c */ /* 0x000fe40003f04270 */
[----:B------:R-:W-:Y:S01]  /*40e0*/  FSEL R153, R26, -INF , P1 ;  /* 0xff8000001a997808 */ /* 0x000fe20000800000 */
[----:B------:R-:W-:Y:S01]  /*40f0*/  FMUL.FTZ R12, R144, c[0x0][0x2d0] ;  /* 0x0000b400900c7a20 */ /* 0x000fe20000410000 */
[----:B------:R-:W-:Y:S02]  /*4100*/  FMNMX.FTZ R4, R164, R7, !PT ;  /* 0x00000007a4047209 */ /* 0x000fe40007810000 */
[----:B------:R-:W-:Y:S01]  /*4110*/  FSEL R154, R27, -INF , P0 ;  /* 0xff8000001b9a7808 */ /* 0x000fe20000000000 */
[----:B------:R-:W1:Y:S01]  /*4120*/  SHFL.BFLY PT, R7, R5, 0x2, 0x1f ;  /* 0x0c401f0005077f89 */ /* 0x000e6200000e0000 */
[----:B------:R-:W-:Y:S02]  /*4130*/  ISETP.GT.AND P1, PT, R6, 0x30, PT ;  /* 0x000000300600780c */ /* 0x000fe40003f24270 */
[----:B------:R-:W-:Y:S01]  /*4140*/  FMNMX.FTZ R4, R153, R4, !PT ;  /* 0x0000000499047209 */ /* 0x000fe20007810000 */
[----:B------:R-:W-:Y:S01]  /*4150*/  LDSM.16.MT88.4 R24, [R222+0x100] ;  /* 0x00010000de18783b */ /* 0x000fe20000004200 */
[----:B--2---:R-:W-:-:S02]  /*4160*/  FMNMX.FTZ R3, R3, R9, !PT ;  /* 0x0000000903037209 */ /* 0x004fc40007810000 */
[----:B------:R-:W-:Y:S02]  /*4170*/  ISETP.GT.AND P0, PT, R6, 0x31, PT ;  /* 0x000000310600780c */ /* 0x000fe40003f04270 */
[----:B------:R-:W-:Y:S01]  /*4180*/  FSEL R214, R70, -INF , P1 ;  /* 0xff80000046d67808 */ /* 0x000fe20000800000 */
[----:B------:R-:W2:Y:S01]  /*4190*/  SHFL.BFLY PT, R142, R3, 0x1, 0x1f ;  /* 0x0c201f00038e7f89 */ /* 0x000ea200000e0000 */
[----:B------:R-:W-:Y:S02]  /*41a0*/  FMNMX.FTZ R4, R154, R4, !PT ;  /* 0x000000049a047209 */ /* 0x000fe40007810000 */
[----:B------:R-:W-:Y:S02]  /*41b0*/  ISETP.GT.AND P1, PT, R6, 0x38, PT ;  /* 0x000000380600780c */ /* 0x000fe40003f24270 */
[----:B------:R-:W-:Y:S02]  /*41c0*/  FSEL R217, R71, -INF , P0 ;  /* 0xff80000047d97808 */ /* 0x000fe40000000000 */
[----:B------:R-:W-:-:S02]  /*41d0*/  FMNMX.FTZ R4, R214, R4, !PT ;  /* 0x00000004d6047209 */ /* 0x000fc40007810000 */
[----:B------:R-:W-:Y:S02]  /*41e0*/  FSEL R241, R66, -INF , P1 ;  /* 0xff80000042f17808 */ /* 0x000fe40000800000 */
[----:B------:R-:W-:Y:S02]  /*41f0*/  ISETP.GT.AND P1, PT, R6, 0x39, PT ;  /* 0x000000390600780c */ /* 0x000fe40003f24270 */
[----:B------:R-:W-:Y:S02]  /*4200*/  FMNMX.FTZ R4, R217, R4, !PT ;  /* 0x00000004d9047209 */ /* 0x000fe40007810000 */
[----:B------:R-:W-:Y:S02]  /*4210*/  FSEL R242, R67, -INF , P1 ;  /* 0xff80000043f27808 */ /* 0x000fe40000800000 */
[----:B------:R-:W-:Y:S02]  /*4220*/  FMNMX.FTZ R4, R241, R4, !PT ;  /* 0x00000004f1047209 */ /* 0x000fe40007810000 */
[----:B-1----:R-:W-:-:S02]  /*4230*/  FMNMX.FTZ R5, R7, R5, !PT ;  /* 0x0000000507057209 */ /* 0x002fc40007810000 */
[----:B------:R-:W-:Y:S02]  /*4240*/  FMNMX.FTZ R4, R242, R4, !PT ;  /* 0x00000004f2047209 */ /* 0x000fe40007810000 */
[----:B------:R-:W-:Y:S01]  /*4250*/  FSETP.NEU.FTZ.AND P0, PT, R144, -INF , PT ;  /* 0xff8000009000780b */ /* 0x000fe20003f1d000 */
[----:B------:R-:W1:Y:S01]  /*4260*/  SHFL.BFLY PT, R146, R5, 0x1, 0x1f ;  /* 0x0c201f0005927f89 */ /* 0x000e6200000e0000 */
[----:B--2---:R-:W-:Y:S02]  /*4270*/  FMNMX.FTZ R142, R142, R3, !PT ;  /* 0x000000038e8e7209 */ /* 0x004fe40007810000 */
[----:B------:R-:W-:Y:S01]  /*4280*/  FSEL R12, R12, RZ, P0 ;  /* 0x000000ff0c0c7208 */ /* 0x000fe20000000000 */
[----:B------:R-:W2:Y:S01]  /*4290*/  SHFL.BFLY PT, R7, R4, 0x2, 0x1f ;  /* 0x0c401f0004077f89 */ /* 0x000ea200000e0000 */
[C---:B------:R-:W-:Y:S01]  /*42a0*/  FSETP.NEU.FTZ.AND P0, PT, R142.reuse, -INF , PT ;  /* 0xff8000008e00780b */ /* 0x040fe20003f1d000 */
[----:B------:R-:W-:Y:S02]  /*42b0*/  FMUL.FTZ R3, R142, c[0x0][0x2d0] ;  /* 0x0000b4008e037a20 */ /* 0x000fe40000410000 */
[----:B------:R-:W-:-:S03]  /*42c0*/  FFMA.FTZ R6, R11, c[0x0][0x2d0], -R12 ;  /* 0x0000b4000b067a23 */ /* 0x000fc6000001080c */
[----:B------:R-:W-:Y:S01]  /*42d0*/  FSEL R3, R3, RZ, P0 ;  /* 0x000000ff03037208 */ /* 0x000fe20000000000 */
[----:B------:R3:W-:Y:S04]  /*42e0*/  MUFU.EX2 R161, R6 ;  /* 0x0000000600a17308 */ /* 0x0007e80000000800 */
[--C-:B------:R-:W-:Y:S02]  /*42f0*/  FFMA.FTZ R0, R15, c[0x0][0x2d0], -R3.reuse ;  /* 0x0000b4000f007a23 */ /* 0x100fe40000010803 */
[----:B------:R-:W-:Y:S02]  /*4300*/  FFMA.FTZ R2, R19, c[0x0][0x2d0], -R3 ;  /* 0x0000b40013027a23 */ /* 0x000fe40000010803 */
[----:B------:R4:W-:Y:S01]  /*4310*/  MUFU.EX2 R160, R0 ;  /* 0x0000000000a07308 */ /* 0x0009e20000000800 */
[----:B-1----:R-:W-:Y:S01]  /*4320*/  FMNMX.FTZ R146, R5, R146, !PT ;  /* 0x0000009205927209 */ /* 0x002fe20007810000 */
[----:B---3--:R-:W-:Y:S01]  /*4330*/  FFMA.FTZ R6, R13, c[0x0][0x2d0], -R12 ;  /* 0x0000b4000d067a23 */ /* 0x008fe2000001080c */
[----:B--2---:R-:W-:-:S05]  /*4340*/  FMNMX.FTZ R4, R4, R7, !PT ;  /* 0x0000000704047209 */ /* 0x004fca0007810000 */
[----:B------:R-:W-:Y:S01]  /*4350*/  MUFU.EX2 R189, R2 ;  /* 0x0000000200bd7308 */ /* 0x000fe20000000800 */
[----:B------:R-:W-:Y:S01]  /*4360*/  FSETP.NEU.FTZ.AND P0, PT, R146, -INF , PT ;  /* 0xff8000009200780b */ /* 0x000fe20003f1d000 */
[----:B------:R-:W1:Y:S01]  /*4370*/  SHFL.BFLY PT, R5, R4, 0x1, 0x1f ;  /* 0x0c201f0004057f89 */ /* 0x000e6200000e0000 */
[----:B----4-:R-:W-:-:S05]  /*4380*/  FFMA.FTZ R0, R18, c[0x0][0x2d0], -R3 ;  /* 0x0000b40012007a23 */ /* 0x010fca0000010803 */
[----:B------:R2:W3:Y:S08]  /*4390*/  MUFU.EX2 R20, R6 ;  /* 0x0000000600147308 */ /* 0x0004f00000000800 */
[----:B------:R4:W5:Y:S01]  /*43a0*/  MUFU.EX2 R179, R0 ;  /* 0x0000000000b37308 */ /* 0x0009620000000800 */
[----:B--2---:R-:W-:Y:S02]  /*43b0*/  FFMA.FTZ R6, R16, c[0x0][0x2d0], -R12 ;  /* 0x0000b40010067a23 */ /* 0x004fe4000001080c */
[----:B---3--:R-:W-:-:S05]  /*43c0*/  IMAD.MOV.U32 R15, RZ, RZ, R20 ;  /* 0x000000ffff0f7224 */ /* 0x008fca00078e0014 */
[----:B------:R2:W-:Y:S01]  /*43d0*/  MUFU.EX2 R184, R6 ;  /* 0x0000000600b87308 */ /* 0x0005e20000000800 */
[----:B------:R-:W3:Y:S01]  /*43e0*/  LDSM.16.MT88.4 R20, [R221+0x1100] ;  /* 0x00110000dd14783b */ /* 0x000ee20000004200 */
[----:B-1----:R-:W-:Y:S01]  /*43f0*/  FMNMX.FTZ R145, R4, R5, !PT ;  /* 0x0000000504917209 */ /* 0x002fe20007810000 */
[----:B----4-:R-:W-:Y:S01]  /*4400*/  FMUL.FTZ R0, R146, c[0x0][0x2d0] ;  /* 0x0000b40092007a20 */ /* 0x010fe20000410000 */
[----:B------:R-:W-:Y:S02]  /*4410*/  F2FP.BF16.PACK_AB R4, R15, R161 ;  /* 0x000000a10f04723e */ /* 0x000fe400000010ff */
[----:B-----5:R-:W-:Y:S02]  /*4420*/  F2FP.BF16.PACK_AB R7, R189, R179 ;  /* 0x000000b3bd07723e */ /* 0x020fe400000010ff */
[----:B------:R-:W-:Y:S02]  /*4430*/  FSEL R0, R0, RZ, P0 ;  /* 0x000000ff00007208 */ /* 0x000fe40000000000 */
[----:B------:R-:W-:-:S03]  /*4440*/  FSETP.NEU.FTZ.AND P0, PT, R145, -INF , PT ;  /* 0xff8000009100780b */ /* 0x000fc60003f1d000 */
[----:B------:R-:W-:Y:S02]  /*4450*/  FFMA.FTZ R2, R32, c[0x0][0x2d0], -R0 ;  /* 0x0000b40020027a23 */ /* 0x000fe40000010800 */
[----:B--2---:R-:W-:Y:S01]  /*4460*/  FFMA.FTZ R6, R17, c[0x0][0x2d0], -R12 ;  /* 0x0000b40011067a23 */ /* 0x004fe2000001080c */
[----:B------:R-:W-:Y:S01]  /*4470*/  LDSM.16.MT88.4 R32, [R221+0x2100] ;  /* 0x00210000dd20783b */ /* 0x000fe20000004200 */
[----:B------:R-:W-:Y:S02]  /*4480*/  FFMA.FTZ R8, R37, c[0x0][0x2d0], -R0 ;  /* 0x0000b40025087a23 */ /* 0x000fe40000010800 */
[----:B------:R1:W2:Y:S01]  /*4490*/  MUFU.EX2 R177, R6 ;  /* 0x0000000600b17308 */ /* 0x0002a20000000800 */
[----:B------:R-:W4:Y:S07]  /*44a0*/  LDSM.16.MT88.4 R16, [R222+0x1100] ;  /* 0x00110000de10783b */ /* 0x000f2e0000004200 */
[----:B------:R5:W-:Y:S01]  /*44b0*/  MUFU.EX2 R185, R8 ;  /* 0x0000000800b97308 */ /* 0x000be20000000800 */
[----:B-1----:R-:W-:-:S07]  /*44c0*/  FFMA.FTZ R6, R14, c[0x0][0x2d0], -R3 ;  /* 0x0000b4000e067a23 */ /* 0x002fce0000010803 */
[----:B------:R1:W-:Y:S01]  /*44d0*/  MUFU.EX2 R14, R2 ;  /* 0x00000002000e7308 */ /* 0x0003e20000000800 */
[----:B-----5:R-:W-:-:S07]  /*44e0*/  FFMA.FTZ R8, R39, c[0x0][0x2d0], -R0 ;  /* 0x0000b40027087a23 */ /* 0x020fce0000010800 */
[----:B------:R2:W5:Y:S01]  /*44f0*/  MUFU.EX2 R190, R6 ;  /* 0x0000000600be7308 */ /* 0x0005620000000800 */
[----:B-1----:R-:W-:-:S07]  /*4500*/  FFMA.FTZ R2, R36, c[0x0][0x2d0], -R0 ;  /* 0x0000b40024027a23 */ /* 0x002fce0000010800 */
[----:B------:R-:W1:Y:S01]  /*4510*/  MUFU.EX2 R178, R8 ;  /* 0x0000000800b27308 */ /* 0x000e620000000800 */
[----:B--2---:R-:W-:-:S07]  /*4520*/  F2FP.BF16.PACK_AB R6, R177, R184 ;  /* 0x000000b8b106723e */ /* 0x004fce00000010ff */
[----:B------:R2:W-:Y:S01]  /*4530*/  MUFU.EX2 R252, R2 ;  /* 0x0000000200fc7308 */ /* 0x0005e20000000800 */
[----:B-----5:R-:W-:-:S07]  /*4540*/  F2FP.BF16.PACK_AB R5, R160, R190 ;  /* 0x000000bea005723e */ /* 0x020fce00000010ff */
[----:B------:R-:W-:Y:S01]  /*4550*/  HMMA.16816.F32.BF16 R116, R4, R28, RZ ;  /* 0x0000001c0474723c */ /* 0x000fe200000418ff */
[----:B-1----:R-:W-:Y:S01]  /*4560*/  F2FP.BF16.PACK_AB R10, R178, R185 ;  /* 0x000000b9b20a723e */ /* 0x002fe200000010ff */
[----:B--2---:R-:W-:-:S06]  /*4570*/  FMUL.FTZ R2, R145, c[0x0][0x2d0] ;  /* 0x0000b40091027a20 */ /* 0x004fcc0000410000 */
[----:B------:R-:W-:Y:S01]  /*4580*/  HMMA.16816.F32.BF16 R112, R4, R24, RZ ;  /* 0x000000180470723c */ /* 0x000fe200000418ff */
[----:B------:R-:W-:-:S07]  /*4590*/  FSEL R2, R2, RZ, P0 ;  /* 0x000000ff02027208 */ /* 0x000fce0000000000 */
[C---:B---3--:R-:W-:Y:S01]  /*45a0*/  HMMA.16816.F32.BF16 R108, R4.reuse, R20, RZ ;  /* 0x00000014046c723c */ /* 0x048fe200000418ff */
[--C-:B------:R-:W-:Y:S02]  /*45b0*/  FFMA.FTZ R8, R38, c[0x0][0x2d0], -R2.reuse ;  /* 0x0000b40026087a23 */ /* 0x100fe40000010802 */
[----:B------:R-:W-:Y:S02]  /*45c0*/  LDSM.16.MT88.4 R36, [R222+0x2500] ;  /* 0x00250000de24783b */ /* 0x000fe40000004200 */
[----:B------:R1:W-:Y:S03]  /*45d0*/  MUFU.EX2 R249, R8 ;  /* 0x0000000800f97308 */ /* 0x0003e60000000800 */
[C---:B----4-:R-:W-:Y:S08]  /*45e0*/  HMMA.16816.F32.BF16 R104, R4.reuse, R16, RZ ;  /* 0x000000100468723c */ /* 0x050ff000000418ff */
[----:B------:R-:W-:Y:S01]  /*45f0*/  HMMA.16816.F32.BF16 R100, R4, R32, RZ ;  /* 0x000000200464723c */ /* 0x000fe200000418ff */
[----:B-1----:R-:W-:-:S07]  /*4600*/  FFMA.FTZ R8, R44, c[0x0][0x2d0], -R2 ;  /* 0x0000b4002c087a23 */ /* 0x002fce0000010802 */
[C---:B------:R-:W-:Y:S01]  /*4610*/  HMMA.16816.F32.BF16 R96, R4.reuse, R40, RZ ;  /* 0x000000280460723c */ /* 0x040fe200000418ff */
[----:B------:R1:W2:Y:S07]  /*4620*/  MUFU.EX2 R248, R8 ;  /* 0x0000000800f87308 */ /* 0x0002ae0000000800 */
[C---:B------:R-:W-:Y:S08]  /*4630*/  HMMA.16816.F32.BF16 R92, R4.reuse, R30, RZ ;  /* 0x0000001e045c723c */ /* 0x040ff000000418ff */
[----:B------:R-:W-:Y:S01]  /*4640*/  HMMA.16816.F32.BF16 R88, R4, R26, RZ ;  /* 0x0000001a0458723c */ /* 0x000fe200000418ff */
[----:B-1----:R-:W-:Y:S01]  /*4650*/  FFMA.FTZ R8, R45, c[0x0][0x2d0], -R2 ;  /* 0x0000b4002d087a23 */ /* 0x002fe20000010802 */
[----:B--2---:R-:W-:-:S03]  /*4660*/  F2FP.BF16.PACK_AB R9, R248, R249 ;  /* 0x000000f9f809723e */ /* 0x004fc600000010ff */
[----:B------:R1:W-:Y:S03]  /*4670*/  MUFU.EX2 R251, R8 ;  /* 0x0000000800fb7308 */ /* 0x0003e60000000800 */
[C---:B------:R-:W-:Y:S08]  /*4680*/  HMMA.16816.F32.BF16 R84, R4.reuse, R22, RZ ;  /* 0x000000160454723c */ /* 0x040ff000000418ff */
[----:B------:R-:W-:Y:S01]  /*4690*/  HMMA.16816.F32.BF16 R80, R4, R18, RZ ;  /* 0x000000120450723c */ /* 0x000fe200000418ff */
[----:B-1----:R-:W-:-:S07]  /*46a0*/  FFMA.FTZ R8, R46, c[0x0][0x2d0], -R2 ;  /* 0x0000b4002e087a23 */ /* 0x002fce0000010802 */
[C---:B------:R-:W-:Y:S01]  /*46b0*/  HMMA.16816.F32.BF16 R76, R4.reuse, R34, RZ ;  /* 0x00000022044c723c */ /* 0x040fe200000418ff */
[----:B------:R1:W2:Y:S07]  /*46c0*/  MUFU.EX2 R13, R8 ;  /* 0x00000008000d7308 */ /* 0x0002ae0000000800 */
[----:B------:R-:W-:Y:S07]  /*46d0*/  HMMA.16816.F32.BF16 R64, R4, R42, RZ ;  /* 0x0000002a0440723c */ /* 0x000fee00000418ff */
[----:B------:R-:W-:Y:S01]  /*46e0*/  FFMA.FTZ R4, R47, c[0x0][0x2d0], -R12 ;  /* 0x0000b4002f047a23 */ /* 0x000fe2000001080c */
[----:B-1----:R-:W-:-:S03]  /*46f0*/  F2FP.BF16.PACK_AB R8, R252, R14 ;  /* 0x0000000efc08723e */ /* 0x002fc600000010ff */
[----:B------:R1:W-:Y:S01]  /*4700*/  MUFU.EX2 R250, R4 ;  /* 0x0000000400fa7308 */ /* 0x0003e20000000800 */
[----:B--2---:R-:W-:-:S07]  /*4710*/  F2FP.BF16.PACK_AB R11, R13, R251 ;  /* 0x000000fb0d0b723e */ /* 0x004fce00000010ff */
[----:B------:R-:W-:Y:S01]  /*4720*/  HMMA.16816.F32.BF16 R60, R8, R24, RZ ;  /* 0x00000018083c723c */ /* 0x000fe200000418ff */
[----:B-1----:R-:W-:-:S07]  /*4730*/  FFMA.FTZ R4, R49, c[0x0][0x2d0], -R12 ;  /* 0x0000b40031047a23 */ /* 0x002fce000001080c */
[C---:B------:R-:W-:Y:S01]  /*4740*/  HMMA.16816.F32.BF16 R132, R8.reuse, R26, RZ ;  /* 0x0000001a0884723c */ /* 0x040fe200000418ff */
[----:B------:R-:W1:Y:S01]  /*4750*/  LDSM.16.MT88.4 R24, [R221+0x500] ;  /* 0x00050000dd18783b */ /* 0x000e620000004200 */
[----:B------:R2:W-:Y:S06]  /*4760*/  MUFU.EX2 R188, R4 ;  /* 0x0000000400bc7308 */ /* 0x0005ec0000000800 */
[C---:B------:R-:W-:Y:S08]  /*4770*/  HMMA.16816.F32.BF16 R68, R8.reuse, R28, RZ ;  /* 0x0000001c0844723c */ /* 0x040ff000000418ff */
[----:B------:R-:W-:Y:S01]  /*4780*/  HMMA.16816.F32.BF16 R136, R8, R30, RZ ;  /* 0x0000001e0888723c */ /* 0x000fe200000418ff */
[----:B------:R-:W-:Y:S01]  /*4790*/  LDSM.16.MT88.4 R28, [R222+0x1500] ;  /* 0x00150000de1c783b */ /* 0x000fe20000004200 */
[----:B--2---:R-:W-:-:S04]  /*47a0*/  FFMA.FTZ R4, R50, c[0x0][0x2d0], -R12 ;  /* 0x0000b40032047a23 */ /* 0x004fc8000001080c */
[----:B------:R2:W-:Y:S02]  /*47b0*/  MUFU.EX2 R182, R4 ;  /* 0x0000000400b67308 */ /* 0x0005e40000000800 */
[C---:B------:R-:W-:Y:S08]  /*47c0*/  HMMA.16816.F32.BF16 R56, R8.reuse, R20, RZ ;  /* 0x000000140838723c */ /* 0x040ff000000418ff */
[----:B------:R-:W-:Y:S01]  /*47d0*/  HMMA.16816.F32.BF16 R128, R8, R22, RZ ;  /* 0x000000160880723c */ /* 0x000fe200000418ff */
[----:B------:R-:W3:Y:S01]  /*47e0*/  LDSM.16.MT88.4 R20, [R222+0x500] ;  /* 0x00050000de14783b */ /* 0x000ee20000004200 */
[----:B--2---:R-:W-:-:S06]  /*47f0*/  FFMA.FTZ R4, R52, c[0x0][0x2d0], -R12 ;  /* 0x0000b40034047a23 */ /* 0x004fcc000001080c */
[C---:B------:R-:W-:Y:S01]  /*4800*/  HMMA.16816.F32.BF16 R148, R8.reuse, R18, RZ ;  /* 0x000000120894723c */ /* 0x040fe200000418ff */
[----:B------:R2:W4:Y:S07]  /*4810*/  MUFU.EX2 R183, R4 ;  /* 0x0000000400b77308 */ /* 0x00052e0000000800 */
[C---:B------:R-:W-:Y:S01]  /*4820*/  HMMA.16816.F32.BF16 R52, R8.reuse, R16, RZ ;  /* 0x000000100834723c */ /* 0x040fe200000418ff */
[----:B------:R-:W5:Y:S07]  /*4830*/  LDSM.16.MT88.4 R16, [R221+0x1500] ;  /* 0x00150000dd10783b */ /* 0x000f6e0000004200 */
[----:B------:R-:W-:Y:S01]  /*4840*/  HMMA.16816.F32.BF16 R156, R8, R34, RZ ;  /* 0x00000022089c723c */ /* 0x000fe200000418ff */
[----:B--2---:R-:W-:Y:S01]  /*4850*/  FFMA.FTZ R4, R48, c[0x0][0x2d0], -R3 ;  /* 0x0000b40030047a23 */ /* 0x004fe20000010803 */
[----:B----4-:R-:W-:-:S03]  /*4860*/  F2FP.BF16.PACK_AB R6, R183, R182 ;  /* 0x000000b6b706723e */ /* 0x010fc600000010ff */
[----:B------:R2:W-:Y:S03]  /*4870*/  MUFU.EX2 R244, R4 ;  /* 0x0000000400f47308 */ /* 0x0005e60000000800 */
[C---:B------:R-:W-:Y:S08]  /*4880*/  HMMA.16816.F32.BF16 R44, R8.reuse, R40, RZ ;  /* 0x00000028082c723c */ /* 0x040ff000000418ff */
[----:B------:R-:W-:Y:S01]  /*4890*/  HMMA.16816.F32.BF16 R168, R8, R42, RZ ;  /* 0x0000002a08a8723c */ /* 0x000fe200000418ff */
[----:B--2---:R-:W-:-:S07]  /*48a0*/  FFMA.FTZ R4, R51, c[0x0][0x2d0], -R3 ;  /* 0x0000b40033047a23 */ /* 0x004fce0000010803 */
[----:B------:R-:W-:Y:S01]  /*48b0*/  HMMA.16816.F32.BF16 R48, R8, R32, RZ ;  /* 0x000000200830723c */ /* 0x000fe200000418ff */
[----:B------:R-:W2:Y:S01]  /*48c0*/  LDSM.16.MT88.4 R32, [R221+0x2500] ;  /* 0x00250000dd20783b */ /* 0x000ea20000004200 */
[----:B------:R4:W1:Y:S05]  /*48d0*/  MUFU.EX2 R247, R4 ;  /* 0x0000000400f77308 */ /* 0x00086a0000000800 */
[----:B------:R-:W-:Y:S02]  /*48e0*/  FFMA.FTZ R8, R125, c[0x0][0x2d0], -R0 ;  /* 0x0000b4007d087a23 */ /* 0x000fe40000010800 */
[----:B------:R-:W-:Y:S02]  /*48f0*/  IMAD.MOV.U32 R125, RZ, RZ, R161 ;  /* 0x000000ffff7d7224 */ /* 0x000fe400078e00a1 */
[----:B------:R3:W-:Y:S01]  /*4900*/  MUFU.EX2 R216, R8 ;  /* 0x0000000800d87308 */ /* 0x0007e20000000800 */
[----:B----4-:R-:W-:Y:S01]  /*4910*/  FFMA.FTZ R4, R72, c[0x0][0x2d0], -R3 ;  /* 0x0000b40048047a23 */ /* 0x010fe20000010803 */
[----:B-1----:R-:W-:-:S06]  /*4920*/  F2FP.BF16.PACK_AB R5, R247, R244 ;  /* 0x000000f4f705723e */ /* 0x002fcc00000010ff */
[----:B------:R1:W-:Y:S01]  /*4930*/  MUFU.EX2 R246, R4 ;  /* 0x0000000400f67308 */ /* 0x0003e20000000800 */
[----:B---3--:R-:W-:Y:S02]  /*4940*/  FFMA.FTZ R8, R124, c[0x0][0x2d0], -R0 ;  /* 0x0000b4007c087a23 */ /* 0x008fe40000010800 */
[----:B------:R-:W-:-:S05]  /*4950*/  IMAD.MOV.U32 R124, RZ, RZ, R160 ;  /* 0x000000ffff7c7224 */ /* 0x000fca00078e00a0 */
[----:B------:R3:W-:Y:S01]  /*4960*/  MUFU.EX2 R215, R8 ;  /* 0x0000000800d77308 */ /* 0x0007e20000000800 */
[----:B-1----:R-:W-:-:S07]  /*4970*/  FFMA.FTZ R4, R73, c[0x0][0x2d0], -R3 ;  /* 0x0000b40049047a23 */ /* 0x002fce0000010803 */
[----:B------:R1:W4:Y:S01]  /*4980*/  MUFU.EX2 R245, R4 ;  /* 0x0000000400f57308 */ /* 0x0003220000000800 */
[----:B---3--:R-:W-:-:S07]  /*4990*/  FFMA.FTZ R8, R122, c[0x0][0x2d0], -R2 ;  /* 0x0000b4007a087a23 */ /* 0x008fce0000010802 */
[----:B------:R3:W-:Y:S01]  /*49a0*/  MUFU.EX2 R204, R8 ;  /* 0x0000000800cc7308 */ /* 0x0007e20000000800 */
[----:B-1----:R-:W-:Y:S01]  /*49b0*/  FFMA.FTZ R4, R74, c[0x0][0x2d0], -R0 ;  /* 0x0000b4004a047a23 */ /* 0x002fe20000010800 */
[----:B----4-:R-:W-:-:S06]  /*49c0*/  F2FP.BF16.PACK_AB R7, R245, R246 ;  /* 0x000000f6f507723e */ /* 0x010fcc00000010ff */
[----:B------:R1:W-:Y:S01]  /*49d0*/  MUFU.EX2 R219, R4 ;  /* 0x0000000400db7308 */ /* 0x0003e20000000800 */
[----:B---3--:R-:W-:-:S07]  /*49e0*/  FFMA.FTZ R8, R121, c[0x0][0x2d0], -R2 ;  /* 0x0000b40079087a23 */ /* 0x008fce0000010802 */
[----:B------:R3:W-:Y:S01]  /*49f0*/  MUFU.EX2 R207, R8 ;  /* 0x0000000800cf7308 */ /* 0x0007e20000000800 */
[----:B-1----:R-:W-:-:S07]  /*4a00*/  FFMA.FTZ R4, R123, c[0x0][0x2d0], -R0 ;  /* 0x0000b4007b047a23 */ /* 0x002fce0000010800 */
[----:B------:R1:W4:Y:S01]  /*4a10*/  MUFU.EX2 R218, R4 ;  /* 0x0000000400da7308 */ /* 0x0003220000000800 */
[----:B---3--:R-:W-:-:S07]  /*4a20*/  FFMA.FTZ R8, R120, c[0x0][0x2d0], -R2 ;  /* 0x0000b40078087a23 */ /* 0x008fce0000010802 */
[----:B------:R3:W-:Y:S01]  /*4a30*/  MUFU.EX2 R203, R8 ;  /* 0x0000000800cb7308 */ /* 0x0007e20000000800 */
[----:B-1----:R-:W-:-:S07]  /*4a40*/  F2FP.BF16.PACK_AB R4, R188, R250 ;  /* 0x000000fabc04723e */ /* 0x002fce00000010ff */
[----:B------:R-:W-:Y:S01]  /*4a50*/  HMMA.16816.F32.BF16 R172, R4, R24, R116 ;  /* 0x0000001804ac723c */ /* 0x000fe20000041874 */
[----:B---3--:R-:W-:-:S04]  /*4a60*/  FFMA.FTZ R8, R75, c[0x0][0x2d0], -R2 ;  /* 0x0000b4004b087a23 */ /* 0x008fc80000010802 */
[----:B------:R1:W3:Y:S03]  /*4a70*/  MUFU.EX2 R201, R8 ;  /* 0x0000000800c97308 */ /* 0x0002e60000000800 */
[C---:B------:R-:W-:Y:S08]  /*4a80*/  HMMA.16816.F32.BF16 R116, R4.reuse, R20, R112 ;  /* 0x000000140474723c */ /* 0x040ff00000041870 */
[----:B-----5:R-:W-:Y:S01]  /*4a90*/  HMMA.16816.F32.BF16 R112, R4, R16, R108 ;  /* 0x000000100470723c */ /* 0x020fe2000004186c */
[----:B-1----:R-:W-:-:S07]  /*4aa0*/  FFMA.FTZ R8, R141, c[0x0][0x2d0], -R12 ;  /* 0x0000b4008d087a23 */ /* 0x002fce000001080c */
[C---:B------:R-:W-:Y:S01]  /*4ab0*/  HMMA.16816.F32.BF16 R160, R4.reuse, R26, R92 ;  /* 0x0000001a04a0723c */ /* 0x040fe2000004185c */
[----:B------:R1:W-:Y:S07]  /*4ac0*/  MUFU.EX2 R200, R8 ;  /* 0x0000000800c87308 */ /* 0x0003ee0000000800 */
[C---:B------:R-:W-:Y:S08]  /*4ad0*/  HMMA.16816.F32.BF16 R108, R4.reuse, R22, R88 ;  /* 0x00000016046c723c */ /* 0x040ff00000041858 */
[----:B------:R-:W-:Y:S01]  /*4ae0*/  HMMA.16816.F32.BF16 R92, R4, R18, R84 ;  /* 0x00000012045c723c */ /* 0x000fe20000041854 */
[----:B-1----:R-:W-:-:S04]  /*4af0*/  FFMA.FTZ R8, R155, c[0x0][0x2d0], -R12 ;  /* 0x0000b4009b087a23 */ /* 0x002fc8000001080c */
[----:B------:R1:W5:Y:S03]  /*4b00*/  MUFU.EX2 R187, R8 ;  /* 0x0000000800bb7308 */ /* 0x0003660000000800 */
[C---:B------:R-:W-:Y:S08]  /*4b10*/  HMMA.16816.F32.BF16 R88, R4.reuse, R30, R80 ;  /* 0x0000001e0458723c */ /* 0x040ff00000041850 */
[----:B------:R-:W-:Y:S01]  /*4b20*/  HMMA.16816.F32.BF16 R104, R4, R28, R104 ;  /* 0x0000001c0468723c */ /* 0x000fe20000041868 */
[----:B-1----:R-:W-:-:S07]  /*4b30*/  FFMA.FTZ R8, R147, c[0x0][0x2d0], -R12 ;  /* 0x0000b40093087a23 */ /* 0x002fce000001080c */
[C---:B--2---:R-:W-:Y:S01]  /*4b40*/  HMMA.16816.F32.BF16 R100, R4.reuse, R32, R100 ;  /* 0x000000200464723c */ /* 0x044fe20000041864 */
[----:B------:R1:W-:Y:S07]  /*4b50*/  MUFU.EX2 R186, R8 ;  /* 0x0000000800ba7308 */ /* 0x0003ee0000000800 */
[C---:B------:R-:W-:Y:S08]  /*4b60*/  HMMA.16816.F32.BF16 R96, R4.reuse, R36, R96 ;  /* 0x000000240460723c */ /* 0x040ff00000041860 */
[----:B------:R-:W-:Y:S01]  /*4b70*/  HMMA.16816.F32.BF16 R84, R4, R34, R76 ;  /* 0x000000220454723c */ /* 0x000fe2000004184c */
[----:B-1----:R-:W-:-:S02]  /*4b80*/  FFMA.FTZ R8, R165, c[0x0][0x2d0], -R12 ;  /* 0x0000b400a5087a23 */ /* 0x002fc4000001080c */
[----:B------:R-:W-:-:S05]  /*4b90*/  IMAD.MOV.U32 R165, RZ, RZ, R178 ;  /* 0x000000ffffa57224 */ /* 0x000fca00078e00b2 */
[----:B------:R-:W-:Y:S07]  /*4ba0*/  HMMA.16816.F32.BF16 R80, R4, R38, R64 ;  /* 0x000000260450723c */ /* 0x000fee0000041840 */
[----:B----4-:R-:W-:Y:S02]  /*4bb0*/  F2FP.BF16.PACK_AB R4, R218, R219 ;  /* 0x000000dbda04723e */ /* 0x010fe400000010ff */
[----:B------:R-:W-:Y:S02]  /*4bc0*/  F2FP.BF16.PACK_AB R5, R207, R204 ;  /* 0x000000cccf05723e */ /* 0x000fe400000010ff */
[----:B------:R-:W-:-:S02]  /*4bd0*/  F2FP.BF16.PACK_AB R6, R215, R216 ;  /* 0x000000d8d706723e */ /* 0x000fc400000010ff */
[----:B---3--:R-:W-:-:S07]  /*4be0*/  F2FP.BF16.PACK_AB R7, R201, R203 ;  /* 0x000000cbc907723e */ /* 0x008fce00000010ff */
[C---:B------:R-:W-:Y:S08]  /*4bf0*/  HMMA.16816.F32.BF16 R76, R4.reuse, R24, R68 ;  /* 0x00000018044c723c */ /* 0x040ff00000041844 */
[C---:B------:R-:W-:Y:S08]  /*4c00*/  HMMA.16816.F32.BF16 R68, R4.reuse, R16, R56 ;  /* 0x000000100444723c */ /* 0x040ff00000041838 */
[C---:B------:R-:W-:Y:S01]  /*4c10*/  HMMA.16816.F32.BF16 R56, R4.reuse, R26, R136 ;  /* 0x0000001a0438723c */ /* 0x040fe20000041888 */
[----:B------:R-:W-:Y:S06]  /*4c20*/  LDSM.16.MT88.4 R24, [R222+0x1900] ;  /* 0x00190000de18783b */ /* 0x000fec0000004200 */
[----:B------:R-:W-:Y:S01]  /*4c30*/  IMAD.MOV.U32 R138, RZ, RZ, R185 ;  /* 0x000000ffff8a7224 */ /* 0x000fe200078e00b9 */
[----:B------:R-:W-:Y:S01]  /*4c40*/  HMMA.16816.F32.BF16 R40, R4, R30, R148 ;  /* 0x0000001e0428723c */ /* 0x000fe20000041894 */
[----:B------:R1:W-:Y:S01]  /*4c50*/  MUFU.EX2 R185, R8 ;  /* 0x0000000800b97308 */ /* 0x0003e20000000800 */
[----:B------:R-:W-:-:S02]  /*4c60*/  IMAD.MOV.U32 R137, RZ, RZ, R184 ;  /* 0x000000ffff897224 */ /* 0x000fc400078e00b8 */
[----:B------:R-:W-:Y:S02]  /*4c70*/  IMAD.MOV.U32 R136, RZ, RZ, R179 ;  /* 0x000000ffff887224 */ /* 0x000fe400078e00b3 */
[----:B------:R-:W-:Y:S02]  /*4c80*/  IMAD.MOV.U32 R139, RZ, RZ, R190 ;  /* 0x000000ffff8b7224 */ /* 0x000fe400078e00be */
[C---:B------:R-:W-:Y:S08]  /*4c90*/  HMMA.16816.F32.BF16 R72, R4.reuse, R20, R60 ;  /* 0x000000140448723c */ /* 0x040ff0000004183c */
[----:B------:R-:W-:Y:S01]  /*4ca0*/  HMMA.16816.F32.BF16 R64, R4, R28, R52 ;  /* 0x0000001c0440723c */ /* 0x000fe20000041834 */
[----:B-1----:R-:W-:Y:S01]  /*4cb0*/  FFMA.FTZ R8, R126, c[0x0][0x2d0], -R3 ;  /* 0x0000b4007e087a23 */ /* 0x002fe20000010803 */
[----:B------:R-:W-:Y:S01]  /*4cc0*/  LDSM.16.MT88.4 R28, [R221+0x2900] ;  /* 0x00290000dd1c783b */ /* 0x000fe20000004200 */
[----:B------:R-:W-:-:S02]  /*4cd0*/  IMAD.MOV.U32 R126, RZ, RZ, R13 ;  /* 0x000000ffff7e7224 */ /* 0x000fc400078e000d */
[--C-:B------:R-:W-:Y:S01]  /*4ce0*/  FFMA.FTZ R13, R152, c[0x0][0x2d0], -R3.reuse ;  /* 0x0000b400980d7a23 */ /* 0x100fe20000010803 */
[----:B------:R1:W-:Y:S02]  /*4cf0*/  MUFU.EX2 R184, R8 ;  /* 0x0000000800b87308 */ /* 0x0003e40000000800 */
[C---:B------:R-:W-:Y:S06]  /*4d00*/  HMMA.16816.F32.BF16 R60, R4.reuse, R32, R48 ;  /* 0x00000020043c723c */ /* 0x040fec0000041830 */
[----:B------:R2:W-:Y:S02]  /*4d10*/  MUFU.EX2 R178, R13 ;  /* 0x0000000d00b27308 */ /* 0x0005e40000000800 */
[----:B------:R-:W-:Y:S01]  /*4d20*/  HMMA.16816.F32.BF16 R196, R4, R36, R44 ;  /* 0x0000002404c4723c */ /* 0x000fe2000004182c */
[----:B-1----:R-:W-:-:S07]  /*4d30*/  FFMA.FTZ R8, R127, c[0x0][0x2d0], -R3 ;  /* 0x0000b4007f087a23 */ /* 0x002fce0000010803 */
[----:B------:R-:W-:Y:S01]  /*4d40*/  HMMA.16816.F32.BF16 R48, R4, R22, R132 ;  /* 0x000000160430723c */ /* 0x000fe20000041884 */
[----:B------:R-:W-:Y:S01]  /*4d50*/  IMAD.MOV.U32 R127, RZ, RZ, R177 ;  /* 0x000000ffff7f7224 */ /* 0x000fe200078e00b1 */
[----:B------:R1:W3:Y:S01]  /*4d60*/  MUFU.EX2 R179, R8 ;  /* 0x0000000800b37308 */ /* 0x0002e20000000800 */
[----:B------:R-:W4:Y:S01]  /*4d70*/  LDSM.16.MT88.4 R20, [R221+0x900] ;  /* 0x00090000dd14783b */ /* 0x000f220000004200 */
[----:B--2---:R-:W-:-:S04]  /*4d80*/  FFMA.FTZ R13, R167, c[0x0][0x2d0], -R0 ;  /* 0x0000b400a70d7a23 */ /* 0x004fc80000010800 */
[----:B------:R-:W-:Y:S01]  /*4d90*/  HMMA.16816.F32.BF16 R52, R4, R34, R156 ;  /* 0x000000220434723c */ /* 0x000fe2000004189c */
[----:B------:R-:W2:Y:S01]  /*4da0*/  LDSM.16.MT88.4 R32, [R222+0x2900] ;  /* 0x00290000de20783b */ /* 0x000ea20000004200 */
[----:B------:R3:W-:Y:S01]  /*4db0*/  MUFU.EX2 R151, R13 ;  /* 0x0000000d00977308 */ /* 0x0007e20000000800 */
[----:B------:R-:W-:-:S05]  /*4dc0*/  IMAD.MOV.U32 R167, RZ, RZ, R189 ;  /* 0x000000ffffa77224 */ /* 0x000fca00078e00bd */
[----:B------:R-:W-:Y:S01]  /*4dd0*/  HMMA.16816.F32.BF16 R44, R4, R18, R128 ;  /* 0x00000012042c723c */ /* 0x000fe20000041880 */
[----:B------:R-:W2:Y:S01]  /*4de0*/  LDSM.16.MT88.4 R16, [R222+0x900] ;  /* 0x00090000de10783b */ /* 0x000ea20000004200 */
[----:B-1----:R-:W-:-:S04]  /*4df0*/  FFMA.FTZ R8, R143, c[0x0][0x2d0], -R3 ;  /* 0x0000b4008f087a23 */ /* 0x002fc80000010803 */
[----:B------:R1:W1:Y:S02]  /*4e00*/  MUFU.EX2 R177, R8 ;  /* 0x0000000800b17308 */ /* 0x0002640000000800 */
[----:B------:R-:W-:Y:S01]  /*4e10*/  HMMA.16816.F32.BF16 R36, R4, R38, R168 ;  /* 0x000000260424723c */ /* 0x000fe200000418a8 */
[----:B---3--:R-:W-:-:S05]  /*4e20*/  FFMA.FTZ R13, R176, c[0x0][0x2d0], -R0 ;  /* 0x0000b400b00d7a23 */ /* 0x008fca0000010800 */
[----:B------:R3:W2:Y:S01]  /*4e30*/  MUFU.EX2 R149, R13 ;  /* 0x0000000d00957308 */ /* 0x0006a20000000800 */
[----:B-----5:R-:W-:Y:S02]  /*4e40*/  F2FP.BF16.PACK_AB R4, R187, R200 ;  /* 0x000000c8bb04723e */ /* 0x020fe400000010ff */
[----:B------:R-:W-:Y:S02]  /*4e50*/  F2FP.BF16.PACK_AB R5, R179, R184 ;  /* 0x000000b8b305723e */ /* 0x000fe400000010ff */
[----:B------:R-:W-:Y:S01]  /*4e60*/  F2FP.BF16.PACK_AB R6, R185, R186 ;  /* 0x000000bab906723e */ /* 0x000fe200000010ff */
[----:B-1----:R-:W1:Y:S01]  /*4e70*/  LDSM.16.MT88.4 R8, [R221+0x1900] ;  /* 0x00190000dd08783b */ /* 0x002e620000004200 */
[----:B------:R-:W-:Y:S01]  /*4e80*/  F2FP.BF16.PACK_AB R7, R178, R177 ;  /* 0x000000b1b207723e */ /* 0x000fe200000010ff */
[----:B---3--:R-:W-:-:S06]  /*4e90*/  FFMA.FTZ R13, R181, c[0x0][0x2d0], -R0 ;  /* 0x0000b400b50d7a23 */ /* 0x008fcc0000010800 */
[C---:B----4-:R-:W-:Y:S01]  /*4ea0*/  HMMA.16816.F32.BF16 R156, R4.reuse, R20, R172 ;  /* 0x00000014049c723c */ /* 0x050fe200000418ac */
[----:B------:R3:W-:Y:S07]  /*4eb0*/  MUFU.EX2 R150, R13 ;  /* 0x0000000d00967308 */ /* 0x0007ee0000000800 */
[C---:B--2---:R-:W-:Y:S08]  /*4ec0*/  HMMA.16816.F32.BF16 R192, R4.reuse, R32, R96 ;  /* 0x0000002004c0723c */ /* 0x044ff00000041860 */
[----:B------:R-:W-:Y:S01]  /*4ed0*/  HMMA.16816.F32.BF16 R120, R4, R16, R116 ;  /* 0x000000100478723c */ /* 0x000fe20000041874 */
[----:B---3--:R-:W-:-:S04]  /*4ee0*/  FFMA.FTZ R13, R180, c[0x0][0x2d0], -R0 ;  /* 0x0000b400b40d7a23 */ /* 0x008fc80000010800 */
[----:B------:R2:W-:Y:S03]  /*4ef0*/  MUFU.EX2 R176, R13 ;  /* 0x0000000d00b07308 */ /* 0x0005e60000000800 */
[C---:B------:R-:W-:Y:S08]  /*4f00*/  HMMA.16816.F32.BF16 R172, R4.reuse, R24, R104 ;  /* 0x0000001804ac723c */ /* 0x040ff00000041868 */
[----:B-1----:R-:W-:Y:S01]  /*4f10*/  HMMA.16816.F32.BF16 R132, R4, R8, R112 ;  /* 0x000000080484723c */ /* 0x002fe20000041870 */
[----:B--2---:R-:W-:-:S07]  /*4f20*/  FFMA.FTZ R13, R166, c[0x0][0x2d0], -R2 ;  /* 0x0000b400a60d7a23 */ /* 0x004fce0000010802 */
[----:B------:R-:W-:Y:S01]  /*4f30*/  HMMA.16816.F32.BF16 R160, R4, R22, R160 ;  /* 0x0000001604a0723c */ /* 0x000fe200000418a0 */
[----:B------:R-:W-:Y:S01]  /*4f40*/  IMAD.MOV.U32 R166, RZ, RZ, R188 ;  /* 0x000000ffffa67224 */ /* 0x000fe200078e00bc */
[----:B------:R1:W-:Y:S01]  /*4f50*/  MUFU.EX2 R141, R13 ;  /* 0x0000000d008d7308 */ /* 0x0003e20000000800 */
[----:B------:R-:W-:Y:S02]  /*4f60*/  IMAD.MOV.U32 R114, RZ, RZ, R183 ;  /* 0x000000ffff727224 */ /* 0x000fe400078e00b7 */
[----:B------:R-:W-:-:S03]  /*4f70*/  IMAD.MOV.U32 R115, RZ, RZ, R182 ;  /* 0x000000ffff737224 */ /* 0x000fc600078e00b6 */
        /* <DEDUP_REMOVED lines=8> */
[----:B------:R1:W-:Y:S07]  /*5000*/  MUFU.EX2 R147, R13 ;  /* 0x0000000d00937308 */ /* 0x0003ee0000000800 */
[----:B------:R-:W-:Y:S01]  /*5010*/  HMMA.16816.F32.BF16 R96, R4, R34, R80 ;  /* 0x000000220460723c */ /* 0x000fe20000041850 */
[----:B------:R-:W-:Y:S06]  /*5020*/  LDSM.16.MT88.4 R80, [R221+0x2d00] ;  /* 0x002d0000dd50783b */ /* 0x000fec0000004200 */
[----:B------:R-:W-:-:S02]  /*5030*/  F2FP.BF16.PACK_AB R4, R149, R151 ;  /* 0x000000979504723e */ /* 0x000fc400000010ff */
[----:B--2---:R-:W-:Y:S01]  /*5040*/  F2FP.BF16.PACK_AB R5, R148, R141 ;  /* 0x0000008d9405723e */ /* 0x004fe200000010ff */
[----:B-1----:R-:W-:Y:S01]  /*5050*/  FFMA.FTZ R13, R154, c[0x0][0x2d0], -R2 ;  /* 0x0000b4009a0d7a23 */ /* 0x002fe20000010802 */
[----:B------:R-:W-:-:S03]  /*5060*/  F2FP.BF16.PACK_AB R6, R176, R150 ;  /* 0x00000096b006723e */ /* 0x000fc600000010ff */
[----:B------:R-:W1:Y:S02]  /*5070*/  MUFU.EX2 R143, R13 ;  /* 0x0000000d008f7308 */ /* 0x000e640000000800 */
[----:B-1----:R-:W-:Y:S01]  /*5080*/  F2FP.BF16.PACK_AB R7, R143, R147 ;  /* 0x000000938f07723e */ /* 0x002fe200000010ff */
[----:B------:R-:W-:Y:S02]  /*5090*/  FFMA.FTZ R13, R212, c[0x0][0x2d0], -R12 ;  /* 0x0000b400d40d7a23 */ /* 0x000fe4000001080c */
[----:B------:R-:W-:-:S04]  /*50a0*/  IMAD.MOV.U32 R212, RZ, RZ, R166 ;  /* 0x000000ffffd47224 */ /* 0x000fc800078e00a6 */
[C---:B------:R-:W-:Y:S07]  /*50b0*/  HMMA.16816.F32.BF16 R68, R4.reuse, R8, R68 ;  /* 0x000000080444723c */ /* 0x040fee0000041844 */
[----:B------:R-:W-:Y:S01]  /*50c0*/  FFMA.FTZ R8, R210, c[0x0][0x2d0], -R12 ;  /* 0x0000b400d2087a23 */ /* 0x000fe2000001080c */
[----:B------:R-:W-:Y:S01]  /*50d0*/  HMMA.16816.F32.BF16 R116, R4, R18, R48 ;  /* 0x000000120474723c */ /* 0x000fe20000041830 */
[----:B------:R-:W-:Y:S01]  /*50e0*/  IMAD.MOV.U32 R9, RZ, RZ, R136 ;  /* 0x000000ffff097224 */ /* 0x000fe200078e0088 */
[----:B------:R-:W-:Y:S01]  /*50f0*/  MUFU.EX2 R49, R13 ;  /* 0x0000000d00317308 */ /* 0x000fe20000000800 */
[----:B------:R-:W-:-:S04]  /*5100*/  IMAD.MOV.U32 R210, RZ, RZ, R167 ;  /* 0x000000ffffd27224 */ /* 0x000fc800078e00a7 */
[----:B------:R-:W-:Y:S01]  /*5110*/  IMAD.MOV.U32 R51, RZ, RZ, R114 ;  /* 0x000000ffff337224 */ /* 0x000fe200078e0072 */
[C---:B------:R-:W-:Y:S01]  /*5120*/  HMMA.16816.F32.BF16 R180, R4.reuse, R22, R56 ;  /* 0x0000001604b4723c */ /* 0x040fe20000041838 */
[----:B------:R-:W-:Y:S01]  /*5130*/  IMAD.MOV.U32 R50, RZ, RZ, R115 ;  /* 0x000000ffff327224 */ /* 0x000fe200078e0073 */
[----:B------:R-:W1:Y:S01]  /*5140*/  MUFU.EX2 R48, R8 ;  /* 0x0000000800307308 */ /* 0x000e620000000800 */
[----:B------:R-:W2:Y:S05]  /*5150*/  LDSM.16.MT88.4 R112, [R222+0xd00] ;  /* 0x000d0000de70783b */ /* 0x000eaa0000004200 */
[C---:B------:R-:W-:Y:S07]  /*5160*/  HMMA.16816.F32.BF16 R56, R4.reuse, R10, R44 ;  /* 0x0000000a0438723c */ /* 0x040fee000004182c */
[----:B------:R-:W-:Y:S01]  /*5170*/  IMAD.MOV.U32 R47, RZ, RZ, R127 ;  /* 0x000000ffff2f7224 */ /* 0x000fe200078e007f */
[----:B------:R-:W-:Y:S01]  /*5180*/  HMMA.16816.F32.BF16 R64, R4, R24, R64 ;  /* 0x000000180440723c */ /* 0x000fe20000041840 */
[----:B------:R-:W-:Y:S01]  /*5190*/  IMAD.MOV.U32 R46, RZ, RZ, R126 ;  /* 0x000000ffff2e7224 */ /* 0x000fe200078e007e */
[----:B-1----:R-:W-:Y:S01]  /*51a0*/  F2FP.BF16.PACK_AB R92, R48, R49 ;  /* 0x00000031305c723e */ /* 0x002fe200000010ff */
[----:B------:R-:W-:-:S02]  /*51b0*/  FFMA.FTZ R8, R208, c[0x0][0x2d0], -R12 ;  /* 0x0000b400d0087a23 */ /* 0x000fc4000001080c */
[----:B------:R-:W-:Y:S02]  /*51c0*/  IMAD.MOV.U32 R10, RZ, RZ, R137 ;  /* 0x000000ffff0a7224 */ /* 0x000fe400078e0089 */
[----:B------:R1:W-:Y:S01]  /*51d0*/  MUFU.EX2 R44, R8 ;  /* 0x00000008002c7308 */ /* 0x0003e20000000800 */
[C---:B------:R-:W-:Y:S01]  /*51e0*/  HMMA.16816.F32.BF16 R152, R4.reuse, R20, R76 ;  /* 0x000000140498723c */ /* 0x040fe2000004184c */
[----:B------:R-:W-:Y:S02]  /*51f0*/  IMAD.MOV.U32 R25, RZ, RZ, R124 ;  /* 0x000000ffff197224 */ /* 0x000fe400078e007c */
[----:B------:R-:W-:Y:S02]  /*5200*/  IMAD.MOV.U32 R11, RZ, RZ, R138 ;  /* 0x000000ffff0b7224 */ /* 0x000fe400078e008a */
[----:B------:R-:W-:Y:S02]  /*5210*/  IMAD.MOV.U32 R208, RZ, RZ, R139 ;  /* 0x000000ffffd07224 */ /* 0x000fe400078e008b */
[----:B------:R-:W-:Y:S01]  /*5220*/  LDSM.16.MT88.4 R136, [R222+0x1d00] ;  /* 0x001d0000de88783b */ /* 0x000fe20000004200 */
[----:B------:R-:W-:Y:S01]  /*5230*/  HMMA.16816.F32.BF16 R100, R4, R16, R72 ;  /* 0x000000100464723c */ /* 0x000fe20000041848 */
[----:B------:R-:W-:-:S02]  /*5240*/  IMAD.MOV.U32 R45, RZ, RZ, R165 ;  /* 0x000000ffff2d7224 */ /* 0x000fc400078e00a5 */
[----:B------:R-:W-:Y:S01]  /*5250*/  LDSM.16.MT88.4 R164, [R221+0xd00] ;  /* 0x000d0000dda4783b */ /* 0x000fe20000004200 */
[----:B-1----:R-:W-:-:S04]  /*5260*/  FFMA.FTZ R8, R202, c[0x0][0x2d0], -R12 ;  /* 0x0000b400ca087a23 */ /* 0x002fc8000001080c */
[C---:B------:R-:W-:Y:S01]  /*5270*/  HMMA.16816.F32.BF16 R40, R4.reuse, R26, R40 ;  /* 0x0000001a0428723c */ /* 0x040fe20000041828 */
[----:B------:R-:W-:Y:S01]  /*5280*/  IMAD.MOV.U32 R202, RZ, RZ, R125 ;  /* 0x000000ffffca7224 */ /* 0x000fe200078e007d */
[----:B------:R1:W3:Y:S01]  /*5290*/  MUFU.EX2 R24, R8 ;  /* 0x0000000800187308 */ /* 0x0002e20000000800 */
[----:B------:R-:W4:Y:S04]  /*52a0*/  LDSM.16.MT88.4 R124, [R221+0x1d00] ;  /* 0x001d0000dd7c783b */ /* 0x000f280000004200 */
[----:B------:R-:W-:Y:S01]  /*52b0*/  IMAD.MOV.U32 R27, RZ, RZ, R15 ;  /* 0x000000ffff1b7224 */ /* 0x000fe200078e000f */
[----:B------:R-:W-:Y:S01]  /*52c0*/  HMMA.16816.F32.BF16 R60, R4, R28, R60 ;  /* 0x0000001c043c723c */ /* 0x000fe2000004183c */
[----:B------:R-:W-:-:S07]  /*52d0*/  IMAD.MOV.U32 R26, RZ, RZ, R14 ;  /* 0x000000ffff1a7224 */ /* 0x000fce00078e000e */
[----:B------:R-:W-:Y:S01]  /*52e0*/  HMMA.16816.F32.BF16 R52, R4, R30, R52 ;  /* 0x0000001e0434723c */ /* 0x000fe20000041834 */
[----:B-1----:R-:W-:Y:S01]  /*52f0*/  FFMA.FTZ R8, R206, c[0x0][0x2d0], -R3 ;  /* 0x0000b400ce087a23 */ /* 0x002fe20000010803 */
[----:B---3--:R-:W-:-:S03]  /*5300*/  F2FP.BF16.PACK_AB R94, R24, R44 ;  /* 0x0000002c185e723e */ /* 0x008fc600000010ff */
[----:B------:R1:W-:Y:S03]  /*5310*/  MUFU.EX2 R23, R8 ;  /* 0x0000000800177308 */ /* 0x0003e60000000800 */
[C---:B------:R-:W-:Y:S08]  /*5320*/  HMMA.16816.F32.BF16 R84, R4.reuse, R32, R196 ;  /* 0x000000200454723c */ /* 0x040ff000000418c4 */
[----:B------:R-:W-:Y:S01]  /*5330*/  HMMA.16816.F32.BF16 R36, R4, R34, R36 ;  /* 0x000000220424723c */ /* 0x000fe20000041824 */
[----:B------:R-:W3:Y:S01]  /*5340*/  LDSM.16.MT88.4 R4, [R222+0x2d00] ;  /* 0x002d0000de04783b */ /* 0x000ee20000004200 */
[----:B-1----:R-:W-:-:S04]  /*5350*/  FFMA.FTZ R8, R209, c[0x0][0x2d0], -R3 ;  /* 0x0000b400d1087a23 */ /* 0x002fc80000010803 */
[----:B------:R1:W5:Y:S02]  /*5360*/  MUFU.EX2 R22, R8 ;  /* 0x0000000800167308 */ /* 0x0003640000000800 */
[--C-:B-1----:R-:W-:Y:S01]  /*5370*/  FFMA.FTZ R8, R205, c[0x0][0x2d0], -R3.reuse ;  /* 0x0000b400cd087a23 */ /* 0x102fe20000010803 */
[----:B-----5:R-:W-:Y:S01]  /*5380*/  F2FP.BF16.PACK_AB R93, R22, R23 ;  /* 0x00000017165d723e */ /* 0x020fe200000010ff */
[----:B------:R-:W-:-:S04]  /*5390*/  FFMA.FTZ R3, R211, c[0x0][0x2d0], -R3 ;  /* 0x0000b400d3037a23 */ /* 0x000fc80000010803 */
[----:B------:R1:W-:Y:S08]  /*53a0*/  MUFU.EX2 R20, R8 ;  /* 0x0000000800147308 */ /* 0x0003f00000000800 */
[----:B------:R5:W2:Y:S01]  /*53b0*/  MUFU.EX2 R21, R3 ;  /* 0x0000000300157308 */ /* 0x000aa20000000800 */
[----:B-1----:R-:W-:Y:S02]  /*53c0*/  FADD.FTZ R8, R249, R248 ;  /* 0x000000f8f9087221 */ /* 0x002fe40000010000 */
[----:B-----5:R-:W-:Y:S01]  /*53d0*/  FFMA.FTZ R3, R239, c[0x0][0x2d0], -R0 ;  /* 0x0000b400ef037a23 */ /* 0x020fe20000010800 */
[----:B--2---:R-:W-:-:S04]  /*53e0*/  F2FP.BF16.PACK_AB R95, R21, R20 ;  /* 0x00000014155f723e */ /* 0x004fc800000010ff */
[----:B------:R1:W-:Y:S03]  /*53f0*/  MUFU.EX2 R19, R3 ;  /* 0x0000000300137308 */ /* 0x0003e60000000800 */
        /* <DEDUP_REMOVED lines=8> */
[----:B------:R-:W-:Y:S01]  /*5480*/  FFMA.FTZ R0, R240, c[0x0][0x2d0], -R0 ;  /* 0x0000b400f0007a23 */ /* 0x000fe20000010800 */
[----:B------:R1:W-:Y:S06]  /*5490*/  MUFU.EX2 R17, R3 ;  /* 0x0000000300117308 */ /* 0x0003ec0000000800 */
[C---:B------:R-:W-:Y:S02]  /*54a0*/  HMMA.16816.F32.BF16 R160, R92.reuse, R166, R160 ;  /* 0x000000a65ca0723c */ /* 0x040fe400000418a0 */
[----:B------:R4:W5:Y:S06]  /*54b0*/  MUFU.EX2 R16, R0 ;  /* 0x0000000000107308 */ /* 0x00096c0000000800 */
[----:B------:R-:W-:Y:S01]  /*54c0*/  HMMA.16816.F32.BF16 R108, R92, R114, R108 ;  /* 0x000000725c6c723c */ /* 0x000fe2000004186c */
[----:B-1----:R-:W-:-:S04]  /*54d0*/  FADD.FTZ R3, R202, R27 ;  /* 0x0000001bca037221 */ /* 0x002fc80000010000 */
[----:B------:R-:W-:-:S03]  /*54e0*/  FADD.FTZ R10, R10, R3 ;  /* 0x000000030a0a7221 */ /* 0x000fc60000010000 */
[----:B------:R-:W-:Y:S01]  /*54f0*/  HMMA.16816.F32.BF16 R168, R92, R126, R168 ;  /* 0x0000007e5ca8723c */ /* 0x000fe200000418a8 */
[----:B----4-:R-:W-:-:S04]  /*5500*/  FFMA.FTZ R0, R214, c[0x0][0x2d0], -R2 ;  /* 0x0000b400d6007a23 */ /* 0x010fc80000010802 */
[----:B------:R1:W-:Y:S03]  /*5510*/  MUFU.EX2 R12, R0 ;  /* 0x00000000000c7308 */ /* 0x0003e60000000800 */
[C---:B------:R-:W-:Y:S08]  /*5520*/  HMMA.16816.F32.BF16 R72, R92.reuse, R80, R188 ;  /* 0x000000505c48723c */ /* 0x040ff000000418bc */
[----:B------:R-:W-:Y:S01]  /*5530*/  HMMA.16816.F32.BF16 R76, R92, R82, R128 ;  /* 0x000000525c4c723c */ /* 0x000fe20000041880 */
[----:B-1----:R-:W-:-:S07]  /*5540*/  FFMA.FTZ R0, R217, c[0x0][0x2d0], -R2 ;  /* 0x0000b400d9007a23 */ /* 0x002fce0000010802 */
[C---:B---3--:R-:W-:Y:S01]  /*5550*/  HMMA.16816.F32.BF16 R88, R92.reuse, R4, R192 ;  /* 0x000000045c58723c */ /* 0x048fe200000418c0 */
[----:B------:R1:W3:Y:S07]  /*5560*/  MUFU.EX2 R13, R0 ;  /* 0x00000000000d7308 */ /* 0x0002ee0000000800 */
[----:B------:R-:W-:Y:S07]  /*5570*/  HMMA.16816.F32.BF16 R92, R92, R6, R96 ;  /* 0x000000065c5c723c */ /* 0x000fee0000041860 */
[----:B--2---:R-:W-:-:S02]  /*5580*/  F2FP.BF16.PACK_AB R96, R18, R19 ;  /* 0x000000131260723e */ /* 0x004fc400000010ff */
[----:B-----5:R-:W-:Y:S01]  /*5590*/  F2FP.BF16.PACK_AB R98, R16, R17 ;  /* 0x000000111062723e */ /* 0x020fe200000010ff */
[--C-:B-1----:R-:W-:Y:S01]  /*55a0*/  FFMA.FTZ R0, R241, c[0x0][0x2d0], -R2.reuse ;  /* 0x0000b400f1007a23 */ /* 0x102fe20000010802 */
[----:B---3--:R-:W-:Y:S01]  /*55b0*/  F2FP.BF16.PACK_AB R97, R13, R12 ;  /* 0x0000000c0d61723e */ /* 0x008fe200000010ff */
[----:B------:R-:W-:Y:S02]  /*55c0*/  FFMA.FTZ R2, R242, c[0x0][0x2d0], -R2 ;  /* 0x0000b400f2027a23 */ /* 0x000fe40000010802 */
[----:B------:R1:W-:Y:S08]  /*55d0*/  MUFU.EX2 R14, R0 ;  /* 0x00000000000e7308 */ /* 0x0003f00000000800 */
[----:B------:R2:W3:Y:S01]  /*55e0*/  MUFU.EX2 R15, R2 ;  /* 0x00000002000f7308 */ /* 0x0004e20000000800 */
[----:B-1----:R-:W-:-:S04]  /*55f0*/  FADD.FTZ R0, R26, R252 ;  /* 0x000000fc1a007221 */ /* 0x002fc80000010000 */
[----:B------:R-:W-:Y:S02]  /*5600*/  FADD.FTZ R0, R11, R0 ;  /* 0x000000000b007221 */ /* 0x000fe40000010000 */
[----:B------:R-:W-:Y:S02]  /*5610*/  FADD.FTZ R11, R251, R8 ;  /* 0x00000008fb0b7221 */ /* 0x000fe40000010000 */
[----:B--2---:R-:W-:Y:S01]  /*5620*/  FADD.FTZ R2, R208, R25 ;  /* 0x00000019d0027221 */ /* 0x004fe20000010000 */
[----:B---3--:R-:W-:Y:S01]  /*5630*/  F2FP.BF16.PACK_AB R99, R15, R14 ;  /* 0x0000000e0f63723e */ /* 0x008fe200000010ff */
[----:B------:R-:W-:Y:S02]  /*5640*/  FADD.FTZ R8, R45, R0 ;  /* 0x000000002d087221 */ /* 0x000fe40000010000 */
[----:B------:R-:W-:Y:S02]  /*5650*/  FADD.FTZ R9, R9, R2 ;  /* 0x0000000209097221 */ /* 0x000fe40000010000 */
[----:B------:R-:W-:-:S02]  /*5660*/  FADD.FTZ R3, R46, R11 ;  /* 0x0000000b2e037221 */ /* 0x000fc40000010000 */
[----:B------:R-:W-:Y:S01]  /*5670*/  FADD.FTZ R2, R47, R10 ;  /* 0x0000000a2f027221 */ /* 0x000fe20000010000 */
[----:B------:R-:W-:Y:S01]  /*5680*/  HMMA.16816.F32.BF16 R84, R96, R4, R84 ;  /* 0x000000046054723c */ /* 0x000fe20000041854 */
[----:B------:R-:W-:Y:S02]  /*5690*/  FADD.FTZ R0, R210, R9 ;  /* 0x00000009d2007221 */ /* 0x000fe40000010000 */
[----:B------:R-:W-:-:S04]  /*56a0*/  FADD.FTZ R3, R204, R3 ;  /* 0x00000003cc037221 */ /* 0x000fc80000010000 */
        /* <DEDUP_REMOVED lines=56> */
[----:B------:R-:W-:Y:S01]  /*5a30*/  FADD.FTZ R2, R24, R0 ;  /* 0x0000000018027221 */ /* 0x000fe20000010000 */
[----:B------:R1:W-:Y:S01]  /*5a40*/  STL [R1+0x24], R5 ;  /* 0x0000240501007387 */ /* 0x0003e20000100800 */
[----:B------:R-:W-:Y:S02]  /*5a50*/  FADD.FTZ R0, R21, R4 ;  /* 0x0000000415007221 */ /* 0x000fe40000010000 */
[----:B------:R-:W-:Y:S01]  /*5a60*/  IMAD.U32 R216, RZ, RZ, UR6 ;  /* 0x00000006ffd87e24 */ /* 0x000fe2000f8e00ff */
[----:B------:R1:W-:Y:S04]  /*5a70*/  STL [R1+0x28], R3 ;  /* 0x0000280301007387 */ /* 0x0003e80000100800 */
[----:B------:R1:W-:Y:S01]  /*5a80*/  STL [R1+0x30], R0 ;  /* 0x0000300001007387 */ /* 0x0003e20000100800 */
[----:B------:R-:W-:-:S03]  /*5a90*/  ISETP.GE.AND P0, PT, R216, UR4, PT ;  /* 0x00000004d8007c0c */ /* 0x000fc6000bf06270 */
[----:B------:R1:W-:Y:S10]  /*5aa0*/  STL [R1+0x2c], R2 ;  /* 0x00002c0201007387 */ /* 0x0003f40000100800 */
[----:B------:R-:W-:Y:S05]  /*5ab0*/  @!P0 BRA `(.L_x_714) ;  /* 0x000041c000008947 */ /* 0x000fea0003800000 */
[----:B------:R-:W2:Y:S04]  /*5ac0*/  LDL R212, [R1+0x3c] ;  /* 0x00003c0001d47983 */ /* 0x000ea80000100800 */
[----:B------:R-:W3:Y:S04]  /*5ad0*/  LDL R210, [R1+0x44] ;  /* 0x0000440001d27983 */ /* 0x000ee80000100800 */
[----:B------:R-:W4:Y:S04]  /*5ae0*/  LDL R51, [R1+0x40] ;  /* 0x0000400001337983 */ /* 0x000f280000100800 */
[----:B------:R-:W4:Y:S01]  /*5af0*/  LDL R50, [R1+0x48] ;  /* 0x0000480001327983 */ /* 0x000f220000100800 */
[----:B------:R-:W-:Y:S01]  /*5b00*/  SHF.R.S32.HI R47, RZ, 0x1f, R140 ;  /* 0x0000001fff2f7819 */ /* 0x000fe2000001148c */
[----:B-1----:R-:W-:-:S03]  /*5b10*/  IMAD.SHL.U32 R0, R140, 0x2, RZ ;  /* 0x000000028c007824 */ /* 0x002fc600078e00ff */
[----:B------:R-:W-:-:S05]  /*5b20*/  SHF.L.U64.HI R2, R140, 0x1, R47 ;  /* 0x000000018c027819 */ /* 0x000fca000001022f */
[----:B------:R-:W-:Y:S04]  /*5b30*/  STL [R1+0x1c], R2 ;  /* 0x00001c0201007387 */ /* 0x000fe80000100800 */
[----:B------:R2:W-:Y:S01]  /*5b40*/  STL [R1+0x18], R0 ;  /* 0x0000180001007387 */ /* 0x0005e20000100800 */
[----:B------:R-:W-:Y:S01]  /*5b50*/  IMAD.MOV.U32 R143, RZ, RZ, R145 ;  /* 0x000000ffff8f7224 */ /* 0x000fe200078e0091 */
[----:B------:R-:W-:Y:S01]  /*5b60*/  MOV R140, R146 ;  /* 0x00000092008c7202 */ /* 0x000fe20000000f00 */
[----:B------:R-:W-:Y:S01]  /*5b70*/  IMAD.MOV.U32 R148, RZ, RZ, R142 ;  /* 0x000000ffff947224 */ /* 0x000fe200078e008e */
[----:B------:R-:W-:Y:S01]  /*5b80*/  MOV R240, R216 ;  /* 0x000000d800f07202 */ /* 0x000fe20000000f00 */
[----:B------:R-:W-:Y:S01]  /*5b90*/  IMAD.MOV.U32 R147, RZ, RZ, R144 ;  /* 0x000000ffff937224 */ /* 0x000fe200078e0090 */
[----:B------:R-:W-:Y:S01]  /*5ba0*/  SEL R3, RZ, 0x10, P5 ;  /* 0x00000010ff037807 */ /* 0x000fe20002800000 */
[C---:B--2---:R-:W-:Y:S01]  /*5bb0*/  IMAD.SHL.U32 R0, R212.reuse, 0x2, RZ ;  /* 0x00000002d4007824 */ /* 0x044fe200078e00ff */
[----:B---3--:R-:W-:-:S05]  /*5bc0*/  SHF.L.U64.HI R2, R212, 0x1, R210 ;  /* 0x00000001d4027819 */ /* 0x008fca00000102d2 */
[----:B------:R4:W-:Y:S04]  /*5bd0*/  STL [R1+0x14], R2 ;  /* 0x0000140201007387 */ /* 0x0009e80000100800 */
[----:B------:R1:W-:Y:S01]  /*5be0*/  STL [R1+0x10], R0 ;  /* 0x0000100001007387 */ /* 0x0003e20000100800 */
[C---:B----4-:R-:W-:Y:S02]  /*5bf0*/  SHF.L.U64.HI R2, R51.reuse, 0x1, R50 ;  /* 0x0000000133027819 */ /* 0x050fe40000010232 */
[----:B-1----:R-:W-:-:S05]  /*5c00*/  SHF.L.U32 R0, R51, 0x1, RZ ;  /* 0x0000000133007819 */ /* 0x002fca00000006ff */
[----:B------:R1:W-:Y:S04]  /*5c10*/  STL [R1+0x8], R0 ;  /* 0x0000080001007387 */ /* 0x0003e80000100800 */
[----:B------:R1:W-:Y:S02]  /*5c20*/  STL [R1+0xc], R2 ;  /* 0x00000c0201007387 */ /* 0x0003e40000100800 */
.L_x_717:
[----:B------:R2:W5:Y:S01]  /*5c30*/  LDL R151, [R1+0x10] ;  /* 0x0000100001977983 */ /* 0x0005620000100800 */
[----:B------:R-:W-:Y:S04]  /*5c40*/  DEPBAR.LE SB0, 0x0 ;  /* 0x000080000000791a */ /* 0x000fe80000000000 */
[----:B------:R-:W-:Y:S01]  /*5c50*/  BAR.SYNC.DEFER_BLOCKING 0x0 ;  /* 0x0000000000007b1d */ /* 0x000fe20000010000 */
[----:B------:R-:W-:Y:S02]  /*5c60*/  ISETP.GE.AND P0, PT, R240, RZ, PT ;  /* 0x000000fff000720c */ /* 0x000fe40003f06270 */
[----:B------:R-:W-:Y:S02]  /*5c70*/  SEL R146, RZ, 0x10, P4 ;  /* 0x00000010ff927807 */ /* 0x000fe40002000000 */
[----:B------:R-:W-:Y:S01]  /*5c80*/  SEL R239, RZ, 0x10, P5 ;  /* 0x00000010ffef7807 */ /* 0x000fe20002800000 */
[----:B------:R2:W5:Y:S04]  /*5c90*/  LDL R150, [R1+0x8] ;  /* 0x0000080001967983 */ /* 0x0005680000100800 */
[----:B------:R2:W5:Y:S04]  /*5ca0*/  LDL R243, [R1+0x14] ;  /* 0x0000140001f37983 */ /* 0x0005680000100800 */
[----:B------:R2:W5:Y:S04]  /*5cb0*/  LDL R242, [R1+0x18] ;  /* 0x0000180001f27983 */ /* 0x0005680000100800 */
[----:B------:R2:W5:Y:S04]  /*5cc0*/  LDL R241, [R1+0xc] ;  /* 0x00000c0001f17983 */ /* 0x0005680000100800 */
[----:B------:R2:W5:Y:S04]  /*5cd0*/  LDL R149, [R1+0x1c] ;  /* 0x00001c0001957983 */ /* 0x0005680000100800 */
[----:B------:R2:W3:Y:S04]  /*5ce0*/  LDSM.16.M88.4 R64, [R223+0x6100] ;  /* 0x00610000df40783b */ /* 0x0004e80000000200 */
[----:B------:R2:W4:Y:S04]  /*5cf0*/  LDSM.16.M88.4 R60, [R223+0x7100] ;  /* 0x00710000df3c783b */ /* 0x0005280000000200 */
[----:B-1----:R2:W1:Y:S04]  /*5d00*/  LDSM.16.M88.4 R16, [R220+0x3100] ;  /* 0x00310000dc10783b */ /* 0x0024680000000200 */
[----:B------:R2:W1:Y:S04]  /*5d10*/  LDSM.16.M88.4 R32, [R220+0x3500] ;  /* 0x00350000dc20783b */ /* 0x0004680000000200 */
[----:B------:R2:W1:Y:S04]  /*5d20*/  LDSM.16.M88.4 R48, [R220+0x3900] ;  /* 0x00390000dc30783b */ /* 0x0004680000000200 */
[----:B------:R2:W1:Y:S04]  /*5d30*/  LDSM.16.M88.4 R176, [R220+0x3d00] ;  /* 0x003d0000dcb0783b */ /* 0x0004680000000200 */
[----:B------:R2:W1:Y:S04]  /*5d40*/  LDSM.16.M88.4 R180, [R224+0x6100] ;  /* 0x00610000e0b4783b */ /* 0x0004680000000200 */
[----:B------:R2:W1:Y:S04]  /*5d50*/  LDSM.16.M88.4 R188, [R224+0x7100] ;  /* 0x00710000e0bc783b */ /* 0x0004680000000200 */
[----:B------:R2:W1:Y:S04]  /*5d60*/  LDSM.16.M88.4 R184, [R225] ;  /* 0x00000000e1b8783b */ /* 0x0004680000000200 */
[----:B------:R2:W1:Y:S04]  /*5d70*/  LDSM.16.M88.4 R192, [R236] ;  /* 0x00000000ecc0783b */ /* 0x0004680000000200 */
[----:B------:R2:W1:Y:S04]  /*5d80*/  LDSM.16.M88.4 R196, [R235] ;  /* 0x00000000ebc4783b */ /* 0x0004680000000200 */
[----:B------:R2:W1:Y:S01]  /*5d90*/  LDSM.16.M88.4 R200, [R234] ;  /* 0x00000000eac8783b */ /* 0x0004620000000200 */
[----:B------:R-:W-:-:S05]  /*5da0*/  @!P0 BRA `(.L_x_715) ;  /* 0x000002a000008947 */ /* 0x000fca0003800000 */
[----:B---34-:R-:W3:Y:S01]  /*5db0*/  LDL R5, [R1+0x4] ;  /* 0x0000040001057983 */ /* 0x018ee20000100800 */
[----:B-1----:R-:W-:Y:S01]  /*5dc0*/  SHF.R.S32.HI R0, RZ, 0x1f, R238 ;  /* 0x0000001fff007819 */ /* 0x002fe200000114ee */
[----:B------:R-:W-:Y:S01]  /*5dd0*/  IMAD.WIDE.U32 R2, R238, c[0x0][0x208], RZ ;  /* 0x00008200ee027a25 */ /* 0x000fe200078e00ff */
[----:B------:R-:W-:Y:S02]  /*5de0*/  SHF.R.S32.HI R4, RZ, 0x1f, R237 ;  /* 0x0000001fff047819 */ /* 0x000fe400000114ed */
[----:B------:R-:W-:Y:S01]  /*5df0*/  IADD3 R12, -R239, 0x10, RZ ;  /* 0x00000010ef0c7810 */ /* 0x000fe20007ffe1ff */
[----:B------:R-:W-:Y:S01]  /*5e00*/  IMAD R0, R0, c[0x0][0x208], RZ ;  /* 0x0000820000007a24 */ /* 0x000fe200078e02ff */
[----:B------:R-:W-:Y:S01]  /*5e10*/  IADD3 R10, -R146, 0x10, RZ ;  /* 0x00000010920a7810 */ /* 0x000fe20007ffe1ff */
[----:B------:R-:W-:Y:S01]  /*5e20*/  IMAD R4, R4, c[0x0][0x218], RZ ;  /* 0x0000860004047a24 */ /* 0x000fe200078e02ff */
[----:B------:R-:W-:Y:S01]  /*5e30*/  LOP3.LUT R12, R12, 0xf, RZ, 0xc0, !PT ;  /* 0x0000000f0c0c7812 */ /* 0x000fe200078ec0ff */
[----:B------:R-:W-:Y:S01]  /*5e40*/  IMAD R0, R238, c[0x0][0x20c], R0 ;  /* 0x00008300ee007a24 */ /* 0x000fe200078e0200 */
[----:B------:R-:W-:Y:S01]  /*5e50*/  LOP3.LUT R10, R10, 0xf, RZ, 0xc0, !PT ;  /* 0x0000000f0a0a7812 */ /* 0x000fe200078ec0ff */
[----:B------:R-:W-:Y:S02]  /*5e60*/  IMAD R4, R237, c[0x0][0x21c], R4 ;  /* 0x00008700ed047a24 */ /* 0x000fe400078e0204 */
[----:B------:R-:W-:Y:S04]  /*5e70*/  IMAD.IADD R3, R3, 0x1, R0 ;  /* 0x0000000103037824 */ /* 0x000fe800078e0200 */
[----:B------:R-:W-:Y:S05]  /*5e80*/  IMAD.WIDE.U32 R2, R237, c[0x0][0x218], R2 ;  /* 0x00008600ed027a25 */ /* 0x000fea00078e0002 */
[----:B------:R-:W-:Y:S04]  /*5e90*/  IADD3 R0, P0, R2, UR22, RZ ;  /* 0x0000001602007c10 */ /* 0x000fe8000ff1e0ff */
[----:B------:R-:W-:Y:S02]  /*5ea0*/  IADD3.X R4, R3, UR17, R4, P0, !PT ;  /* 0x0000001103047c10 */ /* 0x000fe400087fe404 */
[C---:B------:R-:W-:Y:S04]  /*5eb0*/  LEA R3, P0, R0.reuse, c[0x0][0x1f8], 0x1 ;  /* 0x00007e0000037a11 */ /* 0x040fe800078008ff */
[----:B------:R-:W-:Y:S02]  /*5ec0*/  LEA.HI.X R4, R0, c[0x0][0x1fc], R4, 0x1, P0 ;  /* 0x00007f0000047a11 */ /* 0x000fe400000f0c04 */
[----:B------:R-:W1:Y:S04]  /*5ed0*/  SHFL.IDX PT, R0, R3, 0x1, 0x1c1f ;  /* 0x003c1f0003007f89 */ /* 0x000e6800000e0000 */
[----:B------:R-:W4:Y:S04]  /*5ee0*/  SHFL.IDX PT, R2, R4, 0x1, 0x1c1f ;  /* 0x003c1f0004027f89 */ /* 0x000f2800000e0000 */
[----:B------:R-:W2:Y:S04]  /*5ef0*/  SHFL.IDX PT, R3, R3, RZ, 0x1c1f ;  /* 0x001c1fff03037589 */ /* 0x000ea800000e0000 */
[----:B------:R-:W2:Y:S01]  /*5f00*/  SHFL.IDX PT, R4, R4, RZ, 0x1c1f ;  /* 0x001c1fff04047589 */ /* 0x000ea200000e0000 */
[----:B-1---5:R-:W-:Y:S04]  /*5f10*/  IADD3 R12, P1, P0, R12, R0, R151 ;  /* 0x000000000c0c7210 */ /* 0x022fe8000783e097 */
[----:B----4-:R-:W-:Y:S02]  /*5f20*/  IADD3.X R13, RZ, R2, R243, P1, P0 ;  /* 0x00000002ff0d7210 */ /* 0x010fe40000fe04f3 */
[----:B------:R-:W-:Y:S04]  /*5f30*/  IADD3 R10, P1, P0, R10, R0, R150 ;  /* 0x000000000a0a7210 */ /* 0x000fe8000783e096 */
[----:B------:R-:W-:Y:S02]  /*5f40*/  IADD3.X R11, RZ, R2, R241, P1, P0 ;  /* 0x00000002ff0b7210 */ /* 0x000fe40000fe04f1 */
[C---:B--2---:R-:W-:Y:S02]  /*5f50*/  IADD3 R20, P1, R3.reuse, R242, RZ ;  /* 0x000000f203147210 */ /* 0x044fe40007f3e0ff */
[C---:B------:R-:W-:Y:S03]  /*5f60*/  IADD3 R14, P0, R3.reuse, R151, RZ ;  /* 0x00000097030e7210 */ /* 0x040fe60007f1e0ff */
[C---:B------:R-:W-:Y:S01]  /*5f70*/  IMAD.X R21, R4.reuse, 0x1, R149, P1 ;  /* 0x0000000104157824 */ /* 0x040fe200008e0695 */
[----:B------:R-:W-:Y:S01]  /*5f80*/  IADD3 R8, P1, R3, R150, RZ ;  /* 0x0000009603087210 */ /* 0x000fe20007f3e0ff */
[----:B------:R-:W-:Y:S01]  /*5f90*/  IMAD.X R15, R4, 0x1, R243, P0 ;  /* 0x00000001040f7824 */ /* 0x000fe200000e06f3 */
[----:B------:R-:W-:Y:S03]  /*5fa0*/  IADD3 R6, P0, R0, R242, RZ ;  /* 0x000000f200067210 */ /* 0x000fe60007f1e0ff */
[----:B------:R-:W-:Y:S01]  /*5fb0*/  IMAD.X R9, R4, 0x1, R241, P1 ;  /* 0x0000000104097824 */ /* 0x000fe200008e06f1 */
[----:B------:R-:W-:Y:S01]  /*5fc0*/  ISETP.NE.U32.AND P1, PT, R239, RZ, PT ;  /* 0x000000ffef00720c */ /* 0x000fe20003f25070 */
[----:B------:R-:W-:Y:S01]  /*5fd0*/  IMAD.X R7, R2, 0x1, R149, P0 ;  /* 0x0000000102077824 */ /* 0x000fe200000e0695 */
[----:B------:R-:W-:Y:S01]  /*5fe0*/  ISETP.NE.U32.AND P0, PT, R146, RZ, PT ;  /* 0x000000ff9200720c */ /* 0x000fe20003f05070 */
[----:B---3--:R1:W-:Y:S04]  /*5ff0*/  LDGSTS.E.BYPASS.LTC128B.128 [R5], [R20.64], !P6 ;  /* 0x0000000014057fae */ /* 0x0083e8000f101d4e */
[----:B------:R1:W-:Y:S04]  /*6000*/  LDGSTS.E.BYPASS.LTC128B.128 [R5+0x1000], [R14.64], !P5 ;  /* 0x010000000e057fae */ /* 0x0003e8000e901d4e */
[----:B------:R1:W-:Y:S04]  /*6010*/  LDGSTS.E.BYPASS.LTC128B.128 [R5+0x2000], [R8.64], !P4 ;  /* 0x0200000008057fae */ /* 0x0003e8000e101d4e */
[----:B------:R1:W-:Y:S04]  /*6020*/  LDGSTS.E.BYPASS.LTC128B.128 [R5+0x800], [R6.64], !P6 ;  /* 0x0080000006057fae */ /* 0x0003e8000f101d4e */
[----:B------:R1:W-:Y:S04]  /*6030*/  LDGSTS.E.BYPASS.LTC128B.128.ZFILL [R5+0x1800], [R12.64], P1 ;  /* 0x018000000c057fae */ /* 0x0003e80008941d4e */
[----:B------:R1:W-:Y:S02]  /*6040*/  LDGSTS.E.BYPASS.LTC128B.128.ZFILL [R5+0x2800], [R10.64], P0 ;  /* 0x028000000a057fae */ /* 0x0003e40008141d4e */
.L_x_715:
[-C--:B-1-34-:R-:W-:Y:S01]  /*6050*/  HMMA.16816.F32.BF16 R4, R64, R16.reuse, RZ ;  /* 0x000000104004723c */ /* 0x09afe200000418ff */
[----:B------:R-:W-:Y:S02]  /*6060*/  LDSM.16.M88.4 R204, [R220+0x4100] ;  /* 0x00410000dccc783b */ /* 0x000fe40000000200 */
[----:B------:R-:W-:Y:S05]  /*6070*/  ISETP.GE.AND P0, PT, R240, 0x1, PT ;  /* 0x00000001f000780c */ /* 0x000fea0003f06270 */
[C---:B------:R-:W-:Y:S01]  /*6080*/  HMMA.16816.F32.BF16 R8, R60.reuse, R16, RZ ;  /* 0x000000103c08723c */ /* 0x040fe200000418ff */
[----:B------:R-:W0:Y:S07]  /*6090*/  LDGDEPBAR ;  /* 0x00000000000079af */ /* 0x000e2e0000000000 */
[-C--:B------:R-:W-:Y:S01]  /*60a0*/  HMMA.16816.F32.BF16 R12, R60, R18.reuse, RZ ;  /* 0x000000123c0c723c */ /* 0x080fe200000418ff */
[----:B------:R-:W-:Y:S07]  /*60b0*/  LDSM.16.M88.4 R208, [R223+0x9100] ;  /* 0x00910000dfd0783b */ /* 0x000fee0000000200 */
[C---:B------:R-:W-:Y:S01]  /*60c0*/  HMMA.16816.F32.BF16 R16, R64.reuse, R18, RZ ;  /* 0x000000124010723c */ /* 0x040fe200000418ff */
[----:B------:R-:W-:Y:S07]  /*60d0*/  LDSM.16.M88.4 R212, [R220+0x4500] ;  /* 0x00450000dcd4783b */ /* 0x000fee0000000200 */
[-C--:B------:R-:W-:Y:S01]  /*60e0*/  HMMA.16816.F32.BF16 R20, R64, R32.reuse, RZ ;  /* 0x000000204014723c */ /* 0x080fe200000418ff */
[----:B------:R-:W-:Y:S07]  /*60f0*/  LDSM.16.M88.4 R216, [R220+0x5100] ;  /* 0x00510000dcd8783b */ /* 0x000fee0000000200 */
        /* <DEDUP_REMOVED lines=32> */
[----:B------:R-:W2:Y:S07]  /*6300*/  LDSM.16.M88.4 R180, [R224+0x8100] ;  /* 0x00810000e0b4783b */ /* 0x000eae0000000200 */
[-C--:B-1----:R-:W-:Y:S01]  /*6310*/  HMMA.16816.F32.BF16 R4, R176, R204.reuse, R4 ;  /* 0x000000ccb004723c */ /* 0x082fe20000041804 */
[----:B------:R-:W-:Y:S07]  /*6320*/  LDSM.16.M88.4 R200, [R231] ;  /* 0x00000000e7c8783b */ /* 0x000fee0000000200 */
        /* <DEDUP_REMOVED lines=13> */
[----:B------:R-:W1:Y:S07]  /*6400*/  LDSM.16.M88.4 R184, [R232] ;  /* 0x00000000e8b8783b */ /* 0x000e6e0000000200 */
[-C--:B----4-:R-:W-:Y:S08]  /*6410*/  HMMA.16816.F32.BF16 R52, R176, R192.reuse, R52 ;  /* 0x000000c0b034723c */ /* 0x090ff00000041834 */
[C---:B------:R-:W-:Y:S08]  /*6420*/  HMMA.16816.F32.BF16 R56, R208.reuse, R192, R56 ;  /* 0x000000c0d038723c */ /* 0x040ff00000041838 */
[-C--:B------:R-:W-:Y:S01]  /*6430*/  HMMA.16816.F32.BF16 R60, R208, R194.reuse, R60 ;  /* 0x000000c2d03c723c */ /* 0x080fe2000004183c */
[----:B------:R-:W3:Y:S07]  /*6440*/  LDSM.16.M88.4 R208, [R223+0xb100] ;  /* 0x00b10000dfd0783b */ /* 0x000eee0000000200 */
[----:B------:R-:W-:Y:S01]  /*6450*/  HMMA.16816.F32.BF16 R64, R176, R194, R64 ;  /* 0x000000c2b040723c */ /* 0x000fe20000041840 */
[----:B------:R-:W4:Y:S07]  /*6460*/  LDSM.16.M88.4 R176, [R220+0x5500] ;  /* 0x00550000dcb0783b */ /* 0x000f2e0000000200 */
[-C--:B--2---:R-:W-:Y:S01]  /*6470*/  HMMA.16816.F32.BF16 R4, R180, R188.reuse, R4 ;  /* 0x000000bcb404723c */ /* 0x084fe20000041804 */
[----:B------:R-:W-:Y:S07]  /*6480*/  LDSM.16.M88.4 R192, [R229] ;  /* 0x00000000e5c0783b */ /* 0x000fee0000000200 */
[C---:B------:R-:W-:Y:S08]  /*6490*/  HMMA.16816.F32.BF16 R8, R196.reuse, R188, R8 ;  /* 0x000000bcc408723c */ /* 0x040ff00000041808 */
[-C--:B------:R-:W-:Y:S08]  /*64a0*/  HMMA.16816.F32.BF16 R12, R196, R190.reuse, R12 ;  /* 0x000000bec40c723c */ /* 0x080ff0000004180c */
[C---:B------:R-:W-:Y:S01]  /*64b0*/  HMMA.16816.F32.BF16 R16, R180.reuse, R190, R16 ;  /* 0x000000beb410723c */ /* 0x040fe20000041810 */
[----:B------:R-:W-:Y:S07]  /*64c0*/  LDSM.16.M88.4 R188, [R224+0xa100] ;  /* 0x00a10000e0bc783b */ /* 0x000fee0000000200 */
[-C--:B-1----:R-:W-:Y:S08]  /*64d0*/  HMMA.16816.F32.BF16 R20, R180, R184.reuse, R20 ;  /* 0x000000b8b414723c */ /* 0x082ff00000041814 */
        /* <DEDUP_REMOVED lines=12> */
[----:B------:R-:W-:Y:S07]  /*65a0*/  LDSM.16.M88.4 R196, [R224+0xb100] ;  /* 0x00b10000e0c4783b */ /* 0x000fee0000000200 */
[----:B------:R-:W-:Y:S01]  /*65b0*/  HMMA.16816.F32.BF16 R64, R180, R206, R64 ;  /* 0x000000ceb440723c */ /* 0x000fe20000041840 */
[----:B------:R-:W1:Y:S07]  /*65c0*/  LDSM.16.M88.4 R180, [R220+0x5900] ;  /* 0x00590000dcb4783b */ /* 0x000e6e0000000200 */
[-C--:B------:R-:W-:Y:S01]  /*65d0*/  HMMA.16816.F32.BF16 R4, R212, R216.reuse, R4 ;  /* 0x000000d8d404723c */ /* 0x080fe20000041804 */
[----:B------:R-:W2:Y:S07]  /*65e0*/  LDSM.16.M88.4 R204, [R227] ;  /* 0x00000000e3cc783b */ /* 0x000eae0000000200 */
[C---:B---3--:R-:W-:Y:S08]  /*65f0*/  HMMA.16816.F32.BF16 R8, R208.reuse, R216, R8 ;  /* 0x000000d8d008723c */ /* 0x048ff00000041808 */
[-C--:B------:R-:W-:Y:S08]  /*6600*/  HMMA.16816.F32.BF16 R12, R208, R218.reuse, R12 ;  /* 0x000000dad00c723c */ /* 0x080ff0000004180c */
[C---:B------:R-:W-:Y:S01]  /*6610*/  HMMA.16816.F32.BF16 R16, R212.reuse, R218, R16 ;  /* 0x000000dad410723c */ /* 0x040fe20000041810 */
[----:B------:R-:W3:Y:S01]  /*6620*/  LDSM.16.M88.4 R216, [R226] ;  /* 0x00000000e2d8783b */ /* 0x000ee20000000200 */
[----:B------:R-:W-:Y:S06]  /*6630*/  DEPBAR.LE SB0, 0x0 ;  /* 0x000080000000791a */ /* 0x000fec0000000000 */
[-C--:B----4-:R-:W-:Y:S01]  /*6640*/  HMMA.16816.F32.BF16 R20, R212, R176.reuse, R20 ;  /* 0x000000b0d414723c */ /* 0x090fe20000041814 */
[----:B------:R-:W-:Y:S07]  /*6650*/  BAR.SYNC.DEFER_BLOCKING 0x0 ;  /* 0x0000000000007b1d */ /* 0x000fee0000010000 */
[C---:B------:R-:W-:Y:S08]  /*6660*/  HMMA.16816.F32.BF16 R24, R208.reuse, R176, R24 ;  /* 0x000000b0d018723c */ /* 0x040ff00000041818 */
[-C--:B------:R-:W-:Y:S08]  /*6670*/  HMMA.16816.F32.BF16 R28, R208, R178.reuse, R28 ;  /* 0x000000b2d01c723c */ /* 0x080ff0000004181c */
        /* <DEDUP_REMOVED lines=8> */
[----:B------:R-:W-:Y:S08]  /*6700*/  HMMA.16816.F32.BF16 R64, R212, R186, R64 ;  /* 0x000000bad440723c */ /* 0x000ff00000041840 */
        /* <DEDUP_REMOVED lines=17> */
[----:B------:R-:W-:Y:S01]  /*6820*/  LEA R2, R240, UR11, 0x6 ;  /* 0x0000000bf0027c11 */ /* 0x000fe2000f8e30ff */
[----:B------:R-:W2:Y:S01]  /*6830*/  LDL R0, [R1+0x20] ;  /* 0x0000200001007983 */ /* 0x000ea20000100800 */
[----:B------:R-:W-:Y:S01]  /*6840*/  IADD3 R178, -R239, 0x10, RZ ;  /* 0x00000010efb27810 */ /* 0x000fe20007ffe1ff */
[----:B------:R-:W-:Y:S01]  /*6850*/  IMAD.MOV.U32 R237, RZ, RZ, RZ ;  /* 0x000000ffffed7224 */ /* 0x000fe200078e00ff */
[----:B------:R-:W-:Y:S01]  /*6860*/  IADD3 R176, -R146, 0x10, RZ ;  /* 0x0000001092b07810 */ /* 0x000fe20007ffe1ff */
[----:B------:R-:W3:Y:S01]  /*6870*/  LDL R142, [R1] ;  /* 0x00000000018e7983 */ /* 0x000ee20000100800 */
[----:B------:R-:W-:Y:S02]  /*6880*/  LOP3.LUT R178, R178, 0xf, RZ, 0xc0, !PT ;  /* 0x0000000fb2b27812 */ /* 0x000fe400078ec0ff */
[----:B------:R-:W-:Y:S02]  /*6890*/  LOP3.LUT R176, R176, 0xf, RZ, 0xc0, !PT ;  /* 0x0000000fb0b07812 */ /* 0x000fe400078ec0ff */
[----:B--2---:R-:W-:Y:S05]  /*68a0*/  IADD3 R2, R2, -0x40, R0 ;  /* 0xffffffc002027810 */ /* 0x004fea0007ffe000 */
        /* <DEDUP_REMOVED lines=23> */
[----:B------:R-:W1:Y:S04]  /*6a20*/  SHFL.IDX PT, R0, R3, 0x1, 0x1c1f ;  /* 0x003c1f0003007f89 */ /* 0x000e6800000e0000 */
[----:B------:R-:W2:Y:S04]  /*6a30*/  SHFL.IDX PT, R2, R141, 0x1, 0x1c1f ;  /* 0x003c1f008d027f89 */ /* 0x000ea800000e0000 */
[----:B------:R-:W4:Y:S04]  /*6a40*/  SHFL.IDX PT, R3, R3, RZ, 0x1c1f ;  /* 0x001c1fff03037589 */ /* 0x000f2800000e0000 */
[----:B------:R-:W3:Y:S01]  /*6a50*/  SHFL.IDX PT, R141, R141, RZ, 0x1c1f ;  /* 0x001c1fff8d8d7589 */ /* 0x000ee200000e0000 */
[----:B-1---5:R-:W-:Y:S04]  /*6a60*/  IADD3 R178, P1, P0, R178, R0, R151 ;  /* 0x00000000b2b27210 */ /* 0x022fe8000783e097 */
[----:B--2---:R-:W-:Y:S02]  /*6a70*/  IADD3.X R179, RZ, R2, R243, P1, P0 ;  /* 0x00000002ffb37210 */ /* 0x004fe40000fe04f3 */
[----:B------:R-:W-:Y:S04]  /*6a80*/  IADD3 R176, P1, P0, R176, R0, R150 ;  /* 0x00000000b0b07210 */ /* 0x000fe8000783e096 */
[----:B------:R-:W-:Y:S02]  /*6a90*/  IADD3.X R177, RZ, R2, R241, P1, P0 ;  /* 0x00000002ffb17210 */ /* 0x000fe40000fe04f1 */
[C---:B----4-:R-:W-:Y:S02]  /*6aa0*/  IADD3 R182, P1, R3.reuse, R242, RZ ;  /* 0x000000f203b67210 */ /* 0x050fe40007f3e0ff */
[----:B------:R-:W-:Y:S03]  /*6ab0*/  IADD3 R180, P0, R3, R151, RZ ;  /* 0x0000009703b47210 */ /* 0x000fe60007f1e0ff */
[----:B---3--:R-:W-:Y:S01]  /*6ac0*/  IMAD.X R183, R141, 0x1, R149, P1 ;  /* 0x000000018db77824 */ /* 0x008fe200008e0695 */
[----:B------:R-:W-:Y:S01]  /*6ad0*/  IADD3 R150, P1, R3, R150, RZ ;  /* 0x0000009603967210 */ /* 0x000fe20007f3e0ff */
[C---:B------:R-:W-:Y:S01]  /*6ae0*/  IMAD.X R181, R141.reuse, 0x1, R243, P0 ;  /* 0x000000018db57824 */ /* 0x040fe200000e06f3 */
[----:B------:R-:W-:Y:S02]  /*6af0*/  IADD3 R144, P0, R0, R242, RZ ;  /* 0x000000f200907210 */ /* 0x000fe40007f1e0ff */
[----:B------:R1:W-:Y:S01]  /*6b00*/  LDGSTS.E.BYPASS.LTC128B.128 [R142+0x3100], [R182.64], !P6 ;  /* 0x03100000b68e7fae */ /* 0x0003e2000f101d4e */
[----:B------:R-:W-:Y:S01]  /*6b10*/  IMAD.X R151, R141, 0x1, R241, P1 ;  /* 0x000000018d977824 */ /* 0x000fe200008e06f1 */
[----:B------:R-:W-:Y:S01]  /*6b20*/  ISETP.NE.U32.AND P1, PT, R239, RZ, PT ;  /* 0x000000ffef00720c */ /* 0x000fe20003f25070 */
[----:B------:R-:W-:Y:S01]  /*6b30*/  IMAD.X R145, R2, 0x1, R149, P0 ;  /* 0x0000000102917824 */ /* 0x000fe200000e0695 */
[----:B------:R1:W-:Y:S01]  /*6b40*/  LDGSTS.E.BYPASS.LTC128B.128 [R142+0x4100], [R180.64], !P5 ;  /* 0x04100000b48e7fae */ /* 0x0003e2000e901d4e */
[----:B------:R-:W-:Y:S03]  /*6b50*/  ISETP.NE.U32.AND P0, PT, R146, RZ, PT ;  /* 0x000000ff9200720c */ /* 0x000fe60003f05070 */
[----:B------:R1:W-:Y:S04]  /*6b60*/  LDGSTS.E.BYPASS.LTC128B.128 [R142+0x5100], [R150.64], !P4 ;  /* 0x05100000968e7fae */ /* 0x0003e8000e101d4e */
[----:B------:R1:W-:Y:S04]  /*6b70*/  LDGSTS.E.BYPASS.LTC128B.128 [R142+0x3900], [R144.64], !P6 ;  /* 0x03900000908e7fae */ /* 0x0003e8000f101d4e */
[----:B------:R1:W-:Y:S04]  /*6b80*/  LDGSTS.E.BYPASS.LTC128B.128.ZFILL [R142+0x4900], [R178.64], P1 ;  /* 0x04900000b28e7fae */ /* 0x0003e80008941d4e */
[----:B------:R1:W-:Y:S02]  /*6b90*/  LDGSTS.E.BYPASS.LTC128B.128.ZFILL [R142+0x5900], [R176.64], P0 ;  /* 0x05900000b08e7fae */ /* 0x0003e40008141d4e */
.L_x_716:
[----:B------:R-:W2:Y:S01]  /*6ba0*/  LDL R0, [R1+0x34] ;  /* 0x0000340001007983 */ /* 0x000ea20000100800 */
[----:B------:R-:W-:Y:S01]  /*6bb0*/  PLOP3.LUT P1, PT, PT, PT, UP1, 0x80, 0x0 ;  /* 0x000000000000781c */ /* 0x000fe20003f2f018 */
[----:B-1----:R-:W-:Y:S01]  /*6bc0*/  IMAD.MOV.U32 R142, RZ, RZ, 0x1 ;  /* 0x00000001ff8e7424 */ /* 0x002fe200078e00ff */
[----:B------:R-:W-:Y:S01]  /*6bd0*/  PLOP3.LUT P0, PT, PT, PT, UP1, 0x80, 0x0 ;  /* 0x000000000000781c */ /* 0x000fe20003f0f018 */
[----:B------:R-:W3:Y:S02]  /*6be0*/  LDL R144, [R1+0x38] ;  /* 0x0000380001907983 */ /* 0x000ee40000100800 */
[----:B------:R-:W-:Y:S02]  /*6bf0*/  IMAD R142, R240, -0x40, R142 ;  /* 0xffffffc0f08e7824 */ /* 0x000fe400078e028e */
[----:B------:R-:W0:Y:S03]  /*6c00*/  LDGDEPBAR ;  /* 0x00000000000079af */ /* 0x000e260000000000 */
[----:B---3--:R-:W-:Y:S03]  /*6c10*/  IADD3 R142, R142, UR7, -R144 ;  /* 0x000000078e8e7c10 */ /* 0x008fe6000fffe890 */
[----:B--2---:R-:W-:Y:S01]  /*6c20*/  @P1 IMAD.HI.U32 R2, R0, c[0x0][0x2c8], RZ ;  /* 0x0000b20000021a27 */ /* 0x004fe200078e00ff */
[----:B------:R-:W-:Y:S04]  /*6c30*/  IADD3 R142, R142, -UR12, RZ ;  /* 0x8000000c8e8e7c10 */ /* 0x000fe8000fffe0ff */
[----:B------:R-:W-:Y:S05]  /*6c40*/  @P0 SHF.R.U32.HI R0, RZ, c[0x0][0x2cc], R2 ;  /* 0x0000b300ff000a19 */ /* 0x000fea0000011602 */
[----:B------:R-:W1:Y:S08]  /*6c50*/  SHFL.IDX PT, R141, R0, RZ, 0x1c1f ;  /* 0x001c1fff008d7589 */ /* 0x000e7000000e0000 */
[----:B------:R-:W2:Y:S08]  /*6c60*/  SHFL.IDX PT, R3, R0, 0x1, 0x1c1f ;  /* 0x003c1f0000037f89 */ /* 0x000eb000000e0000 */
[----:B------:R-:W3:Y:S01]  /*6c70*/  SHFL.IDX PT, R2, R0, 0x2, 0x1c1f ;  /* 0x005c1f0000027f89 */ /* 0x000ee200000e0000 */
[C---:B-1----:R-:W-:Y:S07]  /*6c80*/  IMAD.IADD R141, R142.reuse, 0x1, R141 ;  /* 0x000000018e8d7824 */ /* 0x042fee00078e028d */
[----:B------:R-:W1:Y:S01]  /*6c90*/  SHFL.IDX PT, R0, R0, 0x3, 0x1c1f ;  /* 0x007c1f0000007f89 */ /* 0x000e6200000e0000 */
[C---:B------:R-:W-:Y:S02]  /*6ca0*/  ISETP.GT.AND P1, PT, R141.reuse, RZ, PT ;  /* 0x000000ff8d00720c */ /* 0x040fe40003f24270 */
[----:B------:R-:W-:Y:S02]  /*6cb0*/  ISETP.GT.AND P0, PT, R141, 0x1, PT ;  /* 0x000000018d00780c */ /* 0x000fe40003f04270 */
[----:B--2---:R-:W-:Y:S02]  /*6cc0*/  IADD3 R3, R142, R3, RZ ;  /* 0x000000038e037210 */ /* 0x004fe40007ffe0ff */
[----:B-----5:R-:W-:Y:S02]  /*6cd0*/  FSEL R149, R4, -INF , P1 ;  /* 0xff80000004957808 */ /* 0x020fe40000800000 */
[----:B------:R-:W-:Y:S02]  /*6ce0*/  ISETP.GT.AND P1, PT, R3, RZ, PT ;  /* 0x000000ff0300720c */ /* 0x000fe40003f24270 */
[----:B------:R-:W-:Y:S01]  /*6cf0*/  FSEL R151, R5, -INF , P0 ;  /* 0xff80000005977808 */ /* 0x000fe20000000000 */
[----:B---3--:R-:W-:Y:S01]  /*6d00*/  IMAD.IADD R2, R142, 0x1, R2 ;  /* 0x000000018e027824 */ /* 0x008fe200078e0202 */
[----:B------:R-:W-:Y:S02]  /*6d10*/  ISETP.GT.AND P0, PT, R3, 0x1, PT ;  /* 0x000000010300780c */ /* 0x000fe40003f04270 */
[----:B------:R-:W-:Y:S02]  /*6d20*/  FSEL R6, R6, -INF , P1 ;  /* 0xff80000006067808 */ /* 0x000fe40000800000 */
[----:B------:R-:W-:Y:S02]  /*6d30*/  ISETP.GT.AND P1, PT, R141, 0x8, PT ;  /* 0x000000088d00780c */ /* 0x000fe40003f24270 */
[----:B------:R-:W-:Y:S02]  /*6d40*/  FSEL R7, R7, -INF , P0 ;  /* 0xff80000007077808 */ /* 0x000fe40000000000 */
[----:B------:R-:W-:Y:S01]  /*6d50*/  ISETP.GT.AND P0, PT, R141, 0x9, PT ;  /* 0x000000098d00780c */ /* 0x000fe20003f04270 */
[----:B-1----:R-:W-:Y:S01]  /*6d60*/  IMAD.IADD R0, R142, 0x1, R0 ;  /* 0x000000018e007824 */ /* 0x002fe200078e0200 */
[----:B------:R-:W-:Y:S02]  /*6d70*/  FSEL R16, R16, -INF , P1 ;  /* 0xff80000010107808 */ /* 0x000fe40000800000 */
[----:B------:R-:W-:Y:S02]  /*6d80*/  ISETP.GT.AND P1, PT, R3, 0x8, PT ;  /* 0x000000080300780c */ /* 0x000fe40003f24270 */
[----:B------:R-:W-:Y:S02]  /*6d90*/  FSEL R17, R17, -INF , P0 ;  /* 0xff80000011117808 */ /* 0x000fe40000000000 */
[----:B------:R-:W-:Y:S02]  /*6da0*/  ISETP.GT.AND P0, PT, R3, 0x9, PT ;  /* 0x000000090300780c */ /* 0x000fe40003f04270 */
[----:B------:R-:W-:Y:S02]  /*6db0*/  FSEL R18, R18, -INF , P1 ;  /* 0xff80000012127808 */ /* 0x000fe40000800000 */
[----:B------:R-:W-:Y:S02]  /*6dc0*/  ISETP.GT.AND P1, PT, R141, 0x10, PT ;  /* 0x000000108d00780c */ /* 0x000fe40003f24270 */
[----:B------:R-:W-:Y:S02]  /*6dd0*/  FMNMX.FTZ R146, R149, R140, !PT ;  /* 0x0000008c95927209 */ /* 0x000fe40007810000 */
[----:B------:R-:W-:Y:S02]  /*6de0*/  FSEL R186, R20, -INF , P1 ;  /* 0xff80000014ba7808 */ /* 0x000fe40000800000 */
[----:B------:R-:W-:Y:S02]  /*6df0*/  ISETP.GT.AND P1, PT, R3, 0x10, PT ;  /* 0x000000100300780c */ /* 0x000fe40003f24270 */
[----:B------:R-:W-:Y:S02]  /*6e00*/  FSEL R19, R19, -INF , P0 ;  /* 0xff80000013137808 */ /* 0x000fe40000000000 */
[----:B------:R-:W-:Y:S02]  /*6e10*/  ISETP.GT.AND P0, PT, R141, 0x11, PT ;  /* 0x000000118d00780c */ /* 0x000fe40003f04270 */
[----:B------:R-:W-:Y:S02]  /*6e20*/  FMNMX.FTZ R146, R151, R146, !PT ;  /* 0x0000009297927209 */ /* 0x000fe40007810000 */
[----:B------:R-:W-:Y:S02]  /*6e30*/  FSEL R187, R21, -INF , P0 ;  /* 0xff80000015bb7808 */ /* 0x000fe40000000000 */
[----:B------:R-:W-:Y:S02]  /*6e40*/  FSEL R188, R22, -INF , P1 ;  /* 0xff80000016bc7808 */ /* 0x000fe40000800000 */
[----:B------:R-:W-:Y:S02]  /*6e50*/  ISETP.GT.AND P0, PT, R3, 0x11, PT ;  /* 0x000000110300780c */ /* 0x000fe40003f04270 */
[----:B------:R-:W-:Y:S02]  /*6e60*/  ISETP.GT.AND P1, PT, R141, 0x18, PT ;  /* 0x000000188d00780c */ /* 0x000fe40003f24270 */
[----:B------:R-:W-:Y:S02]  /*6e70*/  FMNMX.FTZ R146, R16, R146, !PT ;  /* 0x0000009210927209 */ /* 0x000fe40007810000 */
[----:B------:R-:W-:Y:S02]  /*6e80*/  FSEL R189, R23, -INF , P0 ;  /* 0xff80000017bd7808 */ /* 0x000fe40000000000 */
[----:B------:R-:W-:Y:S01]  /*6e90*/  FSEL R192, R32, -INF , P1 ;  /* 0xff80000020c07808 */ /* 0x000fe20000800000 */
[----:B------:R-:W-:Y:S01]  /*6ea0*/  LDSM.16.MT88.4 R20, [R221+0x100] ;  /* 0x00010000dd14783b */ /* 0x000fe20000004200 */
[----:B------:R-:W-:Y:S02]  /*6eb0*/  ISETP.GT.AND P0, PT, R141, 0x19, PT ;  /* 0x000000198d00780c */ /* 0x000fe40003f04270 */
        /* <DEDUP_REMOVED lines=18> */
[----:B------:R-:W-:Y:S01]  /*6fe0*/  ISETP.GT.AND P0, PT, R141, 0x29, PT ;  /* 0x000000298d00780c */ /* 0x000fe20003f04270 */
[----:B------:R-:W-:Y:S01]  /*6ff0*/  LDSM.16.MT88.4 R36, [R222+0x100] ;  /* 0x00010000de24783b */ /* 0x000fe20000004200 */
        /* <DEDUP_REMOVED lines=16> */
[----:B------:R-:W-:Y:S02]  /*7100*/  ISETP.GT.AND P1, PT, R2, RZ, PT ;  /* 0x000000ff0200720c */ /* 0x000fe40003f24270 */
[----:B------:R-:W-:Y:S02]  /*7110*/  FMNMX.FTZ R146, R208, R146, !PT ;  /* 0x00000092d0927209 */ /* 0x000fe40007810000 */
[----:B------:R-:W-:Y:S02]  /*7120*/  FSEL R212, R55, -INF , P0 ;  /* 0xff80000037d47808 */ /* 0x000fe40000000000 */
[----:B------:R-:W-:Y:S01]  /*7130*/  FSEL R8, R8, -INF , P1 ;  /* 0xff80000008087808 */ /* 0x000fe20000800000 */
[----:B------:R-:W-:Y:S01]  /*7140*/  LDSM.16.MT88.4 R52, [R221+0x1100] ;  /* 0x00110000dd34783b */ /* 0x000fe20000004200 */
[----:B------:R-:W-:Y:S02]  /*7150*/  ISETP.GT.AND P0, PT, R2, 0x1, PT ;  /* 0x000000010200780c */ /* 0x000fe40003f04270 */
[----:B------:R-:W-:Y:S02]  /*7160*/  ISETP.GT.AND P1, PT, R0, RZ, PT ;  /* 0x000000ff0000720c */ /* 0x000fe40003f24270 */
        /* <DEDUP_REMOVED lines=9> */
[----:B------:R-:W-:Y:S02]  /*7200*/  FMNMX.FTZ R146, R213, R146, !PT ;  /* 0x00000092d5927209 */ /* 0x000fe40007810000 */
[----:B------:R-:W-:Y:S02]  /*7210*/  FSEL R65, R65, -INF , P0 ;  /* 0xff80000041417808 */ /* 0x000fe40000000000 */
[----:B------:R-:W-:Y:S02]  /*7220*/  FMNMX.FTZ R146, R64, R146, !PT ;  /* 0x0000009240927209 */ /* 0x000fe40007810000 */
[----:B------:R-:W-:Y:S02]  /*7230*/  ISETP.GT.AND P1, PT, R3, 0x38, PT ;  /* 0x000000380300780c */ /* 0x000fe40003f24270 */
[----:B------:R-:W-:Y:S02]  /*7240*/  FMNMX.FTZ R146, R65, R146, !PT ;  /* 0x0000009241927209 */ /* 0x000fe40007810000 */
[----:B------:R-:W-:Y:S02]  /*7250*/  ISETP.GT.AND P0, PT, R3, 0x39, PT ;  /* 0x000000390300780c */ /* 0x000fe40003f04270 */
[----:B------:R-:W-:Y:S01]  /*7260*/  FMNMX.FTZ R145, R6, R143, !PT ;  /* 0x0000008f06917209 */ /* 0x000fe20007810000 */
[----:B------:R-:W1:Y:S01]  /*7270*/  SHFL.BFLY PT, R3, R146, 0x2, 0x1f ;  /* 0x0c401f0092037f89 */ /* 0x000e6200000e0000 */
        /* <DEDUP_REMOVED lines=11> */
[C---:B------:R-:W-:Y:S02]  /*7330*/  ISETP.GT.AND P1, PT, R0.reuse, 0x8, PT ;  /* 0x000000080000780c */ /* 0x040fe40003f24270 */
[----:B------:R-:W-:Y:S02]  /*7340*/  FMNMX.FTZ R145, R19, R145, !PT ;  /* 0x0000009113917209 */ /* 0x000fe40007810000 */
[----:B------:R-:W-:Y:S02]  /*7350*/  FSEL R191, R25, -INF , P0 ;  /* 0xff80000019bf7808 */ /* 0x000fe40000000000 */
[----:B------:R-:W-:Y:S02]  /*7360*/  ISETP.GT.AND P0, PT, R0, 0x11, PT ;  /* 0x000000110000780c */ /* 0x000fe40003f04270 */
[----:B------:R-:W-:Y:S02]  /*7370*/  FSEL R14, R14, -INF , P1 ;  /* 0xff8000000e0e7808 */ /* 0x000fe40000800000 */
[----:B------:R-:W-:Y:S02]  /*7380*/  ISETP.GT.AND P1, PT, R2, 0x10, PT ;  /* 0x000000100200780c */ /* 0x000fe40003f24270 */
[----:B-1----:R-:W-:Y:S02]  /*7390*/  FMNMX.FTZ R146, R3, R146, !PT ;  /* 0x0000009203927209 */ /* 0x002fe40007810000 */
[----:B------:R-:W-:Y:S02]  /*73a0*/  FMNMX.FTZ R145, R188, R145, !PT ;  /* 0x00000091bc917209 */ /* 0x000fe40007810000 */
[----:B------:R-:W-:Y:S01]  /*73b0*/  FSEL R199, R27, -INF , P0 ;  /* 0xff8000001bc77808 */ /* 0x000fe20000000000 */
[----:B------:R-:W1:Y:S01]  /*73c0*/  SHFL.BFLY PT, R4, R146, 0x1, 0x1f ;  /* 0x0c201f0092047f89 */ /* 0x000e6200000e0000 */
        /* <DEDUP_REMOVED lines=27> */
[----:B------:R-:W-:Y:S02]  /*7580*/  FMNMX.FTZ R3, R10, R148, !PT ;  /* 0x000000940a037209 */ /* 0x000fe40007810000 */
[----:B------:R-:W-:Y:S02]  /*7590*/  ISETP.GT.AND P1, PT, R2, 0x28, PT ;  /* 0x000000280200780c */ /* 0x000fe40003f24270 */
[----:B------:R-:W-:Y:S02]  /*75a0*/  FMNMX.FTZ R145, R244, R145, !PT ;  /* 0x00000091f4917209 */ /* 0x000fe40007810000 */
[----:B------:R-:W-:Y:S02]  /*75b0*/  FSEL R243, R47, -INF , P0 ;  /* 0xff8000002ff37808 */ /* 0x000fe40000000000 */
[----:B------:R-:W-:Y:S02]  /*75c0*/  ISETP.GT.AND P0, PT, R2, 0x31, PT ;  /* 0x000000310200780c */ /* 0x000fe40003f04270 */
[----:B------:R-:W-:Y:S02]  /*75d0*/  FSEL R217, R44, -INF , P1 ;  /* 0xff8000002cd97808 */ /* 0x000fe40000800000 */
[----:B------:R-:W-:Y:S02]  /*75e0*/  FMNMX.FTZ R3, R11, R3, !PT ;  /* 0x000000030b037209 */ /* 0x000fe40007810000 */
[----:B------:R-:W-:Y:S02]  /*75f0*/  ISETP.GT.AND P1, PT, R0, 0x28, PT ;  /* 0x000000280000780c */ /* 0x000fe40003f24270 */
[----:B-1----:R-:W-:Y:S02]  /*7600*/  FMNMX.FTZ R146, R146, R4, !PT ;  /* 0x0000000492927209 */ /* 0x002fe40007810000 */
[----:B------:R-:W-:Y:S02]  /*7610*/  FMNMX.FTZ R145, R245, R145, !PT ;  /* 0x00000091f5917209 */ /* 0x000fe40007810000 */
[----:B------:R-:W-:Y:S01]  /*7620*/  FSEL R57, R57, -INF , P0 ;  /* 0xff80000039397808 */ /* 0x000fe20000000000 */
[----:B------:R-:W-:Y:S01]  /*7630*/  FMUL.FTZ R150, R146, c[0x0][0x2d0] ;  /* 0x0000b40092967a20 */ /* 0x000fe20000410000 */
[----:B------:R-:W-:Y:S02]  /*7640*/  ISETP.GT.AND P0, PT, R2, 0x39, PT ;  /* 0x000000390200780c */ /* 0x000fe40003f04270 */
[----:B------:R-:W-:Y:S02]  /*7650*/  FMNMX.FTZ R3, R14, R3, !PT ;  /* 0x000000030e037209 */ /* 0x000fe40007810000 */
[----:B------:R-:W-:Y:S02]  /*7660*/  FSEL R239, R46, -INF , P1 ;  /* 0xff8000002eef7808 */ /* 0x000fe40000800000 */
[----:B------:R-:W-:Y:S02]  /*7670*/  ISETP.GT.AND P1, PT, R2, 0x30, PT ;  /* 0x000000300200780c */ /* 0x000fe40003f24270 */
[----:B------:R-:W-:Y:S02]  /*7680*/  FMNMX.FTZ R145, R211, R145, !PT ;  /* 0x00000091d3917209 */ /* 0x000fe40007810000 */
[----:B------:R-:W-:Y:S02]  /*7690*/  FSEL R61, R61, -INF , P0 ;  /* 0xff8000003d3d7808 */ /* 0x000fe40000000000 */
[----:B------:R-:W-:Y:S02]  /*76a0*/  FSETP.NEU.FTZ.AND P0, PT, R146, -INF , PT ;  /* 0xff8000009200780b */ /* 0x000fe40003f1d000 */
[----:B------:R-:W-:Y:S02]  /*76b0*/  FMNMX.FTZ R3, R15, R3, !PT ;  /* 0x000000030f037209 */ /* 0x000fe40007810000 */
[----:B------:R-:W-:Y:S02]  /*76c0*/  FSEL R56, R56, -INF , P1 ;  /* 0xff80000038387808 */ /* 0x000fe40000800000 */
[----:B------:R-:W-:Y:S02]  /*76d0*/  ISETP.GT.AND P1, PT, R2, 0x38, PT ;  /* 0x000000380200780c */ /* 0x000fe40003f24270 */
[----:B------:R-:W-:Y:S02]  /*76e0*/  FMNMX.FTZ R145, R212, R145, !PT ;  /* 0x00000091d4917209 */ /* 0x000fe40007810000 */
[----:B------:R-:W-:Y:S02]  /*76f0*/  FSEL R150, R150, RZ, P0 ;  /* 0x000000ff96967208 */ /* 0x000fe40000000000 */
[----:B------:R-:W-:Y:S02]  /*7700*/  FSEL R60, R60, -INF , P1 ;  /* 0xff8000003c3c7808 */ /* 0x000fe40000800000 */
[----:B------:R-:W-:Y:S01]  /*7710*/  FMNMX.FTZ R3, R198, R3, !PT ;  /* 0x00000003c6037209 */ /* 0x000fe20007810000 */
[--C-:B------:R-:W-:Y:S01]  /*7720*/  FFMA.FTZ R2, R149, c[0x0][0x2d0], -R150.reuse ;  /* 0x0000b40095027a23 */ /* 0x100fe20000010896 */
[----:B------:R-:W-:Y:S02]  /*7730*/  ISETP.GT.AND P1, PT, R0, 0x30, PT ;  /* 0x000000300000780c */ /* 0x000fe40003f24270 */
[----:B------:R-:W-:Y:S01]  /*7740*/  FMNMX.FTZ R145, R66, R145, !PT ;  /* 0x0000009142917209 */ /* 0x000fe20007810000 */
[----:B------:R1:W-:Y:S01]  /*7750*/  MUFU.EX2 R252, R2 ;  /* 0x0000000200fc7308 */ /* 0x0003e20000000800 */
[----:B------:R-:W-:Y:S02]  /*7760*/  FSEL R58, R58, -INF , P1 ;  /* 0xff8000003a3a7808 */ /* 0x000fe40000800000 */
[----:B------:R-:W-:Y:S02]  /*7770*/  ISETP.GT.AND P1, PT, R0, 0x31, PT ;  /* 0x000000310000780c */ /* 0x000fe40003f24270 */
[----:B------:R-:W-:Y:S02]  /*7780*/  FMNMX.FTZ R3, R199, R3, !PT ;  /* 0x00000003c7037209 */ /* 0x000fe40007810000 */
[----:B------:R-:W-:Y:S02]  /*7790*/  FMNMX.FTZ R145, R67, R145, !PT ;  /* 0x0000009143917209 */ /* 0x000fe40007810000 */
[----:B------:R-:W-:Y:S02]  /*77a0*/  FSEL R59, R59, -INF , P1 ;  /* 0xff8000003b3b7808 */ /* 0x000fe40000800000 */
[----:B------:R-:W-:Y:S01]  /*77b0*/  FMNMX.FTZ R3, R200, R3, !PT ;  /* 0x00000003c8037209 */ /* 0x000fe20007810000 */
[----:B------:R-:W2:Y:S01]  /*77c0*/  SHFL.BFLY PT, R5, R145, 0x2, 0x1f ;  /* 0x0c401f0091057f89 */ /* 0x000ea200000e0000 */
[----:B------:R-:W-:Y:S02]  /*77d0*/  ISETP.GT.AND P1, PT, R0, 0x38, PT ;  /* 0x000000380000780c */ /* 0x000fe40003f24270 */
[----:B------:R-:W-:Y:S02]  /*77e0*/  FMNMX.FTZ R144, R8, R147, !PT ;  /* 0x0000009308907209 */ /* 0x000fe40007810000 */
[----:B------:R-:W-:Y:S02]  /*77f0*/  FSEL R62, R62, -INF , P1 ;  /* 0xff8000003e3e7808 */ /* 0x000fe40000800000 */
[----:B------:R-:W-:Y:S02]  /*7800*/  FMNMX.FTZ R3, R201, R3, !PT ;  /* 0x00000003c9037209 */ /* 0x000fe40007810000 */
[----:B------:R-:W-:Y:S01]  /*7810*/  ISETP.GT.AND P1, PT, R0, 0x39, PT ;  /* 0x000000390000780c */ /* 0x000fe20003f24270 */
[--C-:B------:R-:W-:Y:S01]  /*7820*/  FFMA.FTZ R0, R151, c[0x0][0x2d0], -R150.reuse ;  /* 0x0000b40097007a23 */ /* 0x100fe20000010896 */
[----:B------:R-:W-:Y:S02]  /*7830*/  FMNMX.FTZ R144, R9, R144, !PT ;  /* 0x0000009009907209 */ /* 0x000fe40007810000 */
[----:B------:R-:W-:Y:S01]  /*7840*/  FMNMX.FTZ R3, R216, R3, !PT ;  /* 0x00000003d8037209 */ /* 0x000fe20007810000 */
[----:B------:R3:W-:Y:S01]  /*7850*/  MUFU.EX2 R48, R0 ;  /* 0x0000000000307308 */ /* 0x0007e20000000800 */
[----:B------:R-:W-:Y:S02]  /*7860*/  FMNMX.FTZ R144, R12, R144, !PT ;  /* 0x000000900c907209 */ /* 0x000fe40007810000 */
[----:B------:R-:W-:Y:S02]  /*7870*/  FMNMX.FTZ R3, R218, R3, !PT ;  /* 0x00000003da037209 */ /* 0x000fe40007810000 */
[----:B------:R-:W-:Y:S02]  /*7880*/  FMNMX.FTZ R144, R13, R144, !PT ;  /* 0x000000900d907209 */ /* 0x000fe40007810000 */
[----:B------:R-:W-:Y:S02]  /*7890*/  FMNMX.FTZ R3, R239, R3, !PT ;  /* 0x00000003ef037209 */ /* 0x000fe40007810000 */
[----:B------:R-:W-:Y:S02]  /*78a0*/  FMNMX.FTZ R144, R190, R144, !PT ;  /* 0x00000090be907209 */ /* 0x000fe40007810000 */
[----:B------:R-:W-:Y:S02]  /*78b0*/  FMNMX.FTZ R3, R243, R3, !PT ;  /* 0x00000003f3037209 */ /* 0x000fe40007810000 */
[----:B------:R-:W-:Y:S02]  /*78c0*/  FMNMX.FTZ R144, R191, R144, !PT ;  /* 0x00000090bf907209 */ /* 0x000fe40007810000 */
[----:B-1----:R-:W-:Y:S01]  /*78d0*/  FMNMX.FTZ R2, R58, R3, !PT ;  /* 0x000000033a027209 */ /* 0x002fe20007810000 */
[--C-:B------:R-:W-:Y:S01]  /*78e0*/  FFMA.FTZ R3, R17, c[0x0][0x2d0], -R150.reuse ;  /* 0x0000b40011037a23 */ /* 0x100fe20000010896 */
[----:B------:R-:W-:Y:S02]  /*78f0*/  FMNMX.FTZ R144, R194, R144, !PT ;  /* 0x00000090c2907209 */ /* 0x000fe40007810000 */
[----:B--2---:R-:W-:Y:S01]  /*7900*/  FMNMX.FTZ R145, R145, R5, !PT ;  /* 0x0000000591917209 */ /* 0x004fe20007810000 */
[----:B------:R-:W-:Y:S01]  /*7910*/  MUFU.EX2 R247, R3 ;  /* 0x0000000300f77308 */ /* 0x000fe20000000800 */
[----:B------:R-:W-:Y:S02]  /*7920*/  FMNMX.FTZ R2, R59, R2, !PT ;  /* 0x000000023b027209 */ /* 0x000fe40007810000 */
[----:B------:R-:W-:Y:S01]  /*7930*/  FMNMX.FTZ R144, R195, R144, !PT ;  /* 0x00000090c3907209 */ /* 0x000fe20007810000 */
[----:B------:R-:W1:Y:S01]  /*7940*/  SHFL.BFLY PT, R5, R145, 0x1, 0x1f ;  /* 0x0c201f0091057f89 */ /* 0x000e6200000e0000 */
[----:B---3--:R-:W-:Y:S01]  /*7950*/  FMNMX.FTZ R0, R62, R2, !PT ;  /* 0x000000023e007209 */ /* 0x008fe20007810000 */
[----:B------:R-:W-:Y:S01]  /*7960*/  FFMA.FTZ R2, R16, c[0x0][0x2d0], -R150 ;  /* 0x0000b40010027a23 */ /* 0x000fe20000010896 */
[----:B------:R-:W-:Y:S02]  /*7970*/  FMNMX.FTZ R144, R202, R144, !PT ;  /* 0x00000090ca907209 */ /* 0x000fe40007810000 */
[----:B------:R-:W-:Y:S01]  /*7980*/  FSEL R149, R63, -INF , P1 ;  /* 0xff8000003f957808 */ /* 0x000fe20000800000 */
[----:B------:R2:W-:Y:S01]  /*7990*/  MUFU.EX2 R176, R2 ;  /* 0x0000000200b07308 */ /* 0x0005e20000000800 */
[----:B------:R-:W-:Y:S02]  /*79a0*/  FMNMX.FTZ R144, R204, R144, !PT ;  /* 0x00000090cc907209 */ /* 0x000fe40007810000 */
[----:B------:R-:W-:Y:S02]  /*79b0*/  FMNMX.FTZ R0, R149, R0, !PT ;  /* 0x0000000095007209 */ /* 0x000fe40007810000 */
[----:B------:R-:W-:Y:S04]  /*79c0*/  FMNMX.FTZ R144, R217, R144, !PT ;  /* 0x00000090d9907209 */ /* 0x000fe80007810000 */
[----:B------:R-:W-:Y:S04]  /*79d0*/  FMNMX.FTZ R144, R241, R144, !PT ;  /* 0x00000090f1907209 */ /* 0x000fe80007810000 */
[----:B------:R-:W-:Y:S04]  /*79e0*/  FMNMX.FTZ R144, R56, R144, !PT ;  /* 0x0000009038907209 */ /* 0x000fe80007810000 */
[----:B------:R-:W-:Y:S02]  /*79f0*/  FMNMX.FTZ R144, R57, R144, !PT ;  /* 0x0000009039907209 */ /* 0x000fe40007810000 */
[----:B-1----:R-:W-:Y:S02]  /*7a00*/  FMNMX.FTZ R145, R145, R5, !PT ;  /* 0x0000000591917209 */ /* 0x002fe40007810000 */
[----:B------:R-:W-:Y:S02]  /*7a10*/  FMNMX.FTZ R144, R60, R144, !PT ;  /* 0x000000903c907209 */ /* 0x000fe40007810000 */
[C---:B------:R-:W-:Y:S01]  /*7a20*/  FSETP.NEU.FTZ.AND P1, PT, R145.reuse, -INF , PT ;  /* 0xff8000009100780b */ /* 0x040fe20003f3d000 */
[----:B--2---:R-:W1:Y:S01]  /*7a30*/  SHFL.BFLY PT, R2, R0, 0x2, 0x1f ;  /* 0x0c401f0000027f89 */ /* 0x004e6200000e0000 */
[----:B------:R-:W-:Y:S01]  /*7a40*/  FMUL.FTZ R151, R145, c[0x0][0x2d0] ;  /* 0x0000b40091977a20 */ /* 0x000fe20000410000 */
[----:B------:R-:W-:Y:S04]  /*7a50*/  FMNMX.FTZ R144, R61, R144, !PT ;  /* 0x000000903d907209 */ /* 0x000fe80007810000 */
[----:B------:R-:W-:Y:S02]  /*7a60*/  FSEL R151, R151, RZ, P1 ;  /* 0x000000ff97977208 */ /* 0x000fe40000800000 */
[----:B------:R-:W2:Y:S03]  /*7a70*/  SHFL.BFLY PT, R4, R144, 0x2, 0x1f ;  /* 0x0c401f0090047f89 */ /* 0x000ea600000e0000 */
[--C-:B------:R-:W-:Y:S04]  /*7a80*/  FFMA.FTZ R3, R6, c[0x0][0x2d0], -R151.reuse ;  /* 0x0000b40006037a23 */ /* 0x100fe80000010897 */
[----:B------:R3:W-:Y:S01]  /*7a90*/  MUFU.EX2 R251, R3 ;  /* 0x0000000300fb7308 */ /* 0x0007e20000000800 */
[----:B-1----:R-:W-:Y:S01]  /*7aa0*/  FMNMX.FTZ R0, R0, R2, !PT ;  /* 0x0000000200007209 */ /* 0x002fe20007810000 */
[--C-:B------:R-:W-:Y:S08]  /*7ab0*/  FFMA.FTZ R2, R18, c[0x0][0x2d0], -R151.reuse ;  /* 0x0000b40012027a23 */ /* 0x100ff00000010897 */
[----:B------:R1:W-:Y:S01]  /*7ac0*/  MUFU.EX2 R219, R2 ;  /* 0x0000000200db7308 */ /* 0x0003e20000000800 */
[----:B--2---:R-:W-:Y:S05]  /*7ad0*/  FMNMX.FTZ R144, R144, R4, !PT ;  /* 0x0000000490907209 */ /* 0x004fea0007810000 */
[----:B------:R-:W2:Y:S01]  /*7ae0*/  SHFL.BFLY PT, R4, R144, 0x1, 0x1f ;  /* 0x0c201f0090047f89 */ /* 0x000ea200000e0000 */
[--C-:B---3--:R-:W-:Y:S04]  /*7af0*/  FFMA.FTZ R3, R7, c[0x0][0x2d0], -R151.reuse ;  /* 0x0000b40007037a23 */ /* 0x108fe80000010897 */
[----:B------:R3:W-:Y:S03]  /*7b00*/  MUFU.EX2 R242, R3 ;  /* 0x0000000300f27308 */ /* 0x0007e60000000800 */
[----:B-1----:R-:W1:Y:S01]  /*7b10*/  SHFL.BFLY PT, R2, R0, 0x1, 0x1f ;  /* 0x0c201f0000027f89 */ /* 0x002e6200000e0000 */
[----:B--2---:R-:W-:Y:S01]  /*7b20*/  FMNMX.FTZ R144, R144, R4, !PT ;  /* 0x0000000490907209 */ /* 0x004fe20007810000 */
[----:B------:R-:W-:Y:S04]  /*7b30*/  FFMA.FTZ R4, R19, c[0x0][0x2d0], -R151 ;  /* 0x0000b40013047a23 */ /* 0x000fe80000010897 */
[----:B------:R-:W-:Y:S01]  /*7b40*/  FMUL.FTZ R184, R144, c[0x0][0x2d0] ;  /* 0x0000b40090b87a20 */ /* 0x000fe20000410000 */
[----:B---3--:R-:W-:Y:S01]  /*7b50*/  FSEL R3, R146, RZ, P0 ;  /* 0x000000ff92037208 */ /* 0x008fe20000000000 */
[----:B------:R2:W3:Y:S01]  /*7b60*/  MUFU.EX2 R250, R4 ;  /* 0x0000000400fa7308 */ /* 0x0004e20000000800 */
[----:B------:R-:W-:Y:S04]  /*7b70*/  FSETP.NEU.FTZ.AND P0, PT, R144, -INF , PT ;  /* 0xff8000009000780b */ /* 0x000fe80003f1d000 */
[----:B------:R-:W-:Y:S02]  /*7b80*/  FSEL R184, R184, RZ, P0 ;  /* 0x000000ffb8b87208 */ /* 0x000fe40000000000 */
[----:B-1----:R-:W-:Y:S03]  /*7b90*/  FMNMX.FTZ R142, R2, R0, !PT ;  /* 0x00000000028e7209 */ /* 0x002fe60007810000 */
[--C-:B------:R-:W-:Y:S01]  /*7ba0*/  FFMA.FTZ R0, R12, c[0x0][0x2d0], -R184.reuse ;  /* 0x0000b4000c007a23 */ /* 0x100fe200000108b8 */
[----:B------:R-:W-:Y:S02]  /*7bb0*/  FSEL R2, R145, RZ, P1 ;  /* 0x000000ff91027208 */ /* 0x000fe40000800000 */
[C---:B------:R-:W-:Y:S01]  /*7bc0*/  FSETP.NEU.FTZ.AND P1, PT, R142.reuse, -INF , PT ;  /* 0xff8000008e00780b */ /* 0x040fe20003f3d000 */
[----:B------:R1:W-:Y:S01]  /*7bd0*/  MUFU.EX2 R215, R0 ;  /* 0x0000000000d77308 */ /* 0x0003e20000000800 */
[----:B------:R-:W-:Y:S05]  /*7be0*/  FMUL.FTZ R185, R142, c[0x0][0x2d0] ;  /* 0x0000b4008eb97a20 */ /* 0x000fea0000410000 */
[----:B------:R-:W-:Y:S01]  /*7bf0*/  FSEL R185, R185, RZ, P1 ;  /* 0x000000ffb9b97208 */ /* 0x000fe20000800000 */
[--C-:B--2---:R-:W-:Y:S01]  /*7c00*/  FFMA.FTZ R4, R8, c[0x0][0x2d0], -R184.reuse ;  /* 0x0000b40008047a23 */ /* 0x104fe200000108b8 */
[----:B---3--:R-:W-:Y:S03]  /*7c10*/  F2FP.BF16.PACK_AB R179, R250, R219 ;  /* 0x000000dbfab3723e */ /* 0x008fe600000010ff */
[--C-:B------:R-:W-:Y:S01]  /*7c20*/  FFMA.FTZ R5, R10, c[0x0][0x2d0], -R185.reuse ;  /* 0x0000b4000a057a23 */ /* 0x100fe200000108b9 */
[----:B------:R2:W-:Y:S01]  /*7c30*/  MUFU.EX2 R177, R4 ;  /* 0x0000000400b17308 */ /* 0x0005e20000000800 */
[--C-:B-1----:R-:W-:Y:S09]  /*7c40*/  FFMA.FTZ R0, R13, c[0x0][0x2d0], -R184.reuse ;  /* 0x0000b4000d007a23 */ /* 0x102ff200000108b8 */
[----:B------:R-:W-:Y:S10]  /*7c50*/  MUFU.EX2 R181, R5 ;  /* 0x0000000500b57308 */ /* 0x000ff40000000800 */
[----:B------:R1:W-:Y:S01]  /*7c60*/  MUFU.EX2 R249, R0 ;  /* 0x0000000000f97308 */ /* 0x0003e20000000800 */
[----:B--2---:R-:W-:Y:S09]  /*7c70*/  FFMA.FTZ R4, R9, c[0x0][0x2d0], -R184 ;  /* 0x0000b40009047a23 */ /* 0x004ff200000108b8 */
[----:B------:R2:W-:Y:S01]  /*7c80*/  MUFU.EX2 R246, R4 ;  /* 0x0000000400f67308 */ /* 0x0005e20000000800 */
[--C-:B-1----:R-:W-:Y:S09]  /*7c90*/  FFMA.FTZ R0, R14, c[0x0][0x2d0], -R185.reuse ;  /* 0x0000b4000e007a23 */ /* 0x102ff200000108b9 */
[----:B------:R1:W-:Y:S01]  /*7ca0*/  MUFU.EX2 R214, R0 ;  /* 0x0000000000d67308 */ /* 0x0003e20000000800 */
[--C-:B--2---:R-:W-:Y:S09]  /*7cb0*/  FFMA.FTZ R4, R11, c[0x0][0x2d0], -R185.reuse ;  /* 0x0000b4000b047a23 */ /* 0x104ff200000108b9 */
[----:B------:R-:W-:Y:S01]  /*7cc0*/  MUFU.EX2 R182, R4 ;  /* 0x0000000400b67308 */ /* 0x000fe20000000800 */
[----:B-1----:R-:W-:Y:S09]  /*7cd0*/  FFMA.FTZ R0, R15, c[0x0][0x2d0], -R185 ;  /* 0x0000b4000f007a23 */ /* 0x002ff200000108b9 */
[----:B------:R1:W2:Y:S02]  /*7ce0*/  MUFU.EX2 R248, R0 ;  /* 0x0000000000f87308 */ /* 0x0002a40000000800 */
[----:B-1----:R-:W-:Y:S01]  /*7cf0*/  FADD.FTZ R0, -R3, R140 ;  /* 0x0000008c03007221 */ /* 0x002fe20000010100 */
[----:B--2---:R-:W-:Y:S03]  /*7d00*/  F2FP.BF16.PACK_AB R183, R248, R214 ;  /* 0x000000d6f8b7723e */ /* 0x004fe600000010ff */
[----:B------:R-:W-:Y:S04]  /*7d10*/  FMUL.FTZ R0, R0, c[0x0][0x2d0] ;  /* 0x0000b40000007a20 */ /* 0x000fe80000410000 */
[----:B------:R1:W2:Y:S02]  /*7d20*/  MUFU.EX2 R141, R0 ;  /* 0x00000000008d7308 */ /* 0x0002a40000000800 */
[----:B-1----:R-:W-:Y:S01]  /*7d30*/  FADD.FTZ R0, -R2, R143 ;  /* 0x0000008f02007221 */ /* 0x002fe20000010100 */
[----:B------:R-:W-:Y:S01]  /*7d40*/  FSEL R2, R144, RZ, P0 ;  /* 0x000000ff90027208 */ /* 0x000fe20000000000 */
[----:B--2---:R-:W-:Y:S01]  /*7d50*/  FMUL.FTZ R4, R141, R152 ;  /* 0x000000988d047220 */ /* 0x004fe20000410000 */
[----:B------:R-:W-:Y:S01]  /*7d60*/  MOV R143, R177 ;  /* 0x000000b1008f7202 */ /* 0x000fe20000000f00 */
[----:B------:R-:W-:Y:S01]  /*7d70*/  FMUL.FTZ R0, R0, c[0x0][0x2d0] ;  /* 0x0000b40000007a20 */ /* 0x000fe20000410000 */
[----:B------:R-:W-:Y:S01]  /*7d80*/  F2FP.BF16.PACK_AB R177, R242, R251 ;  /* 0x000000fbf2b1723e */ /* 0x000fe200000010ff */
[----:B------:R-:W-:Y:S01]  /*7d90*/  IMAD.MOV.U32 R152, RZ, RZ, R182 ;  /* 0x000000ffff987224 */ /* 0x000fe200078e00b6 */
[----:B------:R-:W-:Y:S01]  /*7da0*/  F2FP.BF16.PACK_AB R182, R249, R215 ;  /* 0x000000d7f9b6723e */ /* 0x000fe200000010ff */
[----:B------:R1:W2:Y:S01]  /*7db0*/  MUFU.EX2 R140, R0 ;  /* 0x00000000008c7308 */ /* 0x0002a20000000800 */
[----:B------:R-:W-:Y:S01]  /*7dc0*/  F2FP.BF16.PACK_AB R180, R246, R143 ;  /* 0x0000008ff6b4723e */ /* 0x000fe200000010ff */
[C---:B------:R-:W-:Y:S01]  /*7dd0*/  FMUL.FTZ R5, R141.reuse, R153 ;  /* 0x000000998d057220 */ /* 0x040fe20000410000 */
[----:B------:R-:W-:Y:S01]  /*7de0*/  MOV R153, R246 ;  /* 0x000000f600997202 */ /* 0x000fe20000000f00 */
[C---:B------:R-:W-:Y:S01]  /*7df0*/  FMUL.FTZ R16, R141.reuse, R164 ;  /* 0x000000a48d107220 */ /* 0x040fe20000410000 */
[----:B------:R-:W-:Y:S01]  /*7e00*/  ISETP.GT.AND P0, PT, R240, UR4, PT ;  /* 0x00000004f0007c0c */ /* 0x000fe2000bf04270 */
[C---:B------:R-:W-:Y:S01]  /*7e10*/  FMUL.FTZ R17, R141.reuse, R165 ;  /* 0x000000a58d117220 */ /* 0x040fe20000410000 */
[----:B------:R-:W-:Y:S01]  /*7e20*/  MOV R165, R59 ;  /* 0x0000003b00a57202 */ /* 0x000fe20000000f00 */
[C---:B------:R-:W-:Y:S02]  /*7e30*/  FMUL.FTZ R32, R141.reuse, R112 ;  /* 0x000000708d207220 */ /* 0x040fe40000410000 */
[C---:B------:R-:W-:Y:S02]  /*7e40*/  FMUL.FTZ R33, R141.reuse, R113 ;  /* 0x000000718d217220 */ /* 0x040fe40000410000 */
[C---:B------:R-:W-:Y:S02]  /*7e50*/  FMUL.FTZ R49, R141.reuse, R125 ;  /* 0x0000007d8d317220 */ /* 0x040fe40000410000 */
[----:B------:R-:W-:Y:S02]  /*7e60*/  IMAD.MOV.U32 R164, RZ, RZ, R61 ;  /* 0x000000ffffa47224 */ /* 0x000fe400078e003d */
[----:B------:R-:W-:Y:S02]  /*7e70*/  IMAD.MOV.U32 R125, RZ, RZ, R64 ;  /* 0x000000ffff7d7224 */ /* 0x000fe400078e0040 */
[C---:B------:R-:W-:Y:S02]  /*7e80*/  FMUL.FTZ R64, R141.reuse, R136 ;  /* 0x000000888d407220 */ /* 0x040fe40000410000 */
[C---:B------:R-:W-:Y:S02]  /*7e90*/  FMUL.FTZ R68, R141.reuse, R68 ;  /* 0x000000448d447220 */ /* 0x040fe40000410000 */
[----:B------:R-:W-:Y:S02]  /*7ea0*/  FMUL.FTZ R69, R141, R69 ;  /* 0x000000458d457220 */ /* 0x000fe40000410000 */
[----:B-1----:R-:W-:Y:S01]  /*7eb0*/  FADD.FTZ R0, -R2, R147 ;  /* 0x0000009302007221 */ /* 0x002fe20000010100 */
[----:B------:R-:W-:Y:S01]  /*7ec0*/  FSEL R2, R142, RZ, P1 ;  /* 0x000000ff8e027208 */ /* 0x000fe20000800000 */
[----:B--2---:R-:W-:Y:S02]  /*7ed0*/  FMUL.FTZ R18, R140, R166 ;  /* 0x000000a68c127220 */ /* 0x004fe40000410000 */
[----:B------:R-:W-:Y:S02]  /*7ee0*/  FMUL.FTZ R0, R0, c[0x0][0x2d0] ;  /* 0x0000b40000007a20 */ /* 0x000fe40000410000 */
[----:B------:R-:W-:Y:S02]  /*7ef0*/  IMAD.MOV.U32 R166, RZ, RZ, R249 ;  /* 0x000000ffffa67224 */ /* 0x000fe400078e00f9 */
[----:B------:R1:W2:Y:S01]  /*7f00*/  MUFU.EX2 R3, R0 ;  /* 0x0000000000037308 */ /* 0x0002a20000000800 */
[C---:B------:R-:W-:Y:S01]  /*7f10*/  FMUL.FTZ R19, R140.reuse, R167 ;  /* 0x000000a78c137220 */ /* 0x040fe20000410000 */
[----:B------:R-:W-:Y:S01]  /*7f20*/  MOV R167, R248 ;  /* 0x000000f800a77202 */ /* 0x000fe20000000f00 */
[C---:B------:R-:W-:Y:S02]  /*7f30*/  FMUL.FTZ R6, R140.reuse, R154 ;  /* 0x0000009a8c067220 */ /* 0x040fe40000410000 */
[----:B------:R-:W-:Y:S02]  /*7f40*/  IMAD.MOV.U32 R154, RZ, RZ, R242 ;  /* 0x000000ffff9a7224 */ /* 0x000fe400078e00f2 */
[C---:B------:R-:W-:Y:S01]  /*7f50*/  FMUL.FTZ R50, R140.reuse, R126 ;  /* 0x0000007e8c327220 */ /* 0x040fe20000410000 */
[----:B------:R-:W-:Y:S01]  /*7f60*/  MOV R126, R212 ;  /* 0x000000d4007e7202 */ /* 0x000fe20000000f00 */
[C---:B------:R-:W-:Y:S02]  /*7f70*/  FMUL.FTZ R51, R140.reuse, R127 ;  /* 0x0000007f8c337220 */ /* 0x040fe40000410000 */
[----:B------:R-:W-:Y:S02]  /*7f80*/  IMAD.MOV.U32 R127, RZ, RZ, R211 ;  /* 0x000000ffff7f7224 */ /* 0x000fe400078e00d3 */
[C---:B------:R-:W-:Y:S01]  /*7f90*/  FMUL.FTZ R7, R140.reuse, R155 ;  /* 0x0000009b8c077220 */ /* 0x040fe20000410000 */
[----:B------:R-:W-:Y:S01]  /*7fa0*/  MOV R155, R181 ;  /* 0x000000b5009b7202 */ /* 0x000fe20000000f00 */
[C---:B------:R-:W-:Y:S02]  /*7fb0*/  FMUL.FTZ R34, R140.reuse, R114 ;  /* 0x000000728c227220 */ /* 0x040fe40000410000 */
[----:B------:R-:W-:Y:S01]  /*7fc0*/  FMUL.FTZ R35, R140, R115 ;  /* 0x000000738c237220 */ /* 0x000fe20000410000 */
[----:B------:R-:W-:Y:S01]  /*7fd0*/  F2FP.BF16.PACK_AB R181, R152, R155 ;  /* 0x0000009b98b5723e */ /* 0x000fe200000010ff */
[----:B------:R-:W-:Y:S01]  /*7fe0*/  IMAD.MOV.U32 R147, RZ, RZ, R60 ;  /* 0x000000ffff937224 */ /* 0x000fe200078e003c */
[----:B------:R-:W-:Y:S01]  /*7ff0*/  LDSM.16.MT88.4 R112, [R222+0x500] ;  /* 0x00050000de70783b */ /* 0x000fe20000004200 */
[C---:B------:R-:W-:Y:S02]  /*8000*/  FMUL.FTZ R70, R140.reuse, R70 ;  /* 0x000000468c467220 */ /* 0x040fe40000410000 */
[----:B------:R-:W-:Y:S02]  /*8010*/  FMUL.FTZ R71, R140, R71 ;  /* 0x000000478c477220 */ /* 0x000fe40000410000 */
[----:B-1----:R-:W-:Y:S02]  /*8020*/  FADD.FTZ R0, -R2, R148 ;  /* 0x0000009402007221 */ /* 0x002fe40000010100 */
[----:B------:R-:W-:Y:S02]  /*8030*/  FFMA.FTZ R2, R186, c[0x0][0x2d0], -R150 ;  /* 0x0000b400ba027a23 */ /* 0x000fe40000010896 */
[----:B------:R-:W-:Y:S02]  /*8040*/  FMUL.FTZ R0, R0, c[0x0][0x2d0] ;  /* 0x0000b40000007a20 */ /* 0x000fe40000410000 */
[----:B------:R1:W-:Y:S01]  /*8050*/  MUFU.EX2 R44, R2 ;  /* 0x00000002002c7308 */ /* 0x0003e20000000800 */
[C---:B--2---:R-:W-:Y:S02]  /*8060*/  FMUL.FTZ R13, R3.reuse, R161 ;  /* 0x000000a1030d7220 */ /* 0x044fe40000410000 */
[----:B------:R-:W-:Y:S01]  /*8070*/  IMAD.MOV.U32 R148, RZ, RZ, R176 ;  /* 0x000000ffff947224 */ /* 0x000fe200078e00b0 */
[----:B------:R-:W-:Y:S01]  /*8080*/  F2FP.BF16.PACK_AB R176, R48, R252 ;  /* 0x000000fc30b0723e */ /* 0x000fe200000010ff */
[----:B------:R-:W-:Y:S02]  /*8090*/  IMAD.MOV.U32 R161, RZ, RZ, R252 ;  /* 0x000000ffffa17224 */ /* 0x000fe400078e00fc */
[----:B------:R-:W-:Y:S01]  /*80a0*/  FMUL.FTZ R8, R3, R156 ;  /* 0x0000009c03087220 */ /* 0x000fe20000410000 */
[----:B------:R-:W-:Y:S01]  /*80b0*/  F2FP.BF16.PACK_AB R178, R247, R148 ;  /* 0x00000094f7b2723e */ /* 0x000fe200000010ff */
[----:B------:R-:W-:Y:S01]  /*80c0*/  IMAD.MOV.U32 R156, RZ, RZ, R247 ;  /* 0x000000ffff9c7224 */ /* 0x000fe200078e00f7 */
[----:B------:R-:W2:Y:S01]  /*80d0*/  MUFU.EX2 R0, R0 ;  /* 0x0000000000007308 */ /* 0x000ea20000000800 */
[C---:B------:R-:W-:Y:S01]  /*80e0*/  FMUL.FTZ R9, R3.reuse, R157 ;  /* 0x0000009d03097220 */ /* 0x040fe20000410000 */
[----:B------:R-:W-:Y:S01]  /*80f0*/  MOV R157, R214 ;  /* 0x000000d6009d7202 */ /* 0x000fe20000000f00 */
[C---:B------:R-:W-:Y:S02]  /*8100*/  FMUL.FTZ R24, R3.reuse, R104 ;  /* 0x0000006803187220 */ /* 0x040fe40000410000 */
[-C--:B------:R-:W-:Y:S01]  /*8110*/  HMMA.16816.F32.BF16 R4, R176, R20.reuse, R4 ;  /* 0x00000014b004723c */ /* 0x080fe20000041804 */
[C---:B------:R-:W-:Y:S02]  /*8120*/  FMUL.FTZ R12, R3.reuse, R160 ;  /* 0x000000a0030c7220 */ /* 0x040fe40000410000 */
[C---:B------:R-:W-:Y:S02]  /*8130*/  FMUL.FTZ R25, R3.reuse, R105 ;  /* 0x0000006903197220 */ /* 0x040fe40000410000 */
[C---:B------:R-:W-:Y:S02]  /*8140*/  FMUL.FTZ R28, R3.reuse, R108 ;  /* 0x0000006c031c7220 */ /* 0x040fe40000410000 */
[----:B------:R-:W-:Y:S02]  /*8150*/  FMUL.FTZ R29, R3, R109 ;  /* 0x0000006d031d7220 */ /* 0x000fe40000410000 */
[----:B-1----:R-:W-:Y:S03]  /*8160*/  FFMA.FTZ R2, R187, c[0x0][0x2d0], -R150 ;  /* 0x0000b400bb027a23 */ /* 0x002fe60000010896 */
[C---:B------:R-:W-:Y:S01]  /*8170*/  FMUL.FTZ R40, R3.reuse, R120 ;  /* 0x0000007803287220 */ /* 0x040fe20000410000 */
[----:B------:R1:W-:Y:S01]  /*8180*/  MUFU.EX2 R46, R2 ;  /* 0x00000002002e7308 */ /* 0x0003e20000000800 */
[----:B------:R-:W-:Y:S02]  /*8190*/  FMUL.FTZ R41, R3, R121 ;  /* 0x0000007903297220 */ /* 0x000fe40000410000 */
[----:B------:R-:W-:Y:S02]  /*81a0*/  IMAD.MOV.U32 R160, RZ, RZ, R48 ;  /* 0x000000ffffa07224 */ /* 0x000fe400078e0030 */
[----:B------:R-:W-:Y:S01]  /*81b0*/  FMUL.FTZ R48, R141, R124 ;  /* 0x0000007c8d307220 */ /* 0x000fe20000410000 */
[----:B------:R-:W-:Y:S01]  /*81c0*/  MOV R124, R65 ;  /* 0x00000041007c7202 */ /* 0x000fe20000000f00 */
[C---:B--2---:R-:W-:Y:S02]  /*81d0*/  FMUL.FTZ R43, R0.reuse, R123 ;  /* 0x0000007b002b7220 */ /* 0x044fe40000410000 */
[----:B------:R-:W-:Y:S02]  /*81e0*/  IMAD.MOV.U32 R123, RZ, RZ, R44 ;  /* 0x000000ffff7b7224 */ /* 0x000fe400078e002c */
[----:B------:R-:W-:Y:S02]  /*81f0*/  FMUL.FTZ R44, R3, R168 ;  /* 0x000000a8032c7220 */ /* 0x000fe40000410000 */
[C---:B------:R-:W-:Y:S02]  /*8200*/  FMUL.FTZ R47, R0.reuse, R171 ;  /* 0x000000ab002f7220 */ /* 0x040fe40000410000 */
[C---:B------:R-:W-:Y:S01]  /*8210*/  FMUL.FTZ R14, R0.reuse, R162 ;  /* 0x000000a2000e7220 */ /* 0x040fe20000410000 */
[----:B------:R-:W-:Y:S01]  /*8220*/  MOV R162, R251 ;  /* 0x000000fb00a27202 */ /* 0x000fe20000000f00 */
[C---:B------:R-:W-:Y:S02]  /*8230*/  FMUL.FTZ R15, R0.reuse, R163 ;  /* 0x000000a3000f7220 */ /* 0x040fe40000410000 */
[----:B------:R-:W-:Y:S02]  /*8240*/  IMAD.MOV.U32 R163, RZ, RZ, R250 ;  /* 0x000000ffffa37224 */ /* 0x000fe400078e00fa */
[----:B------:R-:W-:Y:S02]  /*8250*/  FMUL.FTZ R11, R0, R159 ;  /* 0x0000009f000b7220 */ /* 0x000fe40000410000 */
[----:B------:R-:W-:Y:S02]  /*8260*/  IMAD.MOV.U32 R159, RZ, RZ, R219 ;  /* 0x000000ffff9f7224 */ /* 0x000fe400078e00db */
[----:B-1----:R-:W-:Y:S01]  /*8270*/  FFMA.FTZ R2, R188, c[0x0][0x2d0], -R151 ;  /* 0x0000b400bc027a23 */ /* 0x002fe20000010897 */
[----:B------:R-:W-:Y:S01]  /*8280*/  MOV R188, R67 ;  /* 0x0000004300bc7202 */ /* 0x000fe20000000f00 */
[C---:B------:R-:W-:Y:S02]  /*8290*/  FMUL.FTZ R10, R0.reuse, R158 ;  /* 0x0000009e000a7220 */ /* 0x040fe40000410000 */
[----:B------:R1:W2:Y:S01]  /*82a0*/  MUFU.EX2 R45, R2 ;  /* 0x00000002002d7308 */ /* 0x0002a20000000800 */
[----:B------:R-:W-:Y:S02]  /*82b0*/  IMAD.MOV.U32 R158, RZ, RZ, R215 ;  /* 0x000000ffff9e7224 */ /* 0x000fe400078e00d7 */
[C---:B------:R-:W-:Y:S02]  /*82c0*/  FMUL.FTZ R26, R0.reuse, R106 ;  /* 0x0000006a001a7220 */ /* 0x040fe40000410000 */
[C---:B------:R-:W-:Y:S01]  /*82d0*/  HMMA.16816.F32.BF16 R8, R180.reuse, R20, R8 ;  /* 0x00000014b408723c */ /* 0x040fe20000041808 */
[----:B------:R-:W-:Y:S02]  /*82e0*/  FMUL.FTZ R27, R0, R107 ;  /* 0x0000006b001b7220 */ /* 0x000fe40000410000 */
[----:B------:R-:W-:Y:S01]  /*82f0*/  LDSM.16.MT88.4 R104, [R221+0x2100] ;  /* 0x00210000dd68783b */ /* 0x000fe20000004200 */
[C---:B------:R-:W-:Y:S02]  /*8300*/  FMUL.FTZ R65, R141.reuse, R137 ;  /* 0x000000898d417220 */ /* 0x040fe40000410000 */
[----:B------:R-:W-:Y:S02]  /*8310*/  FMUL.FTZ R67, R140, R139 ;  /* 0x0000008b8c437220 */ /* 0x000fe40000410000 */
[-C--:B------:R-:W-:Y:S01]  /*8320*/  HMMA.16816.F32.BF16 R12, R180, R22.reuse, R12 ;  /* 0x00000016b40c723c */ /* 0x080fe2000004180c */
[C---:B------:R-:W-:Y:S03]  /*8330*/  FMUL.FTZ R20, R141.reuse, R100 ;  /* 0x000000648d147220 */ /* 0x040fe60000410000 */
[----:B------:R-:W-:Y:S02]  /*8340*/  FMUL.FTZ R21, R141, R101 ;  /* 0x000000658d157220 */ /* 0x000fe40000410000 */
[C---:B------:R-:W-:Y:S02]  /*8350*/  FMUL.FTZ R30, R0.reuse, R110 ;  /* 0x0000006e001e7220 */ /* 0x040fe40000410000 */
[C---:B------:R-:W-:Y:S01]  /*8360*/  HMMA.16816.F32.BF16 R16, R176.reuse, R22, R16 ;  /* 0x00000016b010723c */ /* 0x040fe20000041810 */
[C---:B------:R-:W-:Y:S03]  /*8370*/  FMUL.FTZ R31, R0.reuse, R111 ;  /* 0x0000006f001f7220 */ /* 0x040fe60000410000 */
[----:B-1----:R-:W-:Y:S02]  /*8380*/  FFMA.FTZ R2, R189, c[0x0][0x2d0], -R151 ;  /* 0x0000b400bd027a23 */ /* 0x002fe40000010897 */
[----:B--2---:R-:W-:Y:S02]  /*8390*/  IMAD.MOV.U32 R168, RZ, RZ, R45 ;  /* 0x000000ffffa87224 */ /* 0x004fe400078e002d */
[C---:B------:R-:W-:Y:S01]  /*83a0*/  FMUL.FTZ R45, R3.reuse, R169 ;  /* 0x000000a9032d7220 */ /* 0x040fe20000410000 */
[----:B------:R-:W-:Y:S03]  /*83b0*/  MOV R169, R46 ;  /* 0x0000002e00a97202 */ /* 0x000fe60000000f00 */
[----:B------:R-:W-:Y:S02]  /*83c0*/  FMUL.FTZ R46, R0, R170 ;  /* 0x000000aa002e7220 */ /* 0x000fe40000410000 */
[----:B------:R1:W2:Y:S01]  /*83d0*/  MUFU.EX2 R170, R2 ;  /* 0x0000000200aa7308 */ /* 0x0002a20000000800 */
[C---:B------:R-:W-:Y:S02]  /*83e0*/  FMUL.FTZ R22, R140.reuse, R102 ;  /* 0x000000668c167220 */ /* 0x040fe40000410000 */
[----:B------:R-:W-:Y:S02]  /*83f0*/  FMUL.FTZ R23, R140, R103 ;  /* 0x000000678c177220 */ /* 0x000fe40000410000 */
[----:B------:R-:W3:Y:S01]  /*8400*/  LDSM.16.MT88.4 R100, [R222+0x1100] ;  /* 0x00110000de64783b */ /* 0x000ee20000004200 */
[C---:B------:R-:W-:Y:S01]  /*8410*/  FMUL.FTZ R42, R0.reuse, R122 ;  /* 0x0000007a002a7220 */ /* 0x040fe20000410000 */
[----:B------:R-:W-:Y:S01]  /*8420*/  MOV R122, R56 ;  /* 0x00000038007a7202 */ /* 0x000fe20000000f00 */
[C---:B------:R-:W-:Y:S02]  /*8430*/  FMUL.FTZ R56, R3.reuse, R132 ;  /* 0x0000008403387220 */ /* 0x040fe40000410000 */
[-C--:B------:R-:W-:Y:S01]  /*8440*/  HMMA.16816.F32.BF16 R20, R176, R36.reuse, R20 ;  /* 0x00000024b014723c */ /* 0x080fe20000041814 */
[C---:B------:R-:W-:Y:S02]  /*8450*/  FMUL.FTZ R59, R0.reuse, R135 ;  /* 0x00000087003b7220 */ /* 0x040fe40000410000 */
[----:B------:R-:W-:Y:S02]  /*8460*/  IMAD.MOV.U32 R121, RZ, RZ, R62 ;  /* 0x000000ffff797224 */ /* 0x000fe400078e003e */
[C---:B------:R-:W-:Y:S02]  /*8470*/  FMUL.FTZ R60, R3.reuse, R172 ;  /* 0x000000ac033c7220 */ /* 0x040fe40000410000 */
[----:B------:R-:W-:Y:S01]  /*8480*/  FMUL.FTZ R61, R3, R173 ;  /* 0x000000ad033d7220 */ /* 0x000fe20000410000 */
[C---:B------:R-:W-:Y:S01]  /*8490*/  HMMA.16816.F32.BF16 R24, R180.reuse, R36, R24 ;  /* 0x00000024b418723c */ /* 0x040fe20000041818 */
[C---:B------:R-:W-:Y:S03]  /*84a0*/  FMUL.FTZ R62, R0.reuse, R174 ;  /* 0x000000ae003e7220 */ /* 0x040fe60000410000 */
[----:B------:R-:W-:Y:S02]  /*84b0*/  FMUL.FTZ R63, R0, R175 ;  /* 0x000000af003f7220 */ /* 0x000fe40000410000 */
[----:B-1----:R-:W-:Y:S02]  /*84c0*/  FFMA.FTZ R2, R192, c[0x0][0x2d0], -R150 ;  /* 0x0000b400c0027a23 */ /* 0x002fe40000010896 */
[-C--:B------:R-:W-:Y:S01]  /*84d0*/  HMMA.16816.F32.BF16 R28, R180, R38.reuse, R28 ;  /* 0x00000026b41c723c */ /* 0x080fe2000004181c */
[----:B------:R-:W-:Y:S01]  /*84e0*/  IMAD.MOV.U32 R192, RZ, RZ, R213 ;  /* 0x000000ffffc07224 */ /* 0x000fe200078e00d5 */
[----:B------:R1:W-:Y:S02]  /*84f0*/  MUFU.EX2 R171, R2 ;  /* 0x0000000200ab7308 */ /* 0x0003e40000000800 */
[C---:B------:R-:W-:Y:S02]  /*8500*/  FMUL.FTZ R36, R141.reuse, R116 ;  /* 0x000000748d247220 */ /* 0x040fe40000410000 */
[----:B------:R-:W-:Y:S02]  /*8510*/  FMUL.FTZ R37, R141, R117 ;  /* 0x000000758d257220 */ /* 0x000fe40000410000 */
[C---:B------:R-:W-:Y:S01]  /*8520*/  HMMA.16816.F32.BF16 R32, R176.reuse, R38, R32 ;  /* 0x00000026b020723c */ /* 0x040fe20000041820 */
[----:B------:R-:W-:Y:S03]  /*8530*/  IMAD.MOV.U32 R186, RZ, RZ, R58 ;  /* 0x000000ffffba7224 */ /* 0x000fe600078e003a */
[----:B------:R-:W-:Y:S02]  /*8540*/  FMUL.FTZ R58, R0, R134 ;  /* 0x00000086003a7220 */ /* 0x000fe40000410000 */
[----:B------:R-:W-:Y:S02]  /*8550*/  IMAD.MOV.U32 R187, RZ, RZ, R57 ;  /* 0x000000ffffbb7224 */ /* 0x000fe400078e0039 */
[C---:B------:R-:W-:Y:S04]  /*8560*/  FMUL.FTZ R38, R140.reuse, R118 ;  /* 0x000000768c267220 */ /* 0x040fe80000410000 */
[C---:B------:R-:W-:Y:S02]  /*8570*/  FMUL.FTZ R39, R140.reuse, R119 ;  /* 0x000000778c277220 */ /* 0x040fe40000410000 */
[----:B------:R-:W-:Y:S01]  /*8580*/  LDSM.16.MT88.4 R116, [R221+0x1500] ;  /* 0x00150000dd74783b */ /* 0x000fe20000004200 */
[----:B------:R-:W-:Y:S02]  /*8590*/  FMUL.FTZ R57, R3, R133 ;  /* 0x0000008503397220 */ /* 0x000fe40000410000 */
[----:B------:R-:W-:Y:S02]  /*85a0*/  IMAD.MOV.U32 R189, RZ, RZ, R66 ;  /* 0x000000ffffbd7224 */ /* 0x000fe400078e0042 */
[-C--:B------:R-:W-:Y:S01]  /*85b0*/  HMMA.16816.F32.BF16 R36, R176, R52.reuse, R36 ;  /* 0x00000034b024723c */ /* 0x080fe20000041824 */
[----:B-1----:R-:W-:Y:S01]  /*85c0*/  FFMA.FTZ R2, R193, c[0x0][0x2d0], -R150 ;  /* 0x0000b400c1027a23 */ /* 0x002fe20000010896 */
[----:B------:R-:W-:Y:S01]  /*85d0*/  MOV R193, R209 ;  /* 0x000000d100c17202 */ /* 0x000fe20000000f00 */
[----:B------:R-:W-:Y:S02]  /*85e0*/  FMUL.FTZ R66, R140, R138 ;  /* 0x0000008a8c427220 */ /* 0x000fe40000410000 */
[----:B------:R1:W4:Y:S01]  /*85f0*/  MUFU.EX2 R252, R2 ;  /* 0x0000000200fc7308 */ /* 0x0003220000000800 */
[----:B------:R-:W-:Y:S01]  /*8600*/  LDSM.16.MT88.4 R136, [R222+0x1d00] ;  /* 0x001d0000de88783b */ /* 0x000fe20000004200 */
[C---:B------:R-:W-:Y:S01]  /*8610*/  FMUL.FTZ R72, R3.reuse, R72 ;  /* 0x0000004803487220 */ /* 0x040fe20000410000 */
[C---:B------:R-:W-:Y:S01]  /*8620*/  HMMA.16816.F32.BF16 R40, R180.reuse, R52, R40 ;  /* 0x00000034b428723c */ /* 0x040fe20000041828 */
[----:B------:R-:W-:Y:S03]  /*8630*/  FMUL.FTZ R73, R3, R73 ;  /* 0x0000004903497220 */ /* 0x000fe60000410000 */
[C---:B------:R-:W-:Y:S02]  /*8640*/  FMUL.FTZ R74, R0.reuse, R74 ;  /* 0x0000004a004a7220 */ /* 0x040fe40000410000 */
[C---:B------:R-:W-:Y:S02]  /*8650*/  FMUL.FTZ R75, R0.reuse, R75 ;  /* 0x0000004b004b7220 */ /* 0x040fe40000410000 */
[-C--:B------:R-:W-:Y:S01]  /*8660*/  HMMA.16816.F32.BF16 R44, R180, R54.reuse, R44 ;  /* 0x00000036b42c723c */ /* 0x080fe2000004182c */
[C---:B------:R-:W-:Y:S03]  /*8670*/  FMUL.FTZ R52, R141.reuse, R128 ;  /* 0x000000808d347220 */ /* 0x040fe60000410000 */
[----:B------:R-:W-:Y:S01]  /*8680*/  FMUL.FTZ R53, R141, R129 ;  /* 0x000000818d357220 */ /* 0x000fe20000410000 */
[----:B------:R-:W-:Y:S01]  /*8690*/  MOV R129, R154 ;  /* 0x0000009a00817202 */ /* 0x000fe20000000f00 */
[C---:B------:R-:W-:Y:S02]  /*86a0*/  FMUL.FTZ R76, R3.reuse, R76 ;  /* 0x0000004c034c7220 */ /* 0x040fe40000410000 */
[C---:B------:R-:W-:Y:S01]  /*86b0*/  HMMA.16816.F32.BF16 R48, R176.reuse, R54, R48 ;  /* 0x00000036b030723c */ /* 0x040fe20000041830 */
[----:B------:R-:W-:Y:S03]  /*86c0*/  FMUL.FTZ R77, R3, R77 ;  /* 0x0000004d034d7220 */ /* 0x000fe60000410000 */
[----:B------:R-:W-:Y:S02]  /*86d0*/  FMUL.FTZ R78, R0, R78 ;  /* 0x0000004e004e7220 */ /* 0x000fe40000410000 */
[--C-:B-1----:R-:W-:Y:S02]  /*86e0*/  FFMA.FTZ R2, R196, c[0x0][0x2d0], -R151.reuse ;  /* 0x0000b400c4027a23 */ /* 0x102fe40000010897 */
[C---:B------:R-:W-:Y:S02]  /*86f0*/  FMUL.FTZ R54, R140.reuse, R130 ;  /* 0x000000828c367220 */ /* 0x040fe40000410000 */
[----:B------:R1:W-:Y:S02]  /*8700*/  MUFU.EX2 R251, R2 ;  /* 0x0000000200fb7308 */ /* 0x0003e40000000800 */
[----:B------:R-:W-:Y:S02]  /*8710*/  FMUL.FTZ R55, R140, R131 ;  /* 0x000000838c377220 */ /* 0x000fe40000410000 */
[----:B------:R-:W-:Y:S02]  /*8720*/  FMUL.FTZ R79, R0, R79 ;  /* 0x0000004f004f7220 */ /* 0x000fe40000410000 */
[C---:B------:R-:W-:Y:S02]  /*8730*/  FMUL.FTZ R80, R141.reuse, R80 ;  /* 0x000000508d507220 */ /* 0x040fe40000410000 */
[----:B------:R-:W-:Y:S01]  /*8740*/  FMUL.FTZ R81, R141, R81 ;  /* 0x000000518d517220 */ /* 0x000fe20000410000 */
[-C--:B---3--:R-:W-:Y:S01]  /*8750*/  HMMA.16816.F32.BF16 R52, R176, R100.reuse, R52 ;  /* 0x00000064b034723c */ /* 0x088fe20000041834 */
[C---:B------:R-:W-:Y:S02]  /*8760*/  FMUL.FTZ R82, R140.reuse, R82 ;  /* 0x000000528c527220 */ /* 0x040fe40000410000 */
[----:B------:R-:W-:Y:S02]  /*8770*/  FMUL.FTZ R83, R140, R83 ;  /* 0x000000538c537220 */ /* 0x000fe40000410000 */
[C---:B------:R-:W-:Y:S02]  /*8780*/  FMUL.FTZ R88, R3.reuse, R88 ;  /* 0x0000005803587220 */ /* 0x040fe40000410000 */
[C---:B------:R-:W-:Y:S01]  /*8790*/  FMUL.FTZ R89, R3.reuse, R89 ;  /* 0x0000005903597220 */ /* 0x040fe20000410000 */
[C---:B------:R-:W-:Y:S01]  /*87a0*/  HMMA.16816.F32.BF16 R56, R180.reuse, R100, R56 ;  /* 0x00000064b438723c */ /* 0x040fe20000041838 */
[C---:B------:R-:W-:Y:S03]  /*87b0*/  FMUL.FTZ R90, R0.reuse, R90 ;  /* 0x0000005a005a7220 */ /* 0x040fe60000410000 */
[C---:B------:R-:W-:Y:S02]  /*87c0*/  FMUL.FTZ R91, R0.reuse, R91 ;  /* 0x0000005b005b7220 */ /* 0x040fe40000410000 */
[----:B------:R-:W-:Y:S02]  /*87d0*/  FMUL.FTZ R92, R3, R92 ;  /* 0x0000005c035c7220 */ /* 0x000fe40000410000 */
[-C--:B------:R-:W-:Y:S01]  /*87e0*/  HMMA.16816.F32.BF16 R60, R180, R102.reuse, R60 ;  /* 0x00000066b43c723c */ /* 0x080fe2000004183c */
[----:B-1----:R-:W-:Y:S03]  /*87f0*/  FFMA.FTZ R2, R197, c[0x0][0x2d0], -R151 ;  /* 0x0000b400c5027a23 */ /* 0x002fe60000010897 */
[----:B------:R-:W-:Y:S01]  /*8800*/  FMUL.FTZ R93, R3, R93 ;  /* 0x0000005d035d7220 */ /* 0x000fe20000410000 */
[----:B------:R1:W3:Y:S01]  /*8810*/  MUFU.EX2 R250, R2 ;  /* 0x0000000200fa7308 */ /* 0x0002e20000000800 */
[C---:B------:R-:W-:Y:S02]  /*8820*/  FMUL.FTZ R94, R0.reuse, R94 ;  /* 0x0000005e005e7220 */ /* 0x040fe40000410000 */
[C---:B------:R-:W-:Y:S01]  /*8830*/  HMMA.16816.F32.BF16 R64, R176.reuse, R102, R64 ;  /* 0x00000066b040723c */ /* 0x040fe20000041840 */
[----:B------:R-:W2:Y:S03]  /*8840*/  LDSM.16.MT88.4 R100, [R222+0x2100] ;  /* 0x00210000de64783b */ /* 0x000ea60000004200 */
[----:B------:R-:W-:Y:S02]  /*8850*/  FMUL.FTZ R95, R0, R95 ;  /* 0x0000005f005f7220 */ /* 0x000fe40000410000 */
[----:B------:R-:W-:Y:S02]  /*8860*/  IMAD.MOV.U32 R128, RZ, RZ, R153 ;  /* 0x000000ffff807224 */ /* 0x000fe400078e0099 */
[-C--:B------:R-:W-:Y:S01]  /*8870*/  HMMA.16816.F32.BF16 R68, R176, R104.reuse, R68 ;  /* 0x00000068b044723c */ /* 0x080fe20000041844 */
[C---:B------:R-:W-:Y:S03]  /*8880*/  FMUL.FTZ R84, R141.reuse, R84 ;  /* 0x000000548d547220 */ /* 0x040fe60000410000 */
[C---:B------:R-:W-:Y:S02]  /*8890*/  FMUL.FTZ R85, R141.reuse, R85 ;  /* 0x000000558d557220 */ /* 0x040fe40000410000 */
[C---:B------:R-:W-:Y:S02]  /*88a0*/  FMUL.FTZ R86, R140.reuse, R86 ;  /* 0x000000568c567220 */ /* 0x040fe40000410000 */
[C---:B------:R-:W-:Y:S01]  /*88b0*/  HMMA.16816.F32.BF16 R72, R180.reuse, R104, R72 ;  /* 0x00000068b448723c */ /* 0x040fe20000041848 */
[----:B------:R-:W-:Y:S03]  /*88c0*/  FMUL.FTZ R87, R140, R87 ;  /* 0x000000578c577220 */ /* 0x000fe60000410000 */
[C---:B------:R-:W-:Y:S02]  /*88d0*/  FMUL.FTZ R96, R141.reuse, R96 ;  /* 0x000000608d607220 */ /* 0x040fe40000410000 */
[----:B-1----:R-:W-:Y:S02]  /*88e0*/  FFMA.FTZ R2, R190, c[0x0][0x2d0], -R184 ;  /* 0x0000b400be027a23 */ /* 0x002fe400000108b8 */
[-C--:B------:R-:W-:Y:S01]  /*88f0*/  HMMA.16816.F32.BF16 R76, R180, R106.reuse, R76 ;  /* 0x0000006ab44c723c */ /* 0x080fe2000004184c */
[----:B------:R-:W-:Y:S01]  /*8900*/  FMUL.FTZ R97, R141, R97 ;  /* 0x000000618d617220 */ /* 0x000fe20000410000 */
[----:B------:R1:W-:Y:S02]  /*8910*/  MUFU.EX2 R249, R2 ;  /* 0x0000000200f97308 */ /* 0x0003e40000000800 */
[C---:B------:R-:W-:Y:S02]  /*8920*/  FMUL.FTZ R98, R140.reuse, R98 ;  /* 0x000000628c627220 */ /* 0x040fe40000410000 */
[----:B------:R-:W-:Y:S02]  /*8930*/  FMUL.FTZ R99, R140, R99 ;  /* 0x000000638c637220 */ /* 0x000fe40000410000 */
[C---:B------:R-:W-:Y:S01]  /*8940*/  HMMA.16816.F32.BF16 R80, R176.reuse, R106, R80 ;  /* 0x0000006ab050723c */ /* 0x040fe20000041850 */
[----:B------:R-:W3:Y:S03]  /*8950*/  LDSM.16.MT88.4 R104, [R221+0x500] ;  /* 0x00050000dd68783b */ /* 0x000ee60000004200 */
[----:B------:R-:W-:Y:S04]  /*8960*/  FFMA.FTZ R120, R210, c[0x0][0x2d0], -R150 ;  /* 0x0000b400d2787a23 */ /* 0x000fe80000010896 */
[----:B------:R-:W-:Y:S01]  /*8970*/  MUFU.EX2 R210, R120 ;  /* 0x0000007800d27308 */ /* 0x000fe20000000800 */
[-C--:B--2---:R-:W-:Y:S08]  /*8980*/  HMMA.16816.F32.BF16 R84, R176, R100.reuse, R84 ;  /* 0x00000064b054723c */ /* 0x084ff00000041854 */
[C---:B------:R-:W-:Y:S01]  /*8990*/  HMMA.16816.F32.BF16 R88, R180.reuse, R100, R88 ;  /* 0x00000064b458723c */ /* 0x040fe20000041858 */
[--C-:B-1----:R-:W-:Y:S04]  /*89a0*/  FFMA.FTZ R2, R191, c[0x0][0x2d0], -R184.reuse ;  /* 0x0000b400bf027a23 */ /* 0x102fe800000108b8 */
[----:B------:R1:W2:Y:S02]  /*89b0*/  MUFU.EX2 R248, R2 ;  /* 0x0000000200f87308 */ /* 0x0002a40000000800 */
[----:B------:R-:W-:Y:S01]  /*89c0*/  F2FP.BF16.PACK_AB R100, R169, R123 ;  /* 0x0000007ba964723e */ /* 0x000fe200000010ff */
[-C--:B------:R-:W-:Y:S01]  /*89d0*/  HMMA.16816.F32.BF16 R92, R180, R102.reuse, R92 ;  /* 0x00000066b45c723c */ /* 0x080fe2000004185c */
[----:B------:R-:W-:Y:S03]  /*89e0*/  LDSM.16.MT88.4 R180, [R221+0x2d00] ;  /* 0x002d0000ddb4783b */ /* 0x000fe60000004200 */
[----:B------:R-:W-:Y:S04]  /*89f0*/  F2FP.BF16.PACK_AB R101, R170, R168 ;  /* 0x000000a8aa65723e */ /* 0x000fe800000010ff */
[----:B------:R-:W-:Y:S07]  /*8a00*/  HMMA.16816.F32.BF16 R96, R176, R102, R96 ;  /* 0x00000066b060723c */ /* 0x000fee0000041860 */
[----:B----4-:R-:W-:Y:S02]  /*8a10*/  F2FP.BF16.PACK_AB R102, R252, R171 ;  /* 0x000000abfc66723e */ /* 0x010fe400000010ff */
[----:B---3--:R-:W-:Y:S03]  /*8a20*/  F2FP.BF16.PACK_AB R103, R250, R251 ;  /* 0x000000fbfa67723e */ /* 0x008fe600000010ff */
[--C-:B-1----:R-:W-:Y:S01]  /*8a30*/  FFMA.FTZ R2, R194, c[0x0][0x2d0], -R184.reuse ;  /* 0x0000b400c2027a23 */ /* 0x102fe200000108b8 */
[----:B--2---:R-:W-:Y:S03]  /*8a40*/  F2FP.BF16.PACK_AB R108, R248, R249 ;  /* 0x000000f9f86c723e */ /* 0x004fe600000010ff */
[-C--:B------:R-:W-:Y:S01]  /*8a50*/  HMMA.16816.F32.BF16 R4, R100, R104.reuse, R4 ;  /* 0x000000686404723c */ /* 0x080fe20000041804 */
        /* <DEDUP_REMOVED lines=20> */
[----:B-1----:R-:W-:Y:S04]  /*8ba0*/  FFMA.FTZ R2, R205, c[0x0][0x2d0], -R150 ;  /* 0x0000b400cd027a23 */ /* 0x002fe80000010896 */
        /* <DEDUP_REMOVED lines=13> */
[----:B------:R4:W1:Y:S01]  /*8c80*/  MUFU.EX2 R211, R2 ;  /* 0x0000000200d37308 */ /* 0x0008620000000800 */
[----:B------:R-:W3:Y:S06]  /*8c90*/  LDSM.16.MT88.4 R116, [R222+0x2500] ;  /* 0x00250000de74783b */ /* 0x000eec0000004200 */
[-C--:B--2---:R-:W-:Y:S08]  /*8ca0*/  HMMA.16816.F32.BF16 R52, R100, R104.reuse, R52 ;  /* 0x000000686434723c */ /* 0x084ff00000041834 */
[C---:B------:R-:W-:Y:S07]  /*8cb0*/  HMMA.16816.F32.BF16 R56, R108.reuse, R104, R56 ;  /* 0x000000686c38723c */ /* 0x040fee0000041838 */
[----:B------:R-:W-:Y:S01]  /*8cc0*/  FFMA.FTZ R104, R204, c[0x0][0x2d0], -R184 ;  /* 0x0000b400cc687a23 */ /* 0x000fe200000108b8 */
[-C--:B------:R-:W-:Y:S01]  /*8cd0*/  HMMA.16816.F32.BF16 R60, R108, R106.reuse, R60 ;  /* 0x0000006a6c3c723c */ /* 0x080fe2000004183c */
[----:B----4-:R-:W-:Y:S02]  /*8ce0*/  FFMA.FTZ R2, R208, c[0x0][0x2d0], -R150 ;  /* 0x0000b400d0027a23 */ /* 0x010fe40000010896 */
[----:B------:R2:W-:Y:S05]  /*8cf0*/  MUFU.EX2 R204, R104 ;  /* 0x0000006800cc7308 */ /* 0x0005ea0000000800 */
[C---:B------:R-:W-:Y:S05]  /*8d00*/  HMMA.16816.F32.BF16 R64, R100.reuse, R106, R64 ;  /* 0x0000006a6440723c */ /* 0x040fea0000041840 */
[----:B------:R4:W3:Y:S03]  /*8d10*/  MUFU.EX2 R208, R2 ;  /* 0x0000000200d07308 */ /* 0x0008e60000000800 */
[-C--:B-1----:R-:W-:Y:S08]  /*8d20*/  HMMA.16816.F32.BF16 R68, R100, R112.reuse, R68 ;  /* 0x000000706444723c */ /* 0x082ff00000041844 */
[C---:B------:R-:W-:Y:S01]  /*8d30*/  HMMA.16816.F32.BF16 R72, R108.reuse, R112, R72 ;  /* 0x000000706c48723c */ /* 0x040fe20000041848 */
[----:B--2---:R-:W1:Y:S07]  /*8d40*/  LDSM.16.MT88.4 R104, [R221+0x900] ;  /* 0x00090000dd68783b */ /* 0x004e6e0000004200 */
[-C--:B------:R-:W-:Y:S01]  /*8d50*/  HMMA.16816.F32.BF16 R76, R108, R114.reuse, R76 ;  /* 0x000000726c4c723c */ /* 0x080fe2000004184c */
[--C-:B----4-:R-:W-:Y:S03]  /*8d60*/  FFMA.FTZ R2, R244, c[0x0][0x2d0], -R151.reuse ;  /* 0x0000b400f4027a23 */ /* 0x110fe60000010897 */
[----:B------:R-:W-:Y:S04]  /*8d70*/  MOV R244, R171 ;  /* 0x000000ab00f47202 */ /* 0x000fe80000000f00 */
[C---:B------:R-:W-:Y:S01]  /*8d80*/  HMMA.16816.F32.BF16 R80, R100.reuse, R114, R80 ;  /* 0x000000726450723c */ /* 0x040fe20000041850 */
[----:B------:R2:W-:Y:S01]  /*8d90*/  MUFU.EX2 R207, R2 ;  /* 0x0000000200cf7308 */ /* 0x0005e20000000800 */
[----:B------:R-:W4:Y:S02]  /*8da0*/  LDSM.16.MT88.4 R112, [R222+0x900] ;  /* 0x00090000de70783b */ /* 0x000f240000004200 */
[----:B------:R-:W-:Y:S04]  /*8db0*/  MOV R171, R152 ;  /* 0x0000009800ab7202 */ /* 0x000fe80000000f00 */
[-C--:B---3--:R-:W-:Y:S08]  /*8dc0*/  HMMA.16816.F32.BF16 R84, R100, R116.reuse, R84 ;  /* 0x000000746454723c */ /* 0x088ff00000041854 */
[C---:B------:R-:W-:Y:S08]  /*8dd0*/  HMMA.16816.F32.BF16 R88, R108.reuse, R116, R88 ;  /* 0x000000746c58723c */ /* 0x040ff00000041858 */
[-C--:B------:R-:W-:Y:S01]  /*8de0*/  HMMA.16816.F32.BF16 R92, R108, R118.reuse, R92 ;  /* 0x000000766c5c723c */ /* 0x080fe2000004185c */
[----:B--2---:R-:W-:Y:S03]  /*8df0*/  FFMA.FTZ R2, R245, c[0x0][0x2d0], -R151 ;  /* 0x0000b400f5027a23 */ /* 0x004fe60000010897 */
[----:B------:R-:W-:Y:S01]  /*8e00*/  IMAD.MOV.U32 R245, RZ, RZ, R170 ;  /* 0x000000fffff57224 */ /* 0x000fe200078e00aa */
[----:B------:R2:W3:Y:S01]  /*8e10*/  MUFU.EX2 R206, R2 ;  /* 0x0000000200ce7308 */ /* 0x0004e20000000800 */
[----:B------:R-:W-:Y:S02]  /*8e20*/  IMAD.MOV.U32 R170, RZ, RZ, R148 ;  /* 0x000000ffffaa7224 */ /* 0x000fe400078e0094 */
[----:B------:R-:W-:Y:S01]  /*8e30*/  HMMA.16816.F32.BF16 R96, R100, R118, R96 ;  /* 0x000000766460723c */ /* 0x000fe20000041860 */
[----:B------:R-:W4:Y:S06]  /*8e40*/  LDSM.16.MT88.4 R116, [R221+0x1900] ;  /* 0x00190000dd74783b */ /* 0x000f2c0000004200 */
[----:B------:R-:W-:Y:S02]  /*8e50*/  F2FP.BF16.PACK_AB R100, R213, R212 ;  /* 0x000000d4d564723e */ /* 0x000fe400000010ff */
[----:B------:R-:W-:Y:S03]  /*8e60*/  F2FP.BF16.PACK_AB R101, R211, R209 ;  /* 0x000000d1d365723e */ /* 0x000fe600000010ff */
[----:B------:R-:W-:Y:S01]  /*8e70*/  F2FP.BF16.PACK_AB R102, R210, R208 ;  /* 0x000000d0d266723e */ /* 0x000fe200000010ff */
[----:B--2---:R-:W-:Y:S01]  /*8e80*/  FFMA.FTZ R2, R202, c[0x0][0x2d0], -R184 ;  /* 0x0000b400ca027a23 */ /* 0x004fe200000108b8 */
[----:B---3--:R-:W-:Y:S03]  /*8e90*/  F2FP.BF16.PACK_AB R103, R206, R207 ;  /* 0x000000cfce67723e */ /* 0x008fe600000010ff */
[----:B------:R2:W3:Y:S04]  /*8ea0*/  MUFU.EX2 R205, R2 ;  /* 0x0000000200cd7308 */ /* 0x0004e80000000800 */
[-C--:B-1----:R-:W-:Y:S01]  /*8eb0*/  HMMA.16816.F32.BF16 R4, R100, R104.reuse, R4 ;  /* 0x000000686404723c */ /* 0x082fe20000041804 */
[--C-:B--2---:R-:W-:Y:S01]  /*8ec0*/  FFMA.FTZ R2, R216, c[0x0][0x2d0], -R185.reuse ;  /* 0x0000b400d8027a23 */ /* 0x104fe200000108b9 */
[----:B---3--:R-:W-:Y:S02]  /*8ed0*/  F2FP.BF16.PACK_AB R108, R204, R205 ;  /* 0x000000cdcc6c723e */ /* 0x008fe400000010ff */
[----:B------:R-:W-:Y:S02]  /*8ee0*/  MOV R216, R169 ;  /* 0x000000a900d87202 */ /* 0x000fe40000000f00 */
[----:B------:R1:W-:Y:S01]  /*8ef0*/  MUFU.EX2 R203, R2 ;  /* 0x0000000200cb7308 */ /* 0x0003e20000000800 */
[----:B------:R-:W-:Y:S01]  /*8f00*/  MOV R169, R143 ;  /* 0x0000008f00a97202 */ /* 0x000fe20000000f00 */
[----:B-1----:R-:W-:Y:S04]  /*8f10*/  FFMA.FTZ R2, R218, c[0x0][0x2d0], -R185 ;  /* 0x0000b400da027a23 */ /* 0x002fe800000108b9 */
[----:B------:R-:W-:Y:S04]  /*8f20*/  IMAD.MOV.U32 R218, RZ, RZ, R168 ;  /* 0x000000ffffda7224 */ /* 0x000fe800078e00a8 */
[----:B------:R1:W2:Y:S01]  /*8f30*/  MUFU.EX2 R201, R2 ;  /* 0x0000000200c97308 */ /* 0x0002a20000000800 */
[----:B------:R-:W-:Y:S02]  /*8f40*/  IMAD.MOV.U32 R168, RZ, RZ, R155 ;  /* 0x000000ffffa87224 */ /* 0x000fe400078e009b */
[--C-:B-1----:R-:W-:Y:S01]  /*8f50*/  FFMA.FTZ R2, R217, c[0x0][0x2d0], -R184.reuse ;  /* 0x0000b400d9027a23 */ /* 0x102fe200000108b8 */
[----:B--2---:R-:W-:Y:S02]  /*8f60*/  F2FP.BF16.PACK_AB R109, R201, R203 ;  /* 0x000000cbc96d723e */ /* 0x004fe400000010ff */
[----:B------:R-:W-:Y:S04]  /*8f70*/  MOV R217, R123 ;  /* 0x0000007b00d97202 */ /* 0x000fe80000000f00 */
[----:B------:R1:W-:Y:S01]  /*8f80*/  MUFU.EX2 R202, R2 ;  /* 0x0000000200ca7308 */ /* 0x0003e20000000800 */
[----:B------:R-:W-:Y:S02]  /*8f90*/  MOV R123, R160 ;  /* 0x000000a0007b7202 */ /* 0x000fe40000000f00 */
[----:B------:R-:W-:Y:S01]  /*8fa0*/  MOV R160, R156 ;  /* 0x0000009c00a07202 */ /* 0x000fe20000000f00 */
[----:B-1----:R-:W-:Y:S06]  /*8fb0*/  FFMA.FTZ R2, R241, c[0x0][0x2d0], -R184 ;  /* 0x0000b400f1027a23 */ /* 0x002fec00000108b8 */
[----:B------:R1:W2:Y:S02]  /*8fc0*/  MUFU.EX2 R200, R2 ;  /* 0x0000000200c87308 */ /* 0x0002a40000000800 */
[--C-:B-1----:R-:W-:Y:S01]  /*8fd0*/  FFMA.FTZ R2, R239, c[0x0][0x2d0], -R185.reuse ;  /* 0x0000b400ef027a23 */ /* 0x102fe200000108b9 */
[----:B--2---:R-:W-:Y:S07]  /*8fe0*/  F2FP.BF16.PACK_AB R110, R200, R202 ;  /* 0x000000cac86e723e */ /* 0x004fee00000010ff */
[----:B------:R1:W-:Y:S02]  /*8ff0*/  MUFU.EX2 R199, R2 ;  /* 0x0000000200c77308 */ /* 0x0003e40000000800 */
[----:B-1----:R-:W-:Y:S02]  /*9000*/  FFMA.FTZ R2, R243, c[0x0][0x2d0], -R185 ;  /* 0x0000b400f3027a23 */ /* 0x002fe400000108b9 */
[----:B------:R-:W-:Y:S06]  /*9010*/  IMAD.MOV.U32 R243, RZ, RZ, R163 ;  /* 0x000000fffff37224 */ /* 0x000fec00078e00a3 */
[----:B------:R1:W2:Y:S01]  /*9020*/  MUFU.EX2 R198, R2 ;  /* 0x0000000200c67308 */ /* 0x0002a20000000800 */
[----:B------:R-:W-:Y:S02]  /*9030*/  IMAD.MOV.U32 R163, RZ, RZ, R159 ;  /* 0x000000ffffa37224 */ /* 0x000fe400078e009f */
[--C-:B-1----:R-:W-:Y:S01]  /*9040*/  FFMA.FTZ R2, R193, c[0x0][0x2d0], -R150.reuse ;  /* 0x0000b400c1027a23 */ /* 0x102fe20000010896 */
[----:B--2---:R-:W-:Y:S06]  /*9050*/  F2FP.BF16.PACK_AB R111, R198, R199 ;  /* 0x000000c7c66f723e */ /* 0x004fec00000010ff */
[----:B------:R1:W-:Y:S01]  /*9060*/  MUFU.EX2 R197, R2 ;  /* 0x0000000200c57308 */ /* 0x0003e20000000800 */
[C---:B------:R-:W-:Y:S08]  /*9070*/  HMMA.16816.F32.BF16 R8, R108.reuse, R104, R8 ;  /* 0x000000686c08723c */ /* 0x040ff00000041808 */
[-C--:B------:R-:W-:Y:S08]  /*9080*/  HMMA.16816.F32.BF16 R12, R108, R106.reuse, R12 ;  /* 0x0000006a6c0c723c */ /* 0x080ff0000004180c */
[C---:B------:R-:W-:Y:S01]  /*9090*/  HMMA.16816.F32.BF16 R16, R100.reuse, R106, R16 ;  /* 0x0000006a6410723c */ /* 0x040fe20000041810 */
[----:B------:R-:W2:Y:S03]  /*90a0*/  LDSM.16.MT88.4 R104, [R222+0x1900] ;  /* 0x00190000de68783b */ /* 0x000ea60000004200 */
[--C-:B-1----:R-:W-:Y:S04]  /*90b0*/  FFMA.FTZ R2, R192, c[0x0][0x2d0], -R150.reuse ;  /* 0x0000b400c0027a23 */ /* 0x102fe80000010896 */
[-C--:B----4-:R-:W-:Y:S01]  /*90c0*/  HMMA.16816.F32.BF16 R20, R100, R112.reuse, R20 ;  /* 0x000000706414723c */ /* 0x090fe20000041814 */
        /* <DEDUP_REMOVED lines=11> */
[----:B---3--:R-:W-:Y:S07]  /*9180*/  FFMA.FTZ R2, R126, c[0x0][0x2d0], -R151 ;  /* 0x0000b4007e027a23 */ /* 0x008fee0000010897 */
[C---:B------:R-:W-:Y:S01]  /*9190*/  HMMA.16816.F32.BF16 R48, R100.reuse, R118, R48 ;  /* 0x000000766430723c */ /* 0x040fe20000041830 */
[----:B------:R3:W-:Y:S01]  /*91a0*/  MUFU.EX2 R193, R2 ;  /* 0x0000000200c17308 */ /* 0x0007e20000000800 */
[----:B------:R-:W4:Y:S06]  /*91b0*/  LDSM.16.MT88.4 R116, [R222+0x2900] ;  /* 0x00290000de74783b */ /* 0x000f2c0000004200 */
[-C--:B--2---:R-:W-:Y:S08]  /*91c0*/  HMMA.16816.F32.BF16 R52, R100, R104.reuse, R52 ;  /* 0x000000686434723c */ /* 0x084ff00000041834 */
[C---:B------:R-:W-:Y:S08]  /*91d0*/  HMMA.16816.F32.BF16 R56, R108.reuse, R104, R56 ;  /* 0x000000686c38723c */ /* 0x040ff00000041838 */
[-C--:B------:R-:W-:Y:S01]  /*91e0*/  HMMA.16816.F32.BF16 R60, R108, R106.reuse, R60 ;  /* 0x0000006a6c3c723c */ /* 0x080fe2000004183c */
[--C-:B---3--:R-:W-:Y:S03]  /*91f0*/  FFMA.FTZ R2, R125, c[0x0][0x2d0], -R150.reuse ;  /* 0x0000b4007d027a23 */ /* 0x108fe60000010896 */
[----:B------:R-:W-:Y:S01]  /*9200*/  FFMA.FTZ R150, R124, c[0x0][0x2d0], -R150 ;  /* 0x0000b4007c967a23 */ /* 0x000fe20000010896 */
[----:B------:R2:W-:Y:S01]  /*9210*/  MUFU.EX2 R194, R2 ;  /* 0x0000000200c27308 */ /* 0x0005e20000000800 */
[----:B------:R-:W-:Y:S02]  /*9220*/  IMAD.MOV.U32 R124, RZ, RZ, R121 ;  /* 0x000000ffff7c7224 */ /* 0x000fe400078e0079 */
[C---:B------:R-:W-:Y:S01]  /*9230*/  HMMA.16816.F32.BF16 R64, R100.reuse, R106, R64 ;  /* 0x0000006a6440723c */ /* 0x040fe20000041840 */
[----:B------:R-:W-:Y:S05]  /*9240*/  IMAD.MOV.U32 R121, RZ, RZ, R166 ;  /* 0x000000ffff797224 */ /* 0x000fea00078e00a6 */
[----:B------:R-:W-:Y:S01]  /*9250*/  MOV R239, R121 ;  /* 0x0000007900ef7202 */ /* 0x000fe20000000f00 */
[----:B------:R-:W3:Y:S01]  /*9260*/  MUFU.EX2 R192, R150 ;  /* 0x0000009600c07308 */ /* 0x000ee20000000800 */
[-C--:B-1----:R-:W-:Y:S01]  /*9270*/  HMMA.16816.F32.BF16 R68, R100, R112.reuse, R68 ;  /* 0x000000706444723c */ /* 0x082fe20000041844 */
[----:B------:R-:W-:Y:S03]  /*9280*/  MOV R121, R162 ;  /* 0x000000a200797202 */ /* 0x000fe60000000f00 */
[----:B------:R-:W-:Y:S04]  /*9290*/  MOV R162, R158 ;  /* 0x0000009e00a27202 */ /* 0x000fe80000000f00 */
[C---:B------:R-:W-:Y:S01]  /*92a0*/  HMMA.16816.F32.BF16 R72, R108.reuse, R112, R72 ;  /* 0x000000706c48723c */ /* 0x040fe20000041848 */
[--C-:B--2---:R-:W-:Y:S03]  /*92b0*/  FFMA.FTZ R2, R189, c[0x0][0x2d0], -R151.reuse ;  /* 0x0000b400bd027a23 */ /* 0x104fe60000010897 */
[----:B------:R-:W-:Y:S04]  /*92c0*/  FFMA.FTZ R151, R188, c[0x0][0x2d0], -R151 ;  /* 0x0000b400bc977a23 */ /* 0x000fe80000010897 */
[-C--:B------:R-:W-:Y:S01]  /*92d0*/  HMMA.16816.F32.BF16 R76, R108, R114.reuse, R76 ;  /* 0x000000726c4c723c */ /* 0x080fe2000004184c */
[----:B------:R1:W-:Y:S03]  /*92e0*/  MUFU.EX2 R191, R2 ;  /* 0x0000000200bf7308 */ /* 0x0003e60000000800 */
[----:B---3--:R-:W-:Y:S04]  /*92f0*/  F2FP.BF16.PACK_AB R150, R192, R194 ;  /* 0x000000c2c096723e */ /* 0x008fe800000010ff */
[C---:B------:R-:W-:Y:S01]  /*9300*/  HMMA.16816.F32.BF16 R80, R100.reuse, R114, R80 ;  /* 0x000000726450723c */ /* 0x040fe20000041850 */
[----:B------:R-:W-:Y:S02]  /*9310*/  LDSM.16.MT88.4 R112, [R222+0xd00] ;  /* 0x000d0000de70783b */ /* 0x000fe40000004200 */
[----:B------:R-:W2:Y:S05]  /*9320*/  MUFU.EX2 R190, R151 ;  /* 0x0000009700be7308 */ /* 0x000eaa0000000800 */
[-C--:B----4-:R-:W-:Y:S08]  /*9330*/  HMMA.16816.F32.BF16 R84, R100, R116.reuse, R84 ;  /* 0x000000746454723c */ /* 0x090ff00000041854 */
[C---:B------:R-:W-:Y:S01]  /*9340*/  HMMA.16816.F32.BF16 R88, R108.reuse, R116, R88 ;  /* 0x000000746c58723c */ /* 0x040fe20000041858 */
[----:B-1----:R-:W-:Y:S03]  /*9350*/  FFMA.FTZ R2, R122, c[0x0][0x2d0], -R184 ;  /* 0x0000b4007a027a23 */ /* 0x002fe600000108b8 */
[----:B------:R-:W-:Y:S01]  /*9360*/  MOV R122, R167 ;  /* 0x000000a7007a7202 */ /* 0x000fe20000000f00 */
[----:B------:R1:W-:Y:S03]  /*9370*/  MUFU.EX2 R189, R2 ;  /* 0x0000000200bd7308 */ /* 0x0003e60000000800 */
[-C--:B------:R-:W-:Y:S01]  /*9380*/  HMMA.16816.F32.BF16 R92, R108, R118.reuse, R92 ;  /* 0x000000766c5c723c */ /* 0x080fe2000004185c */
[----:B------:R-:W-:Y:S03]  /*9390*/  IMAD.MOV.U32 R241, RZ, RZ, R122 ;  /* 0x000000fffff17224 */ /* 0x000fe600078e007a */
[----:B--2---:R-:W-:Y:S01]  /*93a0*/  F2FP.BF16.PACK_AB R151, R190, R191 ;  /* 0x000000bfbe97723e */ /* 0x004fe200000010ff */
[----:B------:R-:W-:Y:S02]  /*93b0*/  IMAD.MOV.U32 R122, RZ, RZ, R161 ;  /* 0x000000ffff7a7224 */ /* 0x000fe400078e00a1 */
[----:B------:R-:W-:Y:S01]  /*93c0*/  IMAD.MOV.U32 R161, RZ, RZ, R157 ;  /* 0x000000ffffa17224 */ /* 0x000fe200078e009d */
[----:B------:R-:W-:Y:S01]  /*93d0*/  HMMA.16816.F32.BF16 R96, R100, R118, R96 ;  /* 0x000000766460723c */ /* 0x000fe20000041860 */
[--C-:B-1----:R-:W-:Y:S04]  /*93e0*/  FFMA.FTZ R2, R187, c[0x0][0x2d0], -R184.reuse ;  /* 0x0000b400bb027a23 */ /* 0x102fe800000108b8 */
[----:B------:R1:W2:Y:S02]  /*93f0*/  MUFU.EX2 R188, R2 ;  /* 0x0000000200bc7308 */ /* 0x0002a40000000800 */
[--C-:B-1----:R-:W-:Y:S01]  /*9400*/  FFMA.FTZ R2, R186, c[0x0][0x2d0], -R185.reuse ;  /* 0x0000b400ba027a23 */ /* 0x102fe200000108b9 */
[----:B--2---:R-:W-:Y:S07]  /*9410*/  F2FP.BF16.PACK_AB R176, R188, R189 ;  /* 0x000000bdbcb0723e */ /* 0x004fee00000010ff */
[----:B------:R1:W-:Y:S02]  /*9420*/  MUFU.EX2 R186, R2 ;  /* 0x0000000200ba7308 */ /* 0x0003e40000000800 */
[--C-:B-1----:R-:W-:Y:S08]  /*9430*/  FFMA.FTZ R2, R165, c[0x0][0x2d0], -R185.reuse ;  /* 0x0000b400a5027a23 */ /* 0x102ff000000108b9 */
[----:B------:R1:W2:Y:S02]  /*9440*/  MUFU.EX2 R187, R2 ;  /* 0x0000000200bb7308 */ /* 0x0002a40000000800 */
[--C-:B-1----:R-:W-:Y:S01]  /*9450*/  FFMA.FTZ R2, R147, c[0x0][0x2d0], -R184.reuse ;  /* 0x0000b40093027a23 */ /* 0x102fe200000108b8 */
[----:B--2---:R-:W-:Y:S01]  /*9460*/  F2FP.BF16.PACK_AB R177, R187, R186 ;  /* 0x000000babbb1723e */ /* 0x004fe200000010ff */
[----:B------:R-:W-:Y:S06]  /*9470*/  FFMA.FTZ R184, R164, c[0x0][0x2d0], -R184 ;  /* 0x0000b400a4b87a23 */ /* 0x000fec00000108b8 */
[----:B------:R1:W-:Y:S01]  /*9480*/  MUFU.EX2 R147, R2 ;  /* 0x0000000200937308 */ /* 0x0003e20000000800 */
[----:B------:R-:W2:Y:S09]  /*9490*/  LDSM.16.MT88.4 R164, [R221+0xd00] ;  /* 0x000d0000dda4783b */ /* 0x000eb20000004200 */
[----:B------:R-:W3:Y:S01]  /*94a0*/  MUFU.EX2 R184, R184 ;  /* 0x000000b800b87308 */ /* 0x000ee20000000800 */
[--C-:B-1----:R-:W-:Y:S02]  /*94b0*/  FFMA.FTZ R2, R124, c[0x0][0x2d0], -R185.reuse ;  /* 0x0000b4007c027a23 */ /* 0x102fe400000108b9 */
[----:B------:R-:W-:Y:S01]  /*94c0*/  FFMA.FTZ R185, R149, c[0x0][0x2d0], -R185 ;  /* 0x0000b40095b97a23 */ /* 0x000fe200000108b9 */
[----:B------:R-:W-:Y:S06]  /*94d0*/  F2FP.BF16.PACK_AB R149, R193, R195 ;  /* 0x000000c3c195723e */ /* 0x000fec00000010ff */
[----:B------:R-:W-:Y:S01]  /*94e0*/  MUFU.EX2 R143, R2 ;  /* 0x00000002008f7308 */ /* 0x000fe20000000800 */
[----:B------:R-:W1:Y:S01]  /*94f0*/  LDSM.16.MT88.4 R124, [R221+0x1d00] ;  /* 0x001d0000dd7c783b */ /* 0x000e620000004200 */
[----:B---3--:R-:W-:Y:S08]  /*9500*/  F2FP.BF16.PACK_AB R178, R184, R147 ;  /* 0x00000093b8b2723e */ /* 0x008ff000000010ff */
[----:B------:R-:W3:Y:S01]  /*9510*/  MUFU.EX2 R185, R185 ;  /* 0x000000b900b97308 */ /* 0x000ee20000000800 */
[-C--:B--2---:R-:W-:Y:S01]  /*9520*/  HMMA.16816.F32.BF16 R152, R148, R164.reuse, R4 ;  /* 0x000000a49498723c */ /* 0x084fe20000041804 */
[----:B------:R-:W2:Y:S01]  /*9530*/  LDSM.16.MT88.4 R4, [R222+0x2d00] ;  /* 0x002d0000de04783b */ /* 0x000ea20000004200 */
[----:B---3--:R-:W-:Y:S07]  /*9540*/  F2FP.BF16.PACK_AB R179, R185, R143 ;  /* 0x0000008fb9b3723e */ /* 0x008fee00000010ff */
[C---:B------:R-:W-:Y:S07]  /*9550*/  HMMA.16816.F32.BF16 R156, R176.reuse, R164, R8 ;  /* 0x000000a4b09c723c */ /* 0x040fee0000041808 */
[----:B------:R-:W-:Y:S01]  /*9560*/  IMAD.MOV.U32 R8, RZ, RZ, R163 ;  /* 0x000000ffff087224 */ /* 0x000fe200078e00a3 */
[----:B------:R-:W-:Y:S01]  /*9570*/  MOV R10, R162 ;  /* 0x000000a2000a7202 */ /* 0x000fe20000000f00 */
[----:B------:R-:W-:Y:S03]  /*9580*/  IMAD.MOV.U32 R9, RZ, RZ, R161 ;  /* 0x000000ffff097224 */ /* 0x000fe600078e00a1 */
[----:B------:R-:W-:Y:S02]  /*9590*/  MOV R11, R160 ;  /* 0x000000a0000b7202 */ /* 0x000fe40000000f00 */
[-C--:B------:R-:W-:Y:S07]  /*95a0*/  HMMA.16816.F32.BF16 R160, R176, R166.reuse, R12 ;  /* 0x000000a6b0a0723c */ /* 0x080fee000004180c */
[----:B------:R-:W-:Y:S01]  /*95b0*/  IMAD.MOV.U32 R14, RZ, RZ, R171 ;  /* 0x000000ffff0e7224 */ /* 0x000fe200078e00ab */
[C---:B------:R-:W-:Y:S01]  /*95c0*/  HMMA.16816.F32.BF16 R164, R148.reuse, R166, R16 ;  /* 0x000000a694a4723c */ /* 0x040fe20000041810 */
[----:B------:R-:W3:Y:S03]  /*95d0*/  LDL.LU R16, [R1+0x2c] ;  /* 0x00002c0001107983 */ /* 0x000ee60000300800 */
[----:B------:R-:W-:Y:S01]  /*95e0*/  MOV R15, R170 ;  /* 0x000000aa000f7202 */ /* 0x000fe20000000f00 */
[----:B------:R-:W4:Y:S01]  /*95f0*/  LDL.LU R2, [R1+0x30] ;  /* 0x0000300001027983 */ /* 0x000f220000300800 */
[----:B------:R-:W-:Y:S01]  /*9600*/  MOV R13, R128 ;  /* 0x00000080000d7202 */ /* 0x000fe20000000f00 */
[----:B------:R-:W-:Y:S01]  /*9610*/  IMAD.MOV.U32 R19, RZ, RZ, R123 ;  /* 0x000000ffff137224 */ /* 0x000fe200078e007b */
[-C--:B------:R-:W-:Y:S01]  /*9620*/  HMMA.16816.F32.BF16 R100, R148, R112.reuse, R20 ;  /* 0x000000709464723c */ /* 0x080fe20000041814 */
[----:B------:R-:W4:Y:S03]  /*9630*/  LDL.LU R21, [R1+0x24] ;  /* 0x0000240001157983 */ /* 0x000f260000300800 */
[----:B------:R-:W-:Y:S01]  /*9640*/  IMAD.MOV.U32 R17, RZ, RZ, R169 ;  /* 0x000000ffff117224 */ /* 0x000fe200078e00a9 */
[----:B------:R-:W4:Y:S01]  /*9650*/  LDL.LU R23, [R1+0x28] ;  /* 0x0000280001177983 */ /* 0x000f220000300800 */
[----:B------:R-:W-:Y:S01]  /*9660*/  MOV R18, R168 ;  /* 0x000000a800127202 */ /* 0x000fe20000000f00 */
[----:B------:R-:W-:Y:S01]  /*9670*/  IMAD.MOV.U32 R12, RZ, RZ, R129 ;  /* 0x000000ffff0c7224 */ /* 0x000fe200078e0081 */
[C---:B------:R-:W-:Y:S01]  /*9680*/  HMMA.16816.F32.BF16 R104, R176.reuse, R112, R24 ;  /* 0x00000070b068723c */ /* 0x040fe20000041818 */
[----:B------:R-:W-:Y:S03]  /*9690*/  MOV R20, R122 ;  /* 0x0000007a00147202 */ /* 0x000fe60000000f00 */
[----:B------:R-:W-:Y:S04]  /*96a0*/  IMAD.MOV.U32 R22, RZ, RZ, R121 ;  /* 0x000000ffff167224 */ /* 0x000fe800078e0079 */
        /* <DEDUP_REMOVED lines=17> */
[----:B------:R-:W-:Y:S07]  /*97c0*/  HMMA.16816.F32.BF16 R96, R148, R6, R96 ;  /* 0x000000069460723c */ /* 0x000fee0000041860 */
[----:B------:R-:W-:Y:S02]  /*97d0*/  IMAD.MOV.U32 R148, RZ, RZ, R142 ;  /* 0x000000ffff947224 */ /* 0x000fe400078e008e */
[----:B---3--:R-:W-:Y:S03]  /*97e0*/  FFMA.FTZ R3, R3, R16, R17 ;  /* 0x0000001003037223 */ /* 0x008fe60000010011 */
[----:B----4-:R-:W-:Y:S02]  /*97f0*/  FFMA.FTZ R2, R0, R2, R18 ;  /* 0x0000000200027223 */ /* 0x010fe40000010012 */
[----:B------:R-:W-:Y:S02]  /*9800*/  FADD.FTZ R3, R13, R3 ;  /* 0x000000030d037221 */ /* 0x000fe40000010000 */
[----:B------:R-:W-:Y:S02]  /*9810*/  FFMA.FTZ R141, R141, R21, R20 ;  /* 0x000000158d8d7223 */ /* 0x000fe40000010014 */
[----:B------:R-:W-:Y:S02]  /*9820*/  FADD.FTZ R2, R14, R2 ;  /* 0x000000020e027221 */ /* 0x000fe40000010000 */
[----:B------:R-:W-:Y:S02]  /*9830*/  FFMA.FTZ R140, R140, R23, R22 ;  /* 0x000000178c8c7223 */ /* 0x000fe40000010016 */
        /* <DEDUP_REMOVED lines=57> */
[----:B------:R-:W-:Y:S01]  /*9bd0*/  FADD.FTZ R0, R187, R5 ;  /* 0x00000005bb007221 */ /* 0x000fe20000010000 */
[----:B------:R-:W-:Y:S01]  /*9be0*/  MOV R147, R144 ;  /* 0x0000009000937202 */ /* 0x000fe20000000f00 */
[----:B------:R-:W-:Y:S01]  /*9bf0*/  FADD.FTZ R2, R184, R2 ;  /* 0x00000002b8027221 */ /* 0x000fe20000010000 */
[----:B------:R1:W-:Y:S01]  /*9c00*/  STL [R1+0x28], R3 ;  /* 0x0000280301007387 */ /* 0x0003e20000100800 */
[----:B------:R-:W-:Y:S01]  /*9c10*/  FADD.FTZ R0, R143, R0 ;  /* 0x000000008f007221 */ /* 0x000fe20000010000 */
[----:B------:R-:W-:Y:S01]  /*9c20*/  MOV R143, R145 ;  /* 0x00000091008f7202 */ /* 0x000fe20000000f00 */
[----:B------:R-:W-:Y:S01]  /*9c30*/  IMAD.MOV.U32 R140, RZ, RZ, R146 ;  /* 0x000000ffff8c7224 */ /* 0x000fe200078e0092 */
[----:B------:R1:W-:Y:S01]  /*9c40*/  STL [R1+0x2c], R2 ;  /* 0x00002c0201007387 */ /* 0x0003e20000100800 */
[----:B------:R-:W-:Y:S05]  /*9c50*/  FADD.FTZ R0, R185, R0 ;  /* 0x00000000b9007221 */ /* 0x000fea0000010000 */
[----:B------:R1:W-:Y:S01]  /*9c60*/  STL [R1+0x30], R0 ;  /* 0x0000300001007387 */ /* 0x0003e20000100800 */
[----:B------:R-:W-:-:S05]  /*9c70*/  @P0 BRA `(.L_x_717) ;  /* 0xffffbfb000000947 */ /* 0x000fca000383ffff */
.L_x_714:
[----:B------:R-:W-:-:S13]  /*9c80*/  ISETP.GE.AND P0, PT, R216, RZ, PT ;  /* 0x000000ffd800720c */ /* 0x000fda0003f06270 */
[----:B------:R-:W-:Y:S05]  /*9c90*/  @!P0 BRA `(.L_x_718) ;  /* 0x0000324000008947 */ /* 0x000fea0003800000 */
[----:B------:R-:W2:Y:S01]  /*9ca0*/  LDL.LU R6, [R1+0x44] ;  /* 0x0000440001067983 */ /* 0x000ea20000300800 */
[----:B-1----:R-:W-:Y:S01]  /*9cb0*/  IMAD.MOV.U32 R3, RZ, RZ, R145 ;  /* 0x000000ffff037224 */ /* 0x002fe200078e0091 */
[----:B------:R-:W-:Y:S01]  /*9cc0*/  MOV R147, R142 ;  /* 0x0000008e00937202 */ /* 0x000fe20000000f00 */
[----:B------:R-:W-:Y:S01]  /*9cd0*/  IMAD.MOV.U32 R140, RZ, RZ, R144 ;  /* 0x000000ffff8c7224 */ /* 0x000fe200078e0090 */
[----:B------:R-:W2:Y:S04]  /*9ce0*/  LDL.LU R5, [R1+0x3c] ;  /* 0x00003c0001057983 */ /* 0x000ea80000300800 */
[----:B------:R-:W3:Y:S04]  /*9cf0*/  LDL.LU R4, [R1+0x48] ;  /* 0x0000480001047983 */ /* 0x000ee80000300800 */
[----:B------:R-:W3:Y:S04]  /*9d00*/  LDL.LU R2, [R1+0x40] ;  /* 0x0000400001027983 */ /* 0x000ee80000300800 */
[----:B------:R-:W1:Y:S02]  /*9d10*/  S2R R0, SR_TID.X ;  /* 0x0000000000007919 */ /* 0x000e640000002100 */
[----:B-1----:R-:W-:-:S04]  /*9d20*/  SHF.R.S32.HI R240, RZ, 0x1f, R0 ;  /* 0x0000001ffff07819 */ /* 0x002fc80000011400 */
[----:B------:R-:W-:-:S04]  /*9d30*/  LEA.HI R240, R240, R0, RZ, 0x2 ;  /* 0x00000000f0f07211 */ /* 0x000fc800078f10ff */
[----:B------:R-:W-:-:S05]  /*9d40*/  LOP3.LUT R240, R240, 0xfffffffc, RZ, 0xc0, !PT ;  /* 0xfffffffcf0f07812 */ /* 0x000fca00078ec0ff */
[----:B------:R-:W-:Y:S02]  /*9d50*/  IMAD.IADD R240, R0, 0x1, -R240 ;  /* 0x0000000100f07824 */ /* 0x000fe400078e0af0 */
[----:B------:R-:W-:Y:S02]  /*9d60*/  IMAD.MOV.U32 R0, RZ, RZ, R146 ;  /* 0x000000ffff007224 */ /* 0x000fe400078e0092 */
[----:B------:R-:W-:-:S05]  /*9d70*/  IMAD.SHL.U32 R240, R240, 0x8, RZ ;  /* 0x00000008f0f07824 */ /* 0x000fca00078e00ff */
[----:B------:R-:W-:-:S04]  /*9d80*/  SHF.R.S32.HI R241, RZ, 0x1f, R240 ;  /* 0x0000001ffff17819 */ /* 0x000fc800000114f0 */
[C---:B------:R-:W-:Y:S01]  /*9d90*/  SHF.L.U64.HI R241, R240.reuse, 0x1, R241 ;  /* 0x00000001f0f17819 */ /* 0x040fe200000102f1 */
[----:B------:R-:W-:Y:S01]  /*9da0*/  IMAD.SHL.U32 R240, R240, 0x2, RZ ;  /* 0x00000002f0f07824 */ /* 0x000fe200078e00ff */
[C---:B--2---:R-:W-:Y:S02]  /*9db0*/  SHF.L.U64.HI R239, R5.reuse, 0x1, R6 ;  /* 0x0000000105ef7819 */ /* 0x044fe40000010206 */
[----:B------:R-:W-:Y:S02]  /*9dc0*/  SHF.L.U32 R219, R5, 0x1, RZ ;  /* 0x0000000105db7819 */ /* 0x000fe400000006ff */
[C---:B---3--:R-:W-:Y:S01]  /*9dd0*/  SHF.L.U64.HI R218, R2.reuse, 0x1, R4 ;  /* 0x0000000102da7819 */ /* 0x048fe20000010204 */
[----:B------:R-:W-:Y:S01]  /*9de0*/  IMAD.SHL.U32 R217, R2, 0x2, RZ ;  /* 0x0000000202d97824 */ /* 0x000fe200078e00ff */
[----:B------:R-:W-:Y:S05]  /*9df0*/  BRA `(.L_x_719) ;  /* 0x0000033000007947 */ /* 0x000fea0003800000 */
.L_x_721:
[----:B------:R-:W2:Y:S01]  /*9e00*/  LDL R2, [R1+0x20] ;  /* 0x0000200001027983 */ /* 0x000ea20000100800 */
[----:B------:R-:W-:Y:S01]  /*9e10*/  LEA R141, R216, UR11, 0x6 ;  /* 0x0000000bd88d7c11 */ /* 0x000fe2000f8e30ff */
[----:B------:R-:W-:Y:S02]  /*9e20*/  IMAD.MOV.U32 R237, RZ, RZ, RZ ;  /* 0x000000ffffed7224 */ /* 0x000fe400078e00ff */
[----:B------:R-:W3:Y:S01]  /*9e30*/  LDL R146, [R1] ;  /* 0x0000000001927983 */ /* 0x000ee20000100800 */
[----:B--2---:R-:W-:Y:S05]  /*9e40*/  IADD3 R141, R141, -0x40, R2 ;  /* 0xffffffc08d8d7810 */ /* 0x004fea0007ffe002 */
        /* <DEDUP_REMOVED lines=22> */
[----:B------:R-:W-:Y:S01]  /*9fb0*/  LEA.HI.X R141, R2, c[0x0][0x1cc], R141, 0x1, P0 ;  /* 0x00007300028d7a11 */ /* 0x000fe200000f0c8d */
[----:B------:R-:W1:Y:S04]  /*9fc0*/  SHFL.IDX PT, R142, R144, RZ, 0x1c1f ;  /* 0x001c1fff908e7589 */ /* 0x000e6800000e0000 */
[----:B------:R2:W-:Y:S04]  /*9fd0*/  SHFL.IDX PT, R2, R144, 0x1, 0x1c1f ;  /* 0x003c1f0090027f89 */ /* 0x0005e800000e0000 */
[----:B------:R-:W4:Y:S04]  /*9fe0*/  SHFL.IDX PT, R143, R141, RZ, 0x1c1f ;  /* 0x001c1fff8d8f7589 */ /* 0x000f2800000e0000 */
[----:B------:R-:W5:Y:S01]  /*9ff0*/  SHFL.IDX PT, R141, R141, 0x1, 0x1c1f ;  /* 0x003c1f008d8d7f89 */ /* 0x000f6200000e0000 */
[C---:B-1----:R-:W-:Y:S02]  /*a000*/  IADD3 R176, P0, R142.reuse, R219, RZ ;  /* 0x000000db8eb07210 */ /* 0x042fe40007f1e0ff */
[CC--:B--2---:R-:W-:Y:S05]  /*a010*/  IADD3 R144, P1, R142.reuse, R240.reuse, RZ ;  /* 0x000000f08e907210 */ /* 0x0c4fea0007f3e0ff */
[C---:B----4-:R-:W-:Y:S01]  /*a020*/  IMAD.X R145, R143.reuse, 0x1, R241, P1 ;  /* 0x000000018f917824 */ /* 0x050fe200008e06f1 */
[-C--:B------:R-:W-:Y:S01]  /*a030*/  IADD3 R150, P1, R142, R217.reuse, RZ ;  /* 0x000000d98e967210 */ /* 0x080fe20007f3e0ff */
[C---:B------:R-:W-:Y:S01]  /*a040*/  IMAD.X R177, R143.reuse, 0x1, R239, P0 ;  /* 0x000000018fb17824 */ /* 0x040fe200000e06ef */
[C---:B------:R-:W-:Y:S02]  /*a050*/  IADD3 R148, P0, R2.reuse, R240, RZ ;  /* 0x000000f002947210 */ /* 0x040fe40007f1e0ff */
[----:B---3--:R1:W-:Y:S01]  /*a060*/  LDGSTS.E.BYPASS.LTC128B.128 [R146+0x3100], [R144.64], !P6 ;  /* 0x0310000090927fae */ /* 0x0083e2000f101d4e */
[--C-:B------:R-:W-:Y:S02]  /*a070*/  IMAD.X R151, R143, 0x1, R218.reuse, P1 ;  /* 0x000000018f977824 */ /* 0x100fe400008e06da */
[C---:B-----5:R-:W-:Y:S01]  /*a080*/  IMAD.X R149, R141.reuse, 0x1, R241, P0 ;  /* 0x000000018d957824 */ /* 0x060fe200000e06f1 */
[----:B------:R2:W-:Y:S01]  /*a090*/  LDGSTS.E.BYPASS.LTC128B.128 [R146+0x4100], [R176.64], !P5 ;  /* 0x04100000b0927fae */ /* 0x0005e2000e901d4e */
[C---:B------:R-:W-:Y:S03]  /*a0a0*/  IADD3 R142, P0, R2.reuse, R217, RZ ;  /* 0x000000d9028e7210 */ /* 0x040fe60007f1e0ff */
[----:B------:R2:W-:Y:S02]  /*a0b0*/  LDGSTS.E.BYPASS.LTC128B.128 [R146+0x5100], [R150.64], !P4 ;  /* 0x0510000096927fae */ /* 0x0005e4000e101d4e */
[C---:B------:R-:W-:Y:S02]  /*a0c0*/  IMAD.X R143, R141.reuse, 0x1, R218, P0 ;  /* 0x000000018d8f7824 */ /* 0x040fe400000e06da */
[----:B------:R2:W-:Y:S01]  /*a0d0*/  LDGSTS.E.BYPASS.LTC128B.128 [R146+0x3900], [R148.64], !P6 ;  /* 0x0390000094927fae */ /* 0x0005e2000f101d4e */
[----:B-1----:R-:W-:Y:S05]  /*a0e0*/  IADD3 R144, P1, R2, R219, RZ ;  /* 0x000000db02907210 */ /* 0x002fea0007f3e0ff */
[----:B------:R-:W-:Y:S05]  /*a0f0*/  IMAD.X R145, R141, 0x1, R239, P1 ;  /* 0x000000018d917824 */ /* 0x000fea00008e06ef */
[----:B------:R2:W-:Y:S04]  /*a100*/  LDGSTS.E.BYPASS.LTC128B.128 [R146+0x4900], [R144.64], !P5 ;  /* 0x0490000090927fae */ /* 0x0005e8000e901d4e */
[----:B------:R2:W-:Y:S01]  /*a110*/  LDGSTS.E.BYPASS.LTC128B.128 [R146+0x5900], [R142.64], !P4 ;  /* 0x059000008e927fae */ /* 0x0005e2000e101d4e */
[----:B------:R-:W-:-:S05]  /*a120*/  BRA `(.L_x_720) ;  /* 0x00000b2000007947 */ /* 0x000fca0003800000 */
.L_x_719:
[----:B------:R-:W2:Y:S01]  /*a130*/  LDL R146, [R1+0x4] ;  /* 0x0000040001927983 */ /* 0x000ea20000100800 */
[----:B------:R-:W-:Y:S04]  /*a140*/  DEPBAR.LE SB0, 0x0 ;  /* 0x000080000000791a */ /* 0x000fe80000000000 */
[----:B------:R-:W-:Y:S01]  /*a150*/  IMAD.WIDE.U32 R28, R238, c[0x0][0x208], RZ ;  /* 0x00008200ee1c7a25 */ /* 0x000fe200078e00ff */
[----:B------:R-:W-:Y:S01]  /*a160*/  BAR.SYNC.DEFER_BLOCKING 0x0 ;  /* 0x0000000000007b1d */ /* 0x000fe20000010000 */
[----:B------:R-:W-:Y:S05]  /*a170*/  SHF.R.S32.HI R2, RZ, 0x1f, R238 ;  /* 0x0000001fff027819 */ /* 0x000fea00000114ee */
[----:B------:R-:W-:Y:S04]  /*a180*/  IMAD R2, R2, c[0x0][0x208], RZ ;  /* 0x0000820002027a24 */ /* 0x000fe800078e02ff */
[----:B------:R-:W-:Y:S04]  /*a190*/  IMAD R2, R238, c[0x0][0x20c], R2 ;  /* 0x00008300ee027a24 */ /* 0x000fe800078e0202 */
[----:B------:R-:W-:Y:S01]  /*a1a0*/  IMAD.IADD R29, R29, 0x1, R2 ;  /* 0x000000011d1d7824 */ /* 0x000fe200078e0202 */
[----:B------:R-:W-:Y:S03]  /*a1b0*/  SHF.R.S32.HI R2, RZ, 0x1f, R237 ;  /* 0x0000001fff027819 */ /* 0x000fe600000114ed */
[C---:B------:R-:W-:Y:S04]  /*a1c0*/  IMAD.WIDE.U32 R36, R237.reuse, c[0x0][0x218], R28 ;  /* 0x00008600ed247a25 */ /* 0x040fe800078e001c */
[----:B------:R-:W-:Y:S01]  /*a1d0*/  IMAD R2, R2, c[0x0][0x218], RZ ;  /* 0x0000860002027a24 */ /* 0x000fe200078e02ff */
[----:B------:R-:W-:Y:S03]  /*a1e0*/  LDSM.16.M88.4 R64, [R223+0x6100] ;  /* 0x00610000df40783b */ /* 0x000fe60000000200 */
[----:B------:R-:W-:Y:S01]  /*a1f0*/  IMAD R38, R237, c[0x0][0x21c], R2 ;  /* 0x00008700ed267a24 */ /* 0x000fe200078e0202 */
[----:B------:R-:W-:Y:S02]  /*a200*/  IADD3 R2, P0, R36, UR22, RZ ;  /* 0x0000001624027c10 */ /* 0x000fe4000ff1e0ff */
[----:B------:R-:W1:Y:S02]  /*a210*/  LDSM.16.M88.4 R16, [R220+0x3100] ;  /* 0x00310000dc10783b */ /* 0x000e640000000200 */
[----:B------:R-:W-:Y:S02]  /*a220*/  IADD3.X R40, R37, UR17, R38, P0, !PT ;  /* 0x0000001125287c10 */ /* 0x000fe400087fe426 */
[C---:B------:R-:W-:Y:S02]  /*a230*/  LEA R141, P0, R2.reuse, c[0x0][0x1f8], 0x1 ;  /* 0x00007e00028d7a11 */ /* 0x040fe400078008ff */
[----:B------:R-:W3:Y:S02]  /*a240*/  LDSM.16.M88.4 R60, [R223+0x7100] ;  /* 0x00710000df3c783b */ /* 0x000ee40000000200 */
[----:B------:R-:W-:Y:S04]  /*a250*/  LEA.HI.X R2, R2, c[0x0][0x1fc], R40, 0x1, P0 ;  /* 0x00007f0002027a11 */ /* 0x000fe800000f0c28 */
[----:B------:R-:W4:Y:S06]  /*a260*/  LDSM.16.M88.4 R32, [R220+0x3500] ;  /* 0x00350000dc20783b */ /* 0x000f2c0000000200 */
[----:B------:R-:W-:Y:S06]  /*a270*/  LDSM.16.M88.4 R48, [R220+0x3900] ;  /* 0x00390000dc30783b */ /* 0x000fec0000000200 */
[----:B------:R-:W-:Y:S06]  /*a280*/  LDSM.16.M88.4 R148, [R220+0x3d00] ;  /* 0x003d0000dc94783b */ /* 0x000fec0000000200 */
[----:B------:R-:W-:Y:S06]  /*a290*/  LDSM.16.M88.4 R176, [R224+0x6100] ;  /* 0x00610000e0b0783b */ /* 0x000fec0000000200 */
[----:B------:R-:W-:Y:S01]  /*a2a0*/  LDSM.16.M88.4 R180, [R225] ;  /* 0x00000000e1b4783b */ /* 0x000fe20000000200 */
[-C--:B-1----:R-:W-:Y:S05]  /*a2b0*/  HMMA.16816.F32.BF16 R4, R64, R16.reuse, RZ ;  /* 0x000000104004723c */ /* 0x082fea00000418ff */
[----:B------:R-:W-:Y:S03]  /*a2c0*/  LDSM.16.M88.4 R184, [R224+0x7100] ;  /* 0x00710000e0b8783b */ /* 0x000fe60000000200 */
[C---:B---3--:R-:W-:Y:S03]  /*a2d0*/  HMMA.16816.F32.BF16 R8, R60.reuse, R16, RZ ;  /* 0x000000103c08723c */ /* 0x048fe600000418ff */
[----:B------:R-:W-:Y:S06]  /*a2e0*/  LDSM.16.M88.4 R188, [R235] ;  /* 0x00000000ebbc783b */ /* 0x000fec0000000200 */
[----:B------:R-:W-:Y:S01]  /*a2f0*/  LDSM.16.M88.4 R192, [R234] ;  /* 0x00000000eac0783b */ /* 0x000fe20000000200 */
[-C--:B------:R-:W-:Y:S05]  /*a300*/  HMMA.16816.F32.BF16 R12, R60, R18.reuse, RZ ;  /* 0x000000123c0c723c */ /* 0x080fea00000418ff */
[----:B------:R-:W1:Y:S03]  /*a310*/  SHFL.IDX PT, R143, R141, RZ, 0x1c1f ;  /* 0x001c1fff8d8f7589 */ /* 0x000e6600000e0000 */
[C---:B------:R-:W-:Y:S03]  /*a320*/  HMMA.16816.F32.BF16 R16, R64.reuse, R18, RZ ;  /* 0x000000124010723c */ /* 0x040fe600000418ff */
[----:B------:R-:W3:Y:S05]  /*a330*/  SHFL.IDX PT, R142, R2, RZ, 0x1c1f ;  /* 0x001c1fff028e7589 */ /* 0x000eea00000e0000 */
[-C--:B----4-:R-:W-:Y:S01]  /*a340*/  HMMA.16816.F32.BF16 R20, R64, R32.reuse, RZ ;  /* 0x000000204014723c */ /* 0x090fe200000418ff */
[----:B------:R-:W-:Y:S06]  /*a350*/  SHFL.IDX PT, R141, R141, 0x1, 0x1c1f ;  /* 0x003c1f008d8d7f89 */ /* 0x000fec00000e0000 */
[----:B------:R-:W-:Y:S01]  /*a360*/  SHFL.IDX PT, R2, R2, 0x1, 0x1c1f ;  /* 0x003c1f0002027f89 */ /* 0x000fe200000e0000 */
[C---:B------:R-:W-:Y:S04]  /*a370*/  HMMA.16816.F32.BF16 R24, R60.reuse, R32, RZ ;  /* 0x000000203c18723c */ /* 0x040fe800000418ff */
[CC--:B-1----:R-:W-:Y:S02]  /*a380*/  IADD3 R196, P1, R143.reuse, R240.reuse, RZ ;  /* 0x000000f08fc47210 */ /* 0x0c2fe40007f3e0ff */
[C---:B------:R-:W-:Y:S02]  /*a390*/  IADD3 R144, P0, R143.reuse, R219, RZ ;  /* 0x000000db8f907210 */ /* 0x040fe40007f1e0ff */
[-C--:B------:R-:W-:Y:S01]  /*a3a0*/  HMMA.16816.F32.BF16 R28, R60, R34.reuse, RZ ;  /* 0x000000223c1c723c */ /* 0x080fe200000418ff */
[C---:B---3--:R-:W-:Y:S03]  /*a3b0*/  IMAD.X R197, R142.reuse, 0x1, R241, P1 ;  /* 0x000000018ec57824 */ /* 0x048fe600008e06f1 */
[C---:B------:R-:W-:Y:S04]  /*a3c0*/  IMAD.X R145, R142.reuse, 0x1, R239, P0 ;  /* 0x000000018e917824 */ /* 0x040fe800000e06ef */
        /* <DEDUP_REMOVED lines=10> */
[-C--:B------:R-:W-:Y:S08]  /*a470*/  HMMA.16816.F32.BF16 R4, R176, R180.reuse, R4 ;  /* 0x000000b4b004723c */ /* 0x080ff00000041804 */
        /* <DEDUP_REMOVED lines=10> */
[C---:B------:R-:W-:Y:S01]  /*a520*/  HMMA.16816.F32.BF16 R48, R176.reuse, R190, R48 ;  /* 0x000000beb030723c */ /* 0x040fe20000041830 */
[----:B------:R-:W-:Y:S01]  /*a530*/  @!PT LDS RZ, [RZ] ;  /* 0x00000000fffff984 */ /* 0x000fe20000000800 */
[----:B------:R-:W-:Y:S01]  /*a540*/  @!PT LDS RZ, [RZ] ;  /* 0x00000000fffff984 */ /* 0x000fe20000000800 */
[----:B------:R-:W-:Y:S01]  /*a550*/  @!PT LDS RZ, [RZ] ;  /* 0x00000000fffff984 */ /* 0x000fe20000000800 */
[----:B--2---:R1:W-:Y:S07]  /*a560*/  LDGSTS.E.BYPASS.LTC128B.128 [R146], [R196.64], !P6 ;  /* 0x00000000c4927fae */ /* 0x0043ee000f101d4e */
[-C--:B------:R-:W-:Y:S01]  /*a570*/  HMMA.16816.F32.BF16 R52, R176, R192.reuse, R52 ;  /* 0x000000c0b034723c */ /* 0x080fe20000041834 */
[----:B------:R2:W-:Y:S07]  /*a580*/  LDGSTS.E.BYPASS.LTC128B.128 [R146+0x1000], [R144.64], !P5 ;  /* 0x0100000090927fae */ /* 0x0005ee000e901d4e */
[C---:B------:R-:W-:Y:S08]  /*a590*/  HMMA.16816.F32.BF16 R56, R184.reuse, R192, R56 ;  /* 0x000000c0b838723c */ /* 0x040ff00000041838 */
[-C--:B------:R-:W-:Y:S08]  /*a5a0*/  HMMA.16816.F32.BF16 R60, R184, R194.reuse, R60 ;  /* 0x000000c2b83c723c */ /* 0x080ff0000004183c */
[----:B------:R-:W-:Y:S04]  /*a5b0*/  HMMA.16816.F32.BF16 R64, R176, R194, R64 ;  /* 0x000000c2b040723c */ /* 0x000fe80000041840 */
[----:B-1----:R-:W-:Y:S02]  /*a5c0*/  IADD3 R196, P1, R143, R217, RZ ;  /* 0x000000d98fc47210 */ /* 0x002fe40007f3e0ff */
[C---:B--2---:R-:W-:Y:S03]  /*a5d0*/  IADD3 R144, P0, R141.reuse, R240, RZ ;  /* 0x000000f08d907210 */ /* 0x044fe60007f1e0ff */
[--C-:B------:R-:W-:Y:S03]  /*a5e0*/  IMAD.X R197, R142, 0x1, R218.reuse, P1 ;  /* 0x000000018ec57824 */ /* 0x100fe600008e06da */
[C---:B------:R-:W-:Y:S01]  /*a5f0*/  IADD3 R198, P1, R141.reuse, R219, RZ ;  /* 0x000000db8dc67210 */ /* 0x040fe20007f3e0ff */
[C---:B------:R-:W-:Y:S01]  /*a600*/  IMAD.X R145, R2.reuse, 0x1, R241, P0 ;  /* 0x0000000102917824 */ /* 0x040fe200000e06f1 */
[----:B------:R1:W-:Y:S01]  /*a610*/  LDGSTS.E.BYPASS.LTC128B.128 [R146+0x2000], [R196.64], !P4 ;  /* 0x02000000c4927fae */ /* 0x0003e2000e101d4e */
[----:B------:R-:W-:Y:S02]  /*a620*/  IADD3 R142, P0, R141, R217, RZ ;  /* 0x000000d98d8e7210 */ /* 0x000fe40007f1e0ff */
[C---:B------:R-:W-:Y:S03]  /*a630*/  IMAD.X R199, R2.reuse, 0x1, R239, P1 ;  /* 0x0000000102c77824 */ /* 0x040fe600008e06ef */
[----:B------:R2:W-:Y:S01]  /*a640*/  LDGSTS.E.BYPASS.LTC128B.128 [R146+0x800], [R144.64], !P6 ;  /* 0x0080000090927fae */ /* 0x0005e2000f101d4e */
[----:B------:R-:W-:Y:S01]  /*a650*/  IMAD.X R143, R2, 0x1, R218, P0 ;  /* 0x00000001028f7824 */ /* 0x000fe200000e06da */
[----:B------:R-:W-:Y:S04]  /*a660*/  ISETP.GE.AND P0, PT, R216, 0x1, PT ;  /* 0x00000001d800780c */ /* 0x000fe80003f06270 */
[----:B------:R1:W-:Y:S06]  /*a670*/  LDGSTS.E.BYPASS.LTC128B.128 [R146+0x1800], [R198.64], !P5 ;  /* 0x01800000c6927fae */ /* 0x0003ec000e901d4e */
[----:B------:R2:W-:Y:S06]  /*a680*/  LDGSTS.E.BYPASS.LTC128B.128 [R146+0x2800], [R142.64], !P4 ;  /* 0x028000008e927fae */ /* 0x0005ec000e101d4e */
[----:B------:R-:W-:Y:S06]  /*a690*/  LDSM.16.M88.4 R200, [R220+0x4100] ;  /* 0x00410000dcc8783b */ /* 0x000fec0000000200 */
[----:B------:R-:W-:Y:S06]  /*a6a0*/  LDSM.16.M88.4 R204, [R223+0x9100] ;  /* 0x00910000dfcc783b */ /* 0x000fec0000000200 */
[----:B------:R-:W-:Y:S06]  /*a6b0*/  LDSM.16.M88.4 R180, [R220+0x4500] ;  /* 0x00450000dcb4783b */ /* 0x000fec0000000200 */
[----:B-1----:R-:W1:Y:S06]  /*a6c0*/  LDSM.16.M88.4 R196, [R223+0x8100] ;  /* 0x00810000dfc4783b */ /* 0x002e6c0000000200 */
[----:B------:R-:W0:Y:S06]  /*a6d0*/  LDGDEPBAR ;  /* 0x00000000000079af */ /* 0x000e2c0000000000 */
[----:B------:R-:W3:Y:S06]  /*a6e0*/  LDSM.16.M88.4 R148, [R220+0x4900] ;  /* 0x00490000dc94783b */ /* 0x000eec0000000200 */
[----:B------:R-:W4:Y:S06]  /*a6f0*/  LDSM.16.M88.4 R184, [R220+0x4d00] ;  /* 0x004d0000dcb8783b */ /* 0x000f2c0000000200 */
[----:B------:R-:W-:Y:S06]  /*a700*/  LDSM.16.M88.4 R176, [R224+0x8100] ;  /* 0x00810000e0b0783b */ /* 0x000fec0000000200 */
[----:B------:R-:W5:Y:S06]  /*a710*/  LDSM.16.M88.4 R188, [R233] ;  /* 0x00000000e9bc783b */ /* 0x000f6c0000000200 */
[----:B------:R-:W2:Y:S01]  /*a720*/  LDSM.16.M88.4 R192, [R224+0x9100] ;  /* 0x00910000e0c0783b */ /* 0x000ea20000000200 */
[-C--:B-1----:R-:W-:Y:S05]  /*a730*/  HMMA.16816.F32.BF16 R4, R196, R200.reuse, R4 ;  /* 0x000000c8c404723c */ /* 0x082fea0000041804 */
[----:B------:R-:W-:Y:S03]  /*a740*/  LDSM.16.M88.4 R208, [R231] ;  /* 0x00000000e7d0783b */ /* 0x000fe60000000200 */
[C---:B------:R-:W-:Y:S03]  /*a750*/  HMMA.16816.F32.BF16 R8, R204.reuse, R200, R8 ;  /* 0x000000c8cc08723c */ /* 0x040fe60000041808 */
[----:B------:R-:W-:Y:S05]  /*a760*/  LDSM.16.M88.4 R212, [R230] ;  /* 0x00000000e6d4783b */ /* 0x000fea0000000200 */
[-C--:B------:R-:W-:Y:S08]  /*a770*/  HMMA.16816.F32.BF16 R12, R204, R202.reuse, R12 ;  /* 0x000000cacc0c723c */ /* 0x080ff0000004180c */
[C---:B------:R-:W-:Y:S01]  /*a780*/  HMMA.16816.F32.BF16 R16, R196.reuse, R202, R16 ;  /* 0x000000cac410723c */ /* 0x040fe20000041810 */
[----:B------:R-:W1:Y:S07]  /*a790*/  LDSM.16.M88.4 R200, [R232] ;  /* 0x00000000e8c8783b */ /* 0x000e6e0000000200 */
        /* <DEDUP_REMOVED lines=9> */
[----:B------:R-:W3:Y:S07]  /*a830*/  LDSM.16.M88.4 R148, [R223+0xa100] ;  /* 0x00a10000df94783b */ /* 0x000eee0000000200 */
[-C--:B----4-:R-:W-:Y:S08]  /*a840*/  HMMA.16816.F32.BF16 R52, R196, R184.reuse, R52 ;  /* 0x000000b8c434723c */ /* 0x090ff00000041834 */
[C---:B------:R-:W-:Y:S08]  /*a850*/  HMMA.16816.F32.BF16 R56, R204.reuse, R184, R56 ;  /* 0x000000b8cc38723c */ /* 0x040ff00000041838 */
[-C--:B------:R-:W-:Y:S01]  /*a860*/  HMMA.16816.F32.BF16 R60, R204, R186.reuse, R60 ;  /* 0x000000bacc3c723c */ /* 0x080fe2000004183c */
[----:B------:R-:W-:Y:S07]  /*a870*/  LDSM.16.M88.4 R204, [R224+0xb100] ;  /* 0x00b10000e0cc783b */ /* 0x000fee0000000200 */
[----:B------:R-:W-:Y:S01]  /*a880*/  HMMA.16816.F32.BF16 R64, R196, R186, R64 ;  /* 0x000000bac440723c */ /* 0x000fe20000041840 */
[----:B------:R-:W4:Y:S06]  /*a890*/  LDSM.16.M88.4 R184, [R223+0xb100] ;  /* 0x00b10000dfb8783b */ /* 0x000f2c0000000200 */
[----:B------:R-:W-:Y:S01]  /*a8a0*/  LDSM.16.M88.4 R196, [R220+0x5d00] ;  /* 0x005d0000dcc4783b */ /* 0x000fe20000000200 */
[-C--:B-----5:R-:W-:Y:S08]  /*a8b0*/  HMMA.16816.F32.BF16 R4, R176, R188.reuse, R4 ;  /* 0x000000bcb004723c */ /* 0x0a0ff00000041804 */
[C---:B--2---:R-:W-:Y:S08]  /*a8c0*/  HMMA.16816.F32.BF16 R8, R192.reuse, R188, R8 ;  /* 0x000000bcc008723c */ /* 0x044ff00000041808 */
[-C--:B------:R-:W-:Y:S08]  /*a8d0*/  HMMA.16816.F32.BF16 R12, R192, R190.reuse, R12 ;  /* 0x000000bec00c723c */ /* 0x080ff0000004180c */
[C---:B------:R-:W-:Y:S01]  /*a8e0*/  HMMA.16816.F32.BF16 R16, R176.reuse, R190, R16 ;  /* 0x000000beb010723c */ /* 0x040fe20000041810 */
[----:B------:R-:W2:Y:S07]  /*a8f0*/  LDSM.16.M88.4 R188, [R220+0x5500] ;  /* 0x00550000dcbc783b */ /* 0x000eae0000000200 */
[-C--:B-1----:R-:W-:Y:S08]  /*a900*/  HMMA.16816.F32.BF16 R20, R176, R200.reuse, R20 ;  /* 0x000000c8b014723c */ /* 0x082ff00000041814 */
        /* <DEDUP_REMOVED lines=12> */
[----:B------:R-:W1:Y:S07]  /*a9d0*/  LDSM.16.M88.4 R192, [R220+0x5900] ;  /* 0x00590000dcc0783b */ /* 0x000e6e0000000200 */
[----:B------:R-:W-:Y:S01]  /*a9e0*/  HMMA.16816.F32.BF16 R64, R176, R214, R64 ;  /* 0x000000d6b040723c */ /* 0x000fe20000041840 */
[----:B------:R-:W5:Y:S06]  /*a9f0*/  LDSM.16.M88.4 R176, [R224+0xa100] ;  /* 0x00a10000e0b0783b */ /* 0x000f6c0000000200 */
[----:B------:R-:W1:Y:S01]  /*aa00*/  LDSM.16.M88.4 R212, [R227] ;  /* 0x00000000e3d4783b */ /* 0x000e620000000200 */
[-C--:B---3--:R-:W-:Y:S08]  /*aa10*/  HMMA.16816.F32.BF16 R4, R148, R180.reuse, R4 ;  /* 0x000000b49404723c */ /* 0x088ff00000041804 */
[C---:B----4-:R-:W-:Y:S08]  /*aa20*/  HMMA.16816.F32.BF16 R8, R184.reuse, R180, R8 ;  /* 0x000000b4b808723c */ /* 0x050ff00000041808 */
[-C--:B------:R-:W-:Y:S08]  /*aa30*/  HMMA.16816.F32.BF16 R12, R184, R182.reuse, R12 ;  /* 0x000000b6b80c723c */ /* 0x080ff0000004180c */
[C---:B------:R-:W-:Y:S01]  /*aa40*/  HMMA.16816.F32.BF16 R16, R148.reuse, R182, R16 ;  /* 0x000000b69410723c */ /* 0x040fe20000041810 */
[----:B------:R-:W3:Y:S01]  /*aa50*/  LDSM.16.M88.4 R180, [R226] ;  /* 0x00000000e2b4783b */ /* 0x000ee20000000200 */
[----:B------:R-:W-:Y:S05]  /*aa60*/  DEPBAR.LE SB0, 0x0 ;  /* 0x000080000000791a */ /* 0x000fea0000000000 */
[----:B------:R-:W-:Y:S01]  /*aa70*/  BAR.SYNC.DEFER_BLOCKING 0x0 ;  /* 0x0000000000007b1d */ /* 0x000fe20000010000 */
[-C--:B--2---:R-:W-:Y:S08]  /*aa80*/  HMMA.16816.F32.BF16 R20, R148, R188.reuse, R20 ;  /* 0x000000bc9414723c */ /* 0x084ff00000041814 */
        /* <DEDUP_REMOVED lines=26> */
[----:B------:R-:W-:Y:S01]  /*ac30*/  HMMA.16816.F32.BF16 R64, R176, R182, R64 ;  /* 0x000000b6b040723c */ /* 0x000fe20000041840 */
[----:B------:R-:W-:-:S07]  /*ac40*/  @P0 BRA `(.L_x_721) ;  /* 0xfffff1b000000947 */ /* 0x000fce000383ffff */
.L_x_720:
[----:B------:R-:W-:Y:S01]  /*ac50*/  FMNMX.FTZ R2, R4, R0, !PT ;  /* 0x0000000004027209 */ /* 0x000fe20007810000 */
[----:B--2---:R-:W-:Y:S01]  /*ac60*/  LDSM.16.MT88.4 R176, [R221+0x100] ;  /* 0x00010000ddb0783b */ /* 0x004fe20000004200 */
        /* <DEDUP_REMOVED lines=63> */
[----:B------:R-:W-:Y:S01]  /*b060*/  ISETP.GT.AND P0, PT, R216, RZ, PT ;  /* 0x000000ffd800720c */ /* 0x000fe20003f04270 */
[----:B------:R-:W1:Y:S01]  /*b070*/  SHFL.BFLY PT, R148, R141, 0x2, 0x1f ;  /* 0x0c401f008d947f89 */ /* 0x000e6200000e0000 */
[----:B------:R-:W-:Y:S04]  /*b080*/  FMNMX.FTZ R143, R42, R143, !PT ;  /* 0x0000008f2a8f7209 */ /* 0x000fe80007810000 */
[----:B------:R-:W-:Y:S04]  /*b090*/  FMNMX.FTZ R143, R43, R143, !PT ;  /* 0x0000008f2b8f7209 */ /* 0x000fe80007810000 */
[----:B------:R-:W-:Y:S02]  /*b0a0*/  FMNMX.FTZ R143, R46, R143, !PT ;  /* 0x0000008f2e8f7209 */ /* 0x000fe40007810000 */
[----:B-1----:R-:W-:Y:S02]  /*b0b0*/  FMNMX.FTZ R2, R2, R145, !PT ;  /* 0x0000009102027209 */ /* 0x002fe40007810000 */
[----:B------:R-:W-:Y:S03]  /*b0c0*/  FMNMX.FTZ R142, R142, R144, !PT ;  /* 0x000000908e8e7209 */ /* 0x000fe60007810000 */
[----:B------:R-:W1:Y:S08]  /*b0d0*/  SHFL.BFLY PT, R146, R2, 0x1, 0x1f ;  /* 0x0c201f0002927f89 */ /* 0x000e7000000e0000 */
[----:B------:R-:W1:Y:S01]  /*b0e0*/  SHFL.BFLY PT, R145, R142, 0x1, 0x1f ;  /* 0x0c201f008e917f89 */ /* 0x000e6200000e0000 */
[----:B------:R-:W-:Y:S07]  /*b0f0*/  FMNMX.FTZ R141, R141, R148, !PT ;  /* 0x000000948d8d7209 */ /* 0x000fee0007810000 */
[----:B------:R-:W1:Y:S02]  /*b100*/  SHFL.BFLY PT, R144, R141, 0x1, 0x1f ;  /* 0x0c201f008d907f89 */ /* 0x000e6400000e0000 */
[----:B-1----:R-:W-:Y:S02]  /*b110*/  FMNMX.FTZ R146, R2, R146, !PT ;  /* 0x0000009202927209 */ /* 0x002fe40007810000 */
[----:B------:R-:W-:Y:S03]  /*b120*/  FMNMX.FTZ R2, R47, R143, !PT ;  /* 0x0000008f2f027209 */ /* 0x000fe60007810000 */
[----:B------:R-:W-:Y:S01]  /*b130*/  FADD.FTZ R0, -R146, R0 ;  /* 0x0000000092007221 */ /* 0x000fe20000010100 */
[----:B------:R-:W-:Y:S01]  /*b140*/  FMNMX.FTZ R143, R58, R2, !PT ;  /* 0x000000023a8f7209 */ /* 0x000fe20007810000 */
[----:B------:R-:W-:Y:S01]  /*b150*/  FMUL.FTZ R184, R146, c[0x0][0x2d0] ;  /* 0x0000b40092b87a20 */ /* 0x000fe20000410000 */
[----:B------:R-:W-:Y:S01]  /*b160*/  FMNMX.FTZ R145, R142, R145, !PT ;  /* 0x000000918e917209 */ /* 0x000fe20007810000 */
[----:B------:R-:W-:Y:S01]  /*b170*/  FMUL.FTZ R2, R0, c[0x0][0x2d0] ;  /* 0x0000b40000027a20 */ /* 0x000fe20000410000 */
[----:B------:R-:W-:Y:S01]  /*b180*/  FMNMX.FTZ R0, R59, R143, !PT ;  /* 0x0000008f3b007209 */ /* 0x000fe20007810000 */
[--C-:B------:R-:W-:Y:S02]  /*b190*/  FFMA.FTZ R16, R16, c[0x0][0x2d0], -R184.reuse ;  /* 0x0000b40010107a23 */ /* 0x100fe400000108b8 */
[----:B------:R1:W1:Y:S01]  /*b1a0*/  MUFU.EX2 R143, R2 ;  /* 0x00000002008f7308 */ /* 0x0002620000000800 */
[----:B------:R-:W-:Y:S01]  /*b1b0*/  FMNMX.FTZ R0, R62, R0, !PT ;  /* 0x000000003e007209 */ /* 0x000fe20007810000 */
[----:B------:R-:W-:Y:S01]  /*b1c0*/  FMUL.FTZ R185, R145, c[0x0][0x2d0] ;  /* 0x0000b40091b97a20 */ /* 0x000fe20000410000 */
[----:B------:R-:W-:Y:S01]  /*b1d0*/  FMNMX.FTZ R144, R141, R144, !PT ;  /* 0x000000908d907209 */ /* 0x000fe20007810000 */
[--C-:B------:R-:W-:Y:S01]  /*b1e0*/  FFMA.FTZ R17, R17, c[0x0][0x2d0], -R184.reuse ;  /* 0x0000b40011117a23 */ /* 0x100fe200000108b8 */
[----:B------:R-:W-:Y:S01]  /*b1f0*/  FMNMX.FTZ R0, R63, R0, !PT ;  /* 0x000000003f007209 */ /* 0x000fe20007810000 */
[--C-:B------:R-:W-:Y:S02]  /*b200*/  FFMA.FTZ R18, R18, c[0x0][0x2d0], -R185.reuse ;  /* 0x0000b40012127a23 */ /* 0x100fe400000108b9 */
[--C-:B------:R-:W-:Y:S02]  /*b210*/  FFMA.FTZ R19, R19, c[0x0][0x2d0], -R185.reuse ;  /* 0x0000b40013137a23 */ /* 0x100fe400000108b9 */
        /* <DEDUP_REMOVED lines=8> */
[----:B------:R-:W-:Y:S02]  /*b2a0*/  FFMA.FTZ R38, R38, c[0x0][0x2d0], -R185 ;  /* 0x0000b40026267a23 */ /* 0x000fe400000108b9 */
[----:B-1----:R-:W-:Y:S02]  /*b2b0*/  FADD.FTZ R2, -R145, R3 ;  /* 0x0000000391027221 */ /* 0x002fe40000010100 */
[----:B------:R-:W1:Y:S01]  /*b2c0*/  SHFL.BFLY PT, R3, R0, 0x2, 0x1f ;  /* 0x0c401f0000037f89 */ /* 0x000e6200000e0000 */
[C---:B------:R-:W-:Y:S02]  /*b2d0*/  FMUL.FTZ R100, R143.reuse, R100 ;  /* 0x000000648f647220 */ /* 0x040fe40000410000 */
[----:B------:R-:W-:Y:S02]  /*b2e0*/  FMUL.FTZ R2, R2, c[0x0][0x2d0] ;  /* 0x0000b40002027a20 */ /* 0x000fe40000410000 */
[----:B------:R-:W1:Y:S01]  /*b2f0*/  MUFU.EX2 R247, R5 ;  /* 0x0000000500f77308 */ /* 0x000e620000000800 */
[----:B------:R-:W-:Y:S02]  /*b300*/  FMUL.FTZ R101, R143, R101 ;  /* 0x000000658f657220 */ /* 0x000fe40000410000 */
[--C-:B------:R-:W-:Y:S02]  /*b310*/  FFMA.FTZ R39, R39, c[0x0][0x2d0], -R185.reuse ;  /* 0x0000b40027277a23 */ /* 0x100fe400000108b9 */
[----:B------:R-:W-:Y:S02]  /*b320*/  FMUL.FTZ R16, R143, R164 ;  /* 0x000000a48f107220 */ /* 0x000fe40000410000 */
[--C-:B------:R-:W-:Y:S02]  /*b330*/  FFMA.FTZ R48, R48, c[0x0][0x2d0], -R184.reuse ;  /* 0x0000b40030307a23 */ /* 0x100fe400000108b8 */
[----:B------:R-:W-:Y:S01]  /*b340*/  FFMA.FTZ R49, R49, c[0x0][0x2d0], -R184 ;  /* 0x0000b40031317a23 */ /* 0x000fe200000108b8 */
[----:B------:R1:W1:Y:S01]  /*b350*/  MUFU.EX2 R141, R2 ;  /* 0x00000002008d7308 */ /* 0x0002620000000800 */
[--C-:B------:R-:W-:Y:S02]  /*b360*/  FFMA.FTZ R50, R50, c[0x0][0x2d0], -R185.reuse ;  /* 0x0000b40032327a23 */ /* 0x100fe400000108b9 */
[----:B------:R-:W-:Y:S02]  /*b370*/  FFMA.FTZ R51, R51, c[0x0][0x2d0], -R185 ;  /* 0x0000b40033337a23 */ /* 0x000fe400000108b9 */
[C---:B------:R-:W-:Y:S02]  /*b380*/  FMUL.FTZ R4, R143.reuse, R152 ;  /* 0x000000988f047220 */ /* 0x040fe40000410000 */
[C---:B------:R-:W-:Y:S01]  /*b390*/  FMUL.FTZ R112, R143.reuse, R112 ;  /* 0x000000708f707220 */ /* 0x040fe20000410000 */
[----:B-1----:R-:W-:Y:S02]  /*b3a0*/  FMNMX.FTZ R0, R0, R3, !PT ;  /* 0x0000000300007209 */ /* 0x002fe40007810000 */
[----:B------:R-:W1:Y:S01]  /*b3b0*/  MUFU.EX2 R248, R17 ;  /* 0x0000001100f87308 */ /* 0x000e620000000800 */
[C---:B------:R-:W-:Y:S02]  /*b3c0*/  FMUL.FTZ R113, R143.reuse, R113 ;  /* 0x000000718f717220 */ /* 0x040fe40000410000 */
[----:B------:R-:W-:Y:S01]  /*b3d0*/  FMUL.FTZ R116, R143, R116 ;  /* 0x000000748f747220 */ /* 0x000fe20000410000 */
[----:B------:R-:W-:Y:S01]  /*b3e0*/  F2FP.BF16.PACK_AB R148, R247, R245 ;  /* 0x000000f5f794723e */ /* 0x000fe200000010ff */
[C---:B------:R-:W-:Y:S02]  /*b3f0*/  FMUL.FTZ R5, R143.reuse, R153 ;  /* 0x000000998f057220 */ /* 0x040fe40000410000 */
[C---:B------:R-:W-:Y:S02]  /*b400*/  FMUL.FTZ R117, R143.reuse, R117 ;  /* 0x000000758f757220 */ /* 0x040fe40000410000 */
[C---:B------:R-:W-:Y:S01]  /*b410*/  FMUL.FTZ R124, R143.reuse, R124 ;  /* 0x0000007c8f7c7220 */ /* 0x040fe20000410000 */
[----:B------:R1:W-:Y:S01]  /*b420*/  MUFU.EX2 R215, R6 ;  /* 0x0000000600d77308 */ /* 0x0003e20000000800 */
[C---:B------:R-:W-:Y:S02]  /*b430*/  FMUL.FTZ R125, R143.reuse, R125 ;  /* 0x0000007d8f7d7220 */ /* 0x040fe40000410000 */
[----:B------:R-:W-:Y:S02]  /*b440*/  FMUL.FTZ R128, R143, R128 ;  /* 0x000000808f807220 */ /* 0x000fe40000410000 */
[----:B------:R-:W-:Y:S02]  /*b450*/  FADD.FTZ R2, -R144, R140 ;  /* 0x0000008c90027221 */ /* 0x000fe40000010100 */
[C---:B------:R-:W-:Y:S02]  /*b460*/  FMUL.FTZ R102, R141.reuse, R102 ;  /* 0x000000668d667220 */ /* 0x040fe40000410000 */
[----:B------:R-:W-:Y:S01]  /*b470*/  FMUL.FTZ R2, R2, c[0x0][0x2d0] ;  /* 0x0000b40002027a20 */ /* 0x000fe20000410000 */
[----:B------:R-:W1:Y:S01]  /*b480*/  MUFU.EX2 R242, R7 ;  /* 0x0000000700f27308 */ /* 0x000e620000000800 */
[C---:B------:R-:W-:Y:S02]  /*b490*/  FMUL.FTZ R103, R141.reuse, R103 ;  /* 0x000000678d677220 */ /* 0x040fe40000410000 */
[----:B------:R-:W-:Y:S01]  /*b4a0*/  FMUL.FTZ R114, R141, R114 ;  /* 0x000000728d727220 */ /* 0x000fe20000410000 */
[----:B-1----:R-:W-:Y:S01]  /*b4b0*/  F2FP.BF16.PACK_AB R150, R248, R246 ;  /* 0x000000f6f896723e */ /* 0x002fe200000010ff */
[----:B------:R-:W-:Y:S02]  /*b4c0*/  FMUL.FTZ R17, R143, R165 ;  /* 0x000000a58f117220 */ /* 0x000fe40000410000 */
[C---:B------:R-:W-:Y:S02]  /*b4d0*/  FMUL.FTZ R115, R141.reuse, R115 ;  /* 0x000000738d737220 */ /* 0x040fe40000410000 */
[C---:B------:R-:W-:Y:S01]  /*b4e0*/  FMUL.FTZ R118, R141.reuse, R118 ;  /* 0x000000768d767220 */ /* 0x040fe20000410000 */
[----:B------:R1:W1:Y:S01]  /*b4f0*/  MUFU.EX2 R140, R2 ;  /* 0x00000002008c7308 */ /* 0x0002620000000800 */
[C---:B------:R-:W-:Y:S02]  /*b500*/  FMUL.FTZ R119, R141.reuse, R119 ;  /* 0x000000778d777220 */ /* 0x040fe40000410000 */
[C---:B------:R-:W-:Y:S02]  /*b510*/  FMUL.FTZ R126, R141.reuse, R126 ;  /* 0x0000007e8d7e7220 */ /* 0x040fe40000410000 */
[C---:B------:R-:W-:Y:S02]  /*b520*/  FMUL.FTZ R6, R141.reuse, R154 ;  /* 0x0000009a8d067220 */ /* 0x040fe40000410000 */
[----:B------:R-:W-:Y:S02]  /*b530*/  FMUL.FTZ R127, R141, R127 ;  /* 0x0000007f8d7f7220 */ /* 0x000fe40000410000 */
[----:B------:R-:W-:Y:S01]  /*b540*/  FMUL.FTZ R129, R143, R129 ;  /* 0x000000818f817220 */ /* 0x000fe20000410000 */
[----:B------:R1:W-:Y:S01]  /*b550*/  MUFU.EX2 R244, R18 ;  /* 0x0000001200f47308 */ /* 0x0003e20000000800 */
[C---:B------:R-:W-:Y:S02]  /*b560*/  FMUL.FTZ R130, R141.reuse, R130 ;  /* 0x000000828d827220 */ /* 0x040fe40000410000 */
[C---:B------:R-:W-:Y:S01]  /*b570*/  FMUL.FTZ R131, R141.reuse, R131 ;  /* 0x000000838d837220 */ /* 0x040fe20000410000 */
[----:B------:R-:W-:Y:S01]  /*b580*/  F2FP.BF16.PACK_AB R149, R242, R215 ;  /* 0x000000d7f295723e */ /* 0x000fe200000010ff */
[----:B------:R-:W-:Y:S02]  /*b590*/  FMUL.FTZ R7, R141, R155 ;  /* 0x0000009b8d077220 */ /* 0x000fe40000410000 */
[C---:B------:R-:W-:Y:S02]  /*b5a0*/  FMUL.FTZ R136, R143.reuse, R136 ;  /* 0x000000888f887220 */ /* 0x040fe40000410000 */
[----:B------:R-:W-:Y:S01]  /*b5b0*/  FMUL.FTZ R137, R143, R137 ;  /* 0x000000898f897220 */ /* 0x000fe20000410000 */
[----:B------:R-:W1:Y:S01]  /*b5c0*/  MUFU.EX2 R243, R19 ;  /* 0x0000001300f37308 */ /* 0x000e620000000800 */
[C---:B------:R-:W-:Y:S02]  /*b5d0*/  FMUL.FTZ R138, R141.reuse, R138 ;  /* 0x0000008a8d8a7220 */ /* 0x040fe40000410000 */
[C---:B------:R-:W-:Y:S01]  /*b5e0*/  FMUL.FTZ R139, R141.reuse, R139 ;  /* 0x0000008b8d8b7220 */ /* 0x040fe20000410000 */
[----:B-1----:R-:W1:Y:S01]  /*b5f0*/  SHFL.BFLY PT, R2, R0, 0x1, 0x1f ;  /* 0x0c201f0000027f89 */ /* 0x002e6200000e0000 */
[C---:B------:R-:W-:Y:S02]  /*b600*/  FMUL.FTZ R104, R140.reuse, R104 ;  /* 0x000000688c687220 */ /* 0x040fe40000410000 */
[C---:B------:R-:W-:Y:S02]  /*b610*/  FMUL.FTZ R105, R140.reuse, R105 ;  /* 0x000000698c697220 */ /* 0x040fe40000410000 */
[C---:B------:R-:W-:Y:S01]  /*b620*/  FMUL.FTZ R108, R140.reuse, R108 ;  /* 0x0000006c8c6c7220 */ /* 0x040fe20000410000 */
[----:B------:R-:W-:Y:S01]  /*b630*/  MUFU.EX2 R189, R36 ;  /* 0x0000002400bd7308 */ /* 0x000fe20000000800 */
[C---:B------:R-:W-:Y:S02]  /*b640*/  FMUL.FTZ R109, R140.reuse, R109 ;  /* 0x0000006d8c6d7220 */ /* 0x040fe40000410000 */
[C---:B------:R-:W-:Y:S02]  /*b650*/  FMUL.FTZ R120, R140.reuse, R120 ;  /* 0x000000788c787220 */ /* 0x040fe40000410000 */
[----:B------:R-:W-:Y:S02]  /*b660*/  FMUL.FTZ R18, R141, R166 ;  /* 0x000000a68d127220 */ /* 0x000fe40000410000 */
[C---:B------:R-:W-:Y:S02]  /*b670*/  FMUL.FTZ R121, R140.reuse, R121 ;  /* 0x000000798c797220 */ /* 0x040fe40000410000 */
[C---:B------:R-:W-:Y:S01]  /*b680*/  FMUL.FTZ R132, R140.reuse, R132 ;  /* 0x000000848c847220 */ /* 0x040fe20000410000 */
[----:B------:R-:W-:Y:S01]  /*b690*/  MUFU.EX2 R190, R37 ;  /* 0x0000002500be7308 */ /* 0x000fe20000000800 */
[----:B------:R-:W-:Y:S02]  /*b6a0*/  FMUL.FTZ R133, R140, R133 ;  /* 0x000000858c857220 */ /* 0x000fe40000410000 */
[----:B------:R-:W-:Y:S01]  /*b6b0*/  FMUL.FTZ R68, R143, R68 ;  /* 0x000000448f447220 */ /* 0x000fe20000410000 */
[----:B------:R-:W-:Y:S01]  /*b6c0*/  F2FP.BF16.PACK_AB R151, R243, R244 ;  /* 0x000000f4f397723e */ /* 0x000fe200000010ff */
[----:B------:R-:W-:Y:S02]  /*b6d0*/  FMUL.FTZ R19, R141, R167 ;  /* 0x000000a78d137220 */ /* 0x000fe40000410000 */
[----:B------:R-:W-:Y:S01]  /*b6e0*/  LDSM.16.MT88.4 R164, [R222+0x500] ;  /* 0x00050000dea4783b */ /* 0x000fe20000004200 */
[----:B-1----:R-:W-:Y:S01]  /*b6f0*/  FMNMX.FTZ R142, R2, R0, !PT ;  /* 0x00000000028e7209 */ /* 0x002fe20007810000 */
[----:B------:R-:W-:Y:S01]  /*b700*/  FMUL.FTZ R69, R143, R69 ;  /* 0x000000458f457220 */ /* 0x000fe20000410000 */
[----:B------:R-:W-:Y:S01]  /*b710*/  MUFU.EX2 R187, R38 ;  /* 0x0000002600bb7308 */ /* 0x000fe20000000800 */
[-C--:B------:R-:W-:Y:S05]  /*b720*/  HMMA.16816.F32.BF16 R4, R148, R176.reuse, R4 ;  /* 0x000000b09404723c */ /* 0x080fea0000041804 */
[----:B------:R-:W-:Y:S02]  /*b730*/  FADD.FTZ R0, -R142, R147 ;  /* 0x000000938e007221 */ /* 0x000fe40000010100 */
[----:B------:R-:W-:Y:S02]  /*b740*/  FMUL.FTZ R147, R144, c[0x0][0x2d0] ;  /* 0x0000b40090937a20 */ /* 0x000fe40000410000 */
[----:B------:R-:W-:Y:S01]  /*b750*/  FMUL.FTZ R2, R142, c[0x0][0x2d0] ;  /* 0x0000b4008e027a20 */ /* 0x000fe20000410000 */
[----:B------:R1:W-:Y:S02]  /*b760*/  MUFU.EX2 R188, R39 ;  /* 0x0000002700bc7308 */ /* 0x0003e40000000800 */
[----:B------:R-:W-:Y:S02]  /*b770*/  FMUL.FTZ R0, R0, c[0x0][0x2d0] ;  /* 0x0000b40000007a20 */ /* 0x000fe40000410000 */
[--C-:B------:R-:W-:Y:S02]  /*b780*/  FFMA.FTZ R8, R8, c[0x0][0x2d0], -R147.reuse ;  /* 0x0000b40008087a23 */ /* 0x100fe40000010893 */
[--C-:B------:R-:W-:Y:S02]  /*b790*/  FFMA.FTZ R9, R9, c[0x0][0x2d0], -R147.reuse ;  /* 0x0000b40009097a23 */ /* 0x100fe40000010893 */
[--C-:B------:R-:W-:Y:S02]  /*b7a0*/  FFMA.FTZ R12, R12, c[0x0][0x2d0], -R147.reuse ;  /* 0x0000b4000c0c7a23 */ /* 0x100fe40000010893 */
[----:B------:R-:W-:Y:S01]  /*b7b0*/  FFMA.FTZ R13, R13, c[0x0][0x2d0], -R147 ;  /* 0x0000b4000d0d7a23 */ /* 0x000fe20000010893 */
[----:B------:R-:W2:Y:S01]  /*b7c0*/  MUFU.EX2 R0, R0 ;  /* 0x0000000000007308 */ /* 0x000ea20000000800 */
[--C-:B------:R-:W-:Y:S02]  /*b7d0*/  FFMA.FTZ R10, R10, c[0x0][0x2d0], -R2.reuse ;  /* 0x0000b4000a0a7a23 */ /* 0x100fe40000010802 */
[--C-:B------:R-:W-:Y:S02]  /*b7e0*/  FFMA.FTZ R11, R11, c[0x0][0x2d0], -R2.reuse ;  /* 0x0000b4000b0b7a23 */ /* 0x100fe40000010802 */
[--C-:B------:R-:W-:Y:S02]  /*b7f0*/  FFMA.FTZ R14, R14, c[0x0][0x2d0], -R2.reuse ;  /* 0x0000b4000e0e7a23 */ /* 0x100fe40000010802 */
[----:B------:R-:W-:Y:S02]  /*b800*/  FFMA.FTZ R15, R15, c[0x0][0x2d0], -R2 ;  /* 0x0000b4000f0f7a23 */ /* 0x000fe40000010802 */
[--C-:B------:R-:W-:Y:S01]  /*b810*/  FFMA.FTZ R20, R20, c[0x0][0x2d0], -R184.reuse ;  /* 0x0000b40014147a23 */ /* 0x100fe200000108b8 */
[----:B------:R3:W-:Y:S01]  /*b820*/  MUFU.EX2 R211, R8 ;  /* 0x0000000800d37308 */ /* 0x0007e20000000800 */
[----:B------:R-:W-:Y:S02]  /*b830*/  FFMA.FTZ R21, R21, c[0x0][0x2d0], -R184 ;  /* 0x0000b40015157a23 */ /* 0x000fe400000108b8 */
[----:B------:R-:W-:Y:S01]  /*b840*/  FFMA.FTZ R22, R22, c[0x0][0x2d0], -R185 ;  /* 0x0000b40016167a23 */ /* 0x000fe200000108b9 */
[----:B-1----:R-:W-:Y:S01]  /*b850*/  LDSM.16.MT88.4 R36, [R221+0x2500] ;  /* 0x00250000dd24783b */ /* 0x002fe20000004200 */
[--C-:B------:R-:W-:Y:S02]  /*b860*/  FFMA.FTZ R40, R40, c[0x0][0x2d0], -R147.reuse ;  /* 0x0000b40028287a23 */ /* 0x100fe40000010893 */
[--C-:B------:R-:W-:Y:S02]  /*b870*/  FFMA.FTZ R41, R41, c[0x0][0x2d0], -R147.reuse ;  /* 0x0000b40029297a23 */ /* 0x100fe40000010893 */
[--C-:B------:R-:W-:Y:S01]  /*b880*/  FFMA.FTZ R42, R42, c[0x0][0x2d0], -R2.reuse ;  /* 0x0000b4002a2a7a23 */ /* 0x100fe20000010802 */
[----:B------:R-:W1:Y:S01]  /*b890*/  MUFU.EX2 R212, R9 ;  /* 0x0000000900d47308 */ /* 0x000e620000000800 */
[--C-:B------:R-:W-:Y:S02]  /*b8a0*/  FFMA.FTZ R43, R43, c[0x0][0x2d0], -R2.reuse ;  /* 0x0000b4002b2b7a23 */ /* 0x100fe40000010802 */
[--C-:B------:R-:W-:Y:S02]  /*b8b0*/  FFMA.FTZ R44, R44, c[0x0][0x2d0], -R147.reuse ;  /* 0x0000b4002c2c7a23 */ /* 0x100fe40000010893 */
[C---:B--2---:R-:W-:Y:S02]  /*b8c0*/  FMUL.FTZ R106, R0.reuse, R106 ;  /* 0x0000006a006a7220 */ /* 0x044fe40000410000 */
[C---:B------:R-:W-:Y:S02]  /*b8d0*/  FMUL.FTZ R107, R0.reuse, R107 ;  /* 0x0000006b006b7220 */ /* 0x040fe40000410000 */
[C---:B------:R-:W-:Y:S01]  /*b8e0*/  FMUL.FTZ R110, R0.reuse, R110 ;  /* 0x0000006e006e7220 */ /* 0x040fe20000410000 */
[----:B------:R2:W-:Y:S01]  /*b8f0*/  MUFU.EX2 R213, R12 ;  /* 0x0000000c00d57308 */ /* 0x0005e20000000800 */
[----:B------:R-:W-:Y:S02]  /*b900*/  FMUL.FTZ R111, R0, R111 ;  /* 0x0000006f006f7220 */ /* 0x000fe40000410000 */
[----:B------:R-:W-:Y:S02]  /*b910*/  FFMA.FTZ R45, R45, c[0x0][0x2d0], -R147 ;  /* 0x0000b4002d2d7a23 */ /* 0x000fe40000010893 */
[----:B---3--:R-:W-:Y:S02]  /*b920*/  FMUL.FTZ R8, R140, R156 ;  /* 0x0000009c8c087220 */ /* 0x008fe40000410000 */
[--C-:B------:R-:W-:Y:S02]  /*b930*/  FFMA.FTZ R46, R46, c[0x0][0x2d0], -R2.reuse ;  /* 0x0000b4002e2e7a23 */ /* 0x100fe40000010802 */
[----:B------:R-:W-:Y:S01]  /*b940*/  FFMA.FTZ R47, R47, c[0x0][0x2d0], -R2 ;  /* 0x0000b4002f2f7a23 */ /* 0x000fe20000010802 */
[----:B------:R-:W3:Y:S01]  /*b950*/  MUFU.EX2 R214, R13 ;  /* 0x0000000d00d67308 */ /* 0x000ee20000000800 */
[C---:B------:R-:W-:Y:S02]  /*b960*/  FMUL.FTZ R122, R0.reuse, R122 ;  /* 0x0000007a007a7220 */ /* 0x040fe40000410000 */
[----:B------:R-:W-:Y:S01]  /*b970*/  FMUL.FTZ R123, R0, R123 ;  /* 0x0000007b007b7220 */ /* 0x000fe20000410000 */
[----:B-1----:R-:W-:Y:S01]  /*b980*/  F2FP.BF16.PACK_AB R152, R212, R211 ;  /* 0x000000d3d498723e */ /* 0x002fe200000010ff */
[----:B------:R-:W-:Y:S02]  /*b990*/  FMUL.FTZ R9, R140, R157 ;  /* 0x0000009d8c097220 */ /* 0x000fe40000410000 */
[C---:B------:R-:W-:Y:S02]  /*b9a0*/  FMUL.FTZ R134, R0.reuse, R134 ;  /* 0x0000008600867220 */ /* 0x040fe40000410000 */
[----:B------:R-:W-:Y:S01]  /*b9b0*/  FMUL.FTZ R135, R0, R135 ;  /* 0x0000008700877220 */ /* 0x000fe20000410000 */
[----:B------:R1:W-:Y:S01]  /*b9c0*/  MUFU.EX2 R207, R10 ;  /* 0x0000000a00cf7308 */ /* 0x0003e20000000800 */
[C---:B------:R-:W-:Y:S02]  /*b9d0*/  FMUL.FTZ R70, R141.reuse, R70 ;  /* 0x000000468d467220 */ /* 0x040fe40000410000 */
[----:B------:R-:W-:Y:S02]  /*b9e0*/  FMUL.FTZ R71, R141, R71 ;  /* 0x000000478d477220 */ /* 0x000fe40000410000 */
[C---:B--2---:R-:W-:Y:S02]  /*b9f0*/  FMUL.FTZ R12, R140.reuse, R160 ;  /* 0x000000a08c0c7220 */ /* 0x044fe40000410000 */
[C---:B------:R-:W-:Y:S02]  /*ba00*/  FMUL.FTZ R72, R140.reuse, R72 ;  /* 0x000000488c487220 */ /* 0x040fe40000410000 */
[----:B------:R-:W-:Y:S01]  /*ba10*/  FMUL.FTZ R73, R140, R73 ;  /* 0x000000498c497220 */ /* 0x000fe20000410000 */
[----:B------:R-:W2:Y:S01]  /*ba20*/  MUFU.EX2 R208, R11 ;  /* 0x0000000b00d07308 */ /* 0x000ea20000000800 */
[C---:B------:R-:W-:Y:S02]  /*ba30*/  FMUL.FTZ R74, R0.reuse, R74 ;  /* 0x0000004a004a7220 */ /* 0x040fe40000410000 */
[----:B------:R-:W-:Y:S01]  /*ba40*/  FMUL.FTZ R75, R0, R75 ;  /* 0x0000004b004b7220 */ /* 0x000fe20000410000 */
[----:B---3--:R-:W-:Y:S01]  /*ba50*/  F2FP.BF16.PACK_AB R154, R214, R213 ;  /* 0x000000d5d69a723e */ /* 0x008fe200000010ff */
[C---:B------:R-:W-:Y:S02]  /*ba60*/  FMUL.FTZ R13, R140.reuse, R161 ;  /* 0x000000a18c0d7220 */ /* 0x040fe40000410000 */
[C---:B------:R-:W-:Y:S02]  /*ba70*/  FMUL.FTZ R76, R140.reuse, R76 ;  /* 0x0000004c8c4c7220 */ /* 0x040fe40000410000 */
[----:B------:R-:W-:Y:S01]  /*ba80*/  FMUL.FTZ R77, R140, R77 ;  /* 0x0000004d8c4d7220 */ /* 0x000fe20000410000 */
[----:B------:R3:W-:Y:S01]  /*ba90*/  MUFU.EX2 R209, R14 ;  /* 0x0000000e00d17308 */ /* 0x0007e20000000800 */
[C---:B------:R-:W-:Y:S02]  /*baa0*/  FMUL.FTZ R78, R0.reuse, R78 ;  /* 0x0000004e004e7220 */ /* 0x040fe40000410000 */
[C---:B------:R-:W-:Y:S02]  /*bab0*/  FMUL.FTZ R79, R0.reuse, R79 ;  /* 0x0000004f004f7220 */ /* 0x040fe40000410000 */
[----:B-1----:R-:W-:Y:S02]  /*bac0*/  FMUL.FTZ R10, R0, R158 ;  /* 0x0000009e000a7220 */ /* 0x002fe40000410000 */
[C---:B------:R-:W-:Y:S02]  /*bad0*/  FMUL.FTZ R80, R143.reuse, R80 ;  /* 0x000000508f507220 */ /* 0x040fe40000410000 */
[----:B------:R-:W-:Y:S01]  /*bae0*/  FMUL.FTZ R81, R143, R81 ;  /* 0x000000518f517220 */ /* 0x000fe20000410000 */
[----:B------:R-:W1:Y:S01]  /*baf0*/  MUFU.EX2 R210, R15 ;  /* 0x0000000f00d27308 */ /* 0x000e620000000800 */
[C---:B------:R-:W-:Y:S02]  /*bb00*/  FMUL.FTZ R82, R141.reuse, R82 ;  /* 0x000000528d527220 */ /* 0x040fe40000410000 */
[----:B------:R-:W-:Y:S01]  /*bb10*/  FMUL.FTZ R83, R141, R83 ;  /* 0x000000538d537220 */ /* 0x000fe20000410000 */
[----:B--2---:R-:W-:Y:S01]  /*bb20*/  F2FP.BF16.PACK_AB R153, R208, R207 ;  /* 0x000000cfd099723e */ /* 0x004fe200000010ff */
[C---:B------:R-:W-:Y:S02]  /*bb30*/  FMUL.FTZ R11, R0.reuse, R159 ;  /* 0x0000009f000b7220 */ /* 0x040fe40000410000 */
[----:B------:R-:W2:Y:S01]  /*bb40*/  LDSM.16.MT88.4 R156, [R221+0x1100] ;  /* 0x00110000dd9c783b */ /* 0x000ea20000004200 */
[C---:B------:R-:W-:Y:S02]  /*bb50*/  FMUL.FTZ R84, R143.reuse, R84 ;  /* 0x000000548f547220 */ /* 0x040fe40000410000 */
[----:B------:R4:W-:Y:S01]  /*bb60*/  MUFU.EX2 R206, R20 ;  /* 0x0000001400ce7308 */ /* 0x0009e20000000800 */
[----:B------:R-:W-:Y:S02]  /*bb70*/  FMUL.FTZ R85, R143, R85 ;  /* 0x000000558f557220 */ /* 0x000fe40000410000 */
[C---:B------:R-:W-:Y:S02]  /*bb80*/  FMUL.FTZ R86, R141.reuse, R86 ;  /* 0x000000568d567220 */ /* 0x040fe40000410000 */
[----:B---3--:R-:W-:Y:S02]  /*bb90*/  FMUL.FTZ R14, R0, R162 ;  /* 0x000000a2000e7220 */ /* 0x008fe40000410000 */
[----:B------:R-:W-:Y:S02]  /*bba0*/  FMUL.FTZ R87, R141, R87 ;  /* 0x000000578d577220 */ /* 0x000fe40000410000 */
[C---:B------:R-:W-:Y:S01]  /*bbb0*/  FMUL.FTZ R88, R140.reuse, R88 ;  /* 0x000000588c587220 */ /* 0x040fe20000410000 */
[----:B------:R3:W2:Y:S01]  /*bbc0*/  MUFU.EX2 R205, R21 ;  /* 0x0000001500cd7308 */ /* 0x0006a20000000800 */
[----:B------:R-:W-:Y:S02]  /*bbd0*/  FMUL.FTZ R89, R140, R89 ;  /* 0x000000598c597220 */ /* 0x000fe40000410000 */
[----:B------:R-:W-:Y:S01]  /*bbe0*/  FMUL.FTZ R90, R0, R90 ;  /* 0x0000005a005a7220 */ /* 0x000fe20000410000 */
[----:B-1----:R-:W-:Y:S01]  /*bbf0*/  F2FP.BF16.PACK_AB R155, R210, R209 ;  /* 0x000000d1d29b723e */ /* 0x002fe200000010ff */
[C---:B------:R-:W-:Y:S02]  /*bc00*/  FMUL.FTZ R15, R0.reuse, R163 ;  /* 0x000000a3000f7220 */ /* 0x040fe40000410000 */
[----:B------:R-:W1:Y:S01]  /*bc10*/  LDSM.16.MT88.4 R160, [R222+0x1100] ;  /* 0x00110000dea0783b */ /* 0x000e620000004200 */
[----:B------:R-:W-:Y:S02]  /*bc20*/  FMUL.FTZ R91, R0, R91 ;  /* 0x0000005b005b7220 */ /* 0x000fe40000410000 */
[----:B------:R-:W-:Y:S01]  /*bc30*/  MUFU.EX2 R186, R49 ;  /* 0x0000003100ba7308 */ /* 0x000fe20000000800 */
[C---:B------:R-:W-:Y:S04]  /*bc40*/  HMMA.16816.F32.BF16 R8, R152.reuse, R176, R8 ;  /* 0x000000b09808723c */ /* 0x040fe80000041808 */
[C---:B----4-:R-:W-:Y:S02]  /*bc50*/  FMUL.FTZ R20, R140.reuse, R168 ;  /* 0x000000a88c147220 */ /* 0x050fe40000410000 */
[C---:B------:R-:W-:Y:S02]  /*bc60*/  FMUL.FTZ R92, R140.reuse, R92 ;  /* 0x0000005c8c5c7220 */ /* 0x040fe40000410000 */
[-C--:B------:R-:W-:Y:S01]  /*bc70*/  HMMA.16816.F32.BF16 R12, R152, R178.reuse, R12 ;  /* 0x000000b2980c723c */ /* 0x080fe2000004180c */
[----:B------:R-:W-:Y:S03]  /*bc80*/  MUFU.EX2 R177, R43 ;  /* 0x0000002b00b17308 */ /* 0x000fe60000000800 */
[C---:B------:R-:W-:Y:S02]  /*bc90*/  FMUL.FTZ R93, R140.reuse, R93 ;  /* 0x0000005d8c5d7220 */ /* 0x040fe40000410000 */
[----:B---3--:R-:W-:Y:S02]  /*bca0*/  FMUL.FTZ R21, R140, R169 ;  /* 0x000000a98c157220 */ /* 0x008fe40000410000 */
[C---:B------:R-:W-:Y:S03]  /*bcb0*/  HMMA.16816.F32.BF16 R16, R148.reuse, R178, R16 ;  /* 0x000000b29410723c */ /* 0x040fe60000041810 */
[----:B------:R-:W-:Y:S01]  /*bcc0*/  MUFU.EX2 R179, R41 ;  /* 0x0000002900b37308 */ /* 0x000fe20000000800 */
[C---:B------:R-:W-:Y:S02]  /*bcd0*/  FMUL.FTZ R94, R0.reuse, R94 ;  /* 0x0000005e005e7220 */ /* 0x040fe40000410000 */
[C---:B------:R-:W-:Y:S02]  /*bce0*/  FMUL.FTZ R95, R0.reuse, R95 ;  /* 0x0000005f005f7220 */ /* 0x040fe40000410000 */
[-C--:B------:R-:W-:Y:S04]  /*bcf0*/  HMMA.16816.F32.BF16 R100, R148, R180.reuse, R100 ;  /* 0x000000b49464723c */ /* 0x080fe80000041864 */
[C---:B------:R-:W-:Y:S01]  /*bd00*/  FMUL.FTZ R96, R143.reuse, R96 ;  /* 0x000000608f607220 */ /* 0x040fe20000410000 */
[----:B------:R-:W-:Y:S01]  /*bd10*/  MUFU.EX2 R178, R42 ;  /* 0x0000002a00b27308 */ /* 0x000fe20000000800 */
[----:B------:R-:W-:Y:S02]  /*bd20*/  FMUL.FTZ R97, R143, R97 ;  /* 0x000000618f617220 */ /* 0x000fe40000410000 */
[C---:B------:R-:W-:Y:S04]  /*bd30*/  HMMA.16816.F32.BF16 R104, R152.reuse, R180, R104 ;  /* 0x000000b49868723c */ /* 0x040fe80000041868 */
[C---:B------:R-:W-:Y:S02]  /*bd40*/  FMUL.FTZ R98, R141.reuse, R98 ;  /* 0x000000628d627220 */ /* 0x040fe40000410000 */
[----:B------:R-:W-:Y:S01]  /*bd50*/  FMUL.FTZ R99, R141, R99 ;  /* 0x000000638d637220 */ /* 0x000fe20000410000 */
[----:B------:R-:W-:Y:S01]  /*bd60*/  MUFU.EX2 R181, R51 ;  /* 0x0000003300b57308 */ /* 0x000fe20000000800 */
[-C--:B------:R-:W-:Y:S04]  /*bd70*/  HMMA.16816.F32.BF16 R108, R152, R182.reuse, R108 ;  /* 0x000000b6986c723c */ /* 0x080fe8000004186c */
[--C-:B------:R-:W-:Y:S02]  /*bd80*/  FFMA.FTZ R3, R23, c[0x0][0x2d0], -R185.reuse ;  /* 0x0000b40017037a23 */ /* 0x100fe400000108b9 */
[----:B------:R-:W-:Y:S02]  /*bd90*/  FMUL.FTZ R23, R0, R171 ;  /* 0x000000ab00177220 */ /* 0x000fe40000410000 */
[C---:B------:R-:W-:Y:S01]  /*bda0*/  HMMA.16816.F32.BF16 R112, R148.reuse, R182, R112 ;  /* 0x000000b69470723c */ /* 0x040fe20000041870 */
[----:B------:R3:W-:Y:S03]  /*bdb0*/  MUFU.EX2 R204, R22 ;  /* 0x0000001600cc7308 */ /* 0x0007e60000000800 */
[--C-:B------:R-:W-:Y:S02]  /*bdc0*/  FFMA.FTZ R32, R32, c[0x0][0x2d0], -R184.reuse ;  /* 0x0000b40020207a23 */ /* 0x100fe400000108b8 */
[----:B------:R-:W-:Y:S02]  /*bdd0*/  FFMA.FTZ R33, R33, c[0x0][0x2d0], -R184 ;  /* 0x0000b40021217a23 */ /* 0x000fe400000108b8 */
[-C--:B--2---:R-:W-:Y:S03]  /*bde0*/  HMMA.16816.F32.BF16 R116, R148, R156.reuse, R116 ;  /* 0x0000009c9474723c */ /* 0x084fe60000041874 */
[----:B------:R-:W-:Y:S01]  /*bdf0*/  MUFU.EX2 R183, R48 ;  /* 0x0000003000b77308 */ /* 0x000fe20000000800 */
[----:B------:R-:W-:Y:S02]  /*be00*/  FFMA.FTZ R34, R34, c[0x0][0x2d0], -R185 ;  /* 0x0000b40022227a23 */ /* 0x000fe400000108b9 */
[--C-:B------:R-:W-:Y:S02]  /*be10*/  FFMA.FTZ R24, R24, c[0x0][0x2d0], -R147.reuse ;  /* 0x0000b40018187a23 */ /* 0x100fe40000010893 */
[C---:B------:R-:W-:Y:S04]  /*be20*/  HMMA.16816.F32.BF16 R120, R152.reuse, R156, R120 ;  /* 0x0000009c9878723c */ /* 0x040fe80000041878 */
[--C-:B------:R-:W-:Y:S01]  /*be30*/  FFMA.FTZ R25, R25, c[0x0][0x2d0], -R147.reuse ;  /* 0x0000b40019197a23 */ /* 0x100fe20000010893 */
[----:B------:R2:W4:Y:S01]  /*be40*/  MUFU.EX2 R203, R3 ;  /* 0x0000000300cb7308 */ /* 0x0005220000000800 */
[--C-:B------:R-:W-:Y:S02]  /*be50*/  FFMA.FTZ R26, R26, c[0x0][0x2d0], -R2.reuse ;  /* 0x0000b4001a1a7a23 */ /* 0x100fe40000010802 */
[--C-:B------:R-:W-:Y:S04]  /*be60*/  FFMA.FTZ R27, R27, c[0x0][0x2d0], -R2.reuse ;  /* 0x0000b4001b1b7a23 */ /* 0x100fe80000010802 */
[----:B---3--:R-:W-:Y:S02]  /*be70*/  FMUL.FTZ R22, R0, R170 ;  /* 0x000000aa00167220 */ /* 0x008fe40000410000 */
[--C-:B------:R-:W-:Y:S01]  /*be80*/  FFMA.FTZ R28, R28, c[0x0][0x2d0], -R147.reuse ;  /* 0x0000b4001c1c7a23 */ /* 0x100fe20000010893 */
[----:B------:R3:W-:Y:S01]  /*be90*/  MUFU.EX2 R182, R50 ;  /* 0x0000003200b67308 */ /* 0x0007e20000000800 */
[----:B------:R-:W-:Y:S02]  /*bea0*/  FFMA.FTZ R29, R29, c[0x0][0x2d0], -R147 ;  /* 0x0000b4001d1d7a23 */ /* 0x000fe40000010893 */
[--C-:B------:R-:W-:Y:S01]  /*beb0*/  FFMA.FTZ R30, R30, c[0x0][0x2d0], -R2.reuse ;  /* 0x0000b4001e1e7a23 */ /* 0x100fe20000010802 */
[-C--:B------:R-:W-:Y:S03]  /*bec0*/  HMMA.16816.F32.BF16 R20, R152, R158.reuse, R20 ;  /* 0x0000009e9814723c */ /* 0x080fe60000041814 */
[----:B------:R-:W-:Y:S02]  /*bed0*/  FFMA.FTZ R31, R31, c[0x0][0x2d0], -R2 ;  /* 0x0000b4001f1f7a23 */ /* 0x000fe40000010802 */
[--C-:B------:R-:W-:Y:S01]  /*bee0*/  FFMA.FTZ R65, R65, c[0x0][0x2d0], -R184.reuse ;  /* 0x0000b40041417a23 */ /* 0x100fe200000108b8 */
[----:B------:R4:W-:Y:S01]  /*bef0*/  MUFU.EX2 R202, R32 ;  /* 0x0000002000ca7308 */ /* 0x0009e20000000800 */
[--C-:B------:R-:W-:Y:S01]  /*bf00*/  FFMA.FTZ R67, R67, c[0x0][0x2d0], -R185.reuse ;  /* 0x0000b40043437a23 */ /* 0x100fe200000108b9 */
[C---:B------:R-:W-:Y:S01]  /*bf10*/  HMMA.16816.F32.BF16 R124, R148.reuse, R158, R124 ;  /* 0x0000009e947c723c */ /* 0x040fe2000004187c */
[----:B------:R-:W5:Y:S03]  /*bf20*/  LDSM.16.MT88.4 R156, [R221+0x2100] ;  /* 0x00210000dd9c783b */ /* 0x000f660000004200 */
[----:B--2---:R-:W-:Y:S02]  /*bf30*/  FFMA.FTZ R3, R35, c[0x0][0x2d0], -R185 ;  /* 0x0000b40023037a23 */ /* 0x004fe400000108b9 */
[----:B------:R-:W-:Y:S02]  /*bf40*/  FMUL.FTZ R35, R0, R175 ;  /* 0x000000af00237220 */ /* 0x000fe40000410000 */
[-C--:B-1----:R-:W-:Y:S01]  /*bf50*/  HMMA.16816.F32.BF16 R128, R148, R160.reuse, R128 ;  /* 0x000000a09480723c */ /* 0x082fe20000041880 */
[----:B------:R1:W2:Y:S01]  /*bf60*/  MUFU.EX2 R201, R33 ;  /* 0x0000002100c97308 */ /* 0x0002a20000000800 */
[----:B---3--:R-:W-:Y:S02]  /*bf70*/  LDSM.16.MT88.4 R48, [R222+0x2500] ;  /* 0x00250000de30783b */ /* 0x008fe40000004200 */
[--C-:B------:R-:W-:Y:S02]  /*bf80*/  FFMA.FTZ R52, R52, c[0x0][0x2d0], -R184.reuse ;  /* 0x0000b40034347a23 */ /* 0x100fe400000108b8 */
[----:B------:R-:W-:Y:S02]  /*bf90*/  FFMA.FTZ R61, R61, c[0x0][0x2d0], -R147 ;  /* 0x0000b4003d3d7a23 */ /* 0x000fe40000010893 */
[C---:B------:R-:W-:Y:S03]  /*bfa0*/  HMMA.16816.F32.BF16 R132, R152.reuse, R160, R132 ;  /* 0x000000a09884723c */ /* 0x040fe60000041884 */
[----:B------:R3:W-:Y:S01]  /*bfb0*/  MUFU.EX2 R200, R34 ;  /* 0x0000002200c87308 */ /* 0x0007e20000000800 */
[--C-:B------:R-:W-:Y:S02]  /*bfc0*/  FFMA.FTZ R53, R53, c[0x0][0x2d0], -R184.reuse ;  /* 0x0000b40035357a23 */ /* 0x100fe400000108b8 */
[----:B----4-:R-:W-:Y:S02]  /*bfd0*/  FMUL.FTZ R32, R140, R172 ;  /* 0x000000ac8c207220 */ /* 0x010fe40000410000 */
[--C-:B------:R-:W-:Y:S04]  /*bfe0*/  FFMA.FTZ R54, R54, c[0x0][0x2d0], -R185.reuse ;  /* 0x0000b40036367a23 */ /* 0x100fe800000108b9 */
[--C-:B------:R-:W-:Y:S01]  /*bff0*/  FFMA.FTZ R55, R55, c[0x0][0x2d0], -R185.reuse ;  /* 0x0000b40037377a23 */ /* 0x100fe200000108b9 */
[----:B------:R4:W-:Y:S01]  /*c000*/  MUFU.EX2 R180, R40 ;  /* 0x0000002800b47308 */ /* 0x0009e20000000800 */
[----:B------:R-:W-:Y:S02]  /*c010*/  FFMA.FTZ R64, R64, c[0x0][0x2d0], -R184 ;  /* 0x0000b40040407a23 */ /* 0x000fe400000108b8 */
[----:B------:R-:W-:Y:S02]  /*c020*/  FFMA.FTZ R66, R66, c[0x0][0x2d0], -R185 ;  /* 0x0000b40042427a23 */ /* 0x000fe400000108b9 */
[----:B-1----:R-:W-:Y:S02]  /*c030*/  FMUL.FTZ R33, R140, R173 ;  /* 0x000000ad8c217220 */ /* 0x002fe40000410000 */
[--C-:B------:R-:W-:Y:S02]  /*c040*/  FFMA.FTZ R58, R58, c[0x0][0x2d0], -R2.reuse ;  /* 0x0000b4003a3a7a23 */ /* 0x100fe40000010802 */
[--C-:B------:R-:W-:Y:S01]  /*c050*/  FFMA.FTZ R59, R59, c[0x0][0x2d0], -R2.reuse ;  /* 0x0000b4003b3b7a23 */ /* 0x100fe20000010802 */
[----:B------:R-:W-:Y:S01]  /*c060*/  MUFU.EX2 R176, R44 ;  /* 0x0000002c00b07308 */ /* 0x000fe20000000800 */
[--C-:B------:R-:W-:Y:S02]  /*c070*/  FFMA.FTZ R60, R60, c[0x0][0x2d0], -R147.reuse ;  /* 0x0000b4003c3c7a23 */ /* 0x100fe40000010893 */
[--C-:B------:R-:W-:Y:S02]  /*c080*/  FFMA.FTZ R62, R62, c[0x0][0x2d0], -R2.reuse ;  /* 0x0000b4003e3e7a23 */ /* 0x100fe40000010802 */
[----:B---3--:R-:W-:Y:S02]  /*c090*/  FMUL.FTZ R34, R0, R174 ;  /* 0x000000ae00227220 */ /* 0x008fe40000410000 */
[----:B------:R-:W-:Y:S02]  /*c0a0*/  FFMA.FTZ R2, R63, c[0x0][0x2d0], -R2 ;  /* 0x0000b4003f027a23 */ /* 0x000fe40000010802 */
[--C-:B------:R-:W-:Y:S01]  /*c0b0*/  FFMA.FTZ R57, R57, c[0x0][0x2d0], -R147.reuse ;  /* 0x0000b40039397a23 */ /* 0x100fe20000010893 */
[----:B------:R-:W-:Y:S01]  /*c0c0*/  MUFU.EX2 R65, R65 ;  /* 0x0000004100417308 */ /* 0x000fe20000000800 */
[----:B------:R-:W-:Y:S01]  /*c0d0*/  FFMA.FTZ R56, R56, c[0x0][0x2d0], -R147 ;  /* 0x0000b40038387a23 */ /* 0x000fe20000010893 */
[-C--:B------:R-:W-:Y:S01]  /*c0e0*/  HMMA.16816.F32.BF16 R32, R152, R162.reuse, R32 ;  /* 0x000000a29820723c */ /* 0x080fe20000041820 */
[----:B----4-:R-:W-:Y:S02]  /*c0f0*/  LDSM.16.MT88.4 R40, [R221+0x900] ;  /* 0x00090000dd28783b */ /* 0x010fe40000004200 */
[----:B-----5:R-:W-:Y:S01]  /*c100*/  FFMA.FTZ R0, R0, R249, R207 ;  /* 0x000000f900007223 */ /* 0x020fe200000100cf */
[----:B------:R-:W-:Y:S01]  /*c110*/  MOV R147, R142 ;  /* 0x0000008e00937202 */ /* 0x000fe20000000f00 */
[----:B------:R-:W-:Y:S02]  /*c120*/  FFMA.FTZ R143, R143, R252, R245 ;  /* 0x000000fc8f8f7223 */ /* 0x000fe400000100f5 */
[----:B------:R-:W-:Y:S01]  /*c130*/  FADD.FTZ R0, R208, R0 ;  /* 0x00000000d0007221 */ /* 0x000fe20000010000 */
[C---:B------:R-:W-:Y:S01]  /*c140*/  HMMA.16816.F32.BF16 R136, R148.reuse, R162, R136 ;  /* 0x000000a29488723c */ /* 0x040fe20000041888 */
[----:B------:R-:W-:Y:S01]  /*c150*/  MUFU.EX2 R67, R67 ;  /* 0x0000004300437308 */ /* 0x000fe20000000800 */
[----:B------:R-:W1:Y:S02]  /*c160*/  LDSM.16.MT88.4 R160, [R222+0x2100] ;  /* 0x00210000dea0783b */ /* 0x000e640000004200 */
[----:B------:R-:W-:Y:S02]  /*c170*/  FADD.FTZ R0, R209, R0 ;  /* 0x00000000d1007221 */ /* 0x000fe40000010000 */
[----:B------:R-:W-:Y:S02]  /*c180*/  FFMA.FTZ R141, R141, R251, R215 ;  /* 0x000000fb8d8d7223 */ /* 0x000fe400000100d7 */
[-C--:B------:R-:W-:Y:S03]  /*c190*/  HMMA.16816.F32.BF16 R68, R148, R156.reuse, R68 ;  /* 0x0000009c9444723c */ /* 0x080fe60000041844 */
[----:B------:R-:W-:Y:S01]  /*c1a0*/  MUFU.EX2 R61, R61 ;  /* 0x0000003d003d7308 */ /* 0x000fe20000000800 */
[----:B------:R-:W-:Y:S02]  /*c1b0*/  FADD.FTZ R0, R210, R0 ;  /* 0x00000000d2007221 */ /* 0x000fe40000010000 */
[----:B------:R-:W-:Y:S02]  /*c1c0*/  FFMA.FTZ R140, R140, R250, R211 ;  /* 0x000000fa8c8c7223 */ /* 0x000fe400000100d3 */
[C---:B------:R-:W-:Y:S05]  /*c1d0*/  HMMA.16816.F32.BF16 R72, R152.reuse, R156, R72 ;  /* 0x0000009c9848723c */ /* 0x040fea0000041848 */
[----:B------:R3:W4:Y:S03]  /*c1e0*/  MUFU.EX2 R199, R3 ;  /* 0x0000000300c77308 */ /* 0x0007260000000800 */
[-C--:B------:R-:W-:Y:S07]  /*c1f0*/  HMMA.16816.F32.BF16 R76, R152, R158.reuse, R76 ;  /* 0x0000009e984c723c */ /* 0x080fee000004184c */
[----:B------:R5:W-:Y:S01]  /*c200*/  MUFU.EX2 R198, R24 ;  /* 0x0000001800c67308 */ /* 0x000be20000000800 */
[C---:B------:R-:W-:Y:S01]  /*c210*/  HMMA.16816.F32.BF16 R80, R148.reuse, R158, R80 ;  /* 0x0000009e9450723c */ /* 0x040fe20000041850 */
[----:B------:R-:W2:Y:S08]  /*c220*/  LDSM.16.MT88.4 R156, [R221+0x500] ;  /* 0x00050000dd9c783b */ /* 0x000eb00000004200 */
[----:B------:R4:W2:Y:S01]  /*c230*/  MUFU.EX2 R197, R25 ;  /* 0x0000001900c57308 */ /* 0x0008a20000000800 */
[-C--:B-1----:R-:W-:Y:S03]  /*c240*/  HMMA.16816.F32.BF16 R84, R148, R160.reuse, R84 ;  /* 0x000000a09454723c */ /* 0x082fe60000041854 */
[----:B---3--:R-:W-:Y:S04]  /*c250*/  FADD.FTZ R3, R247, R143 ;  /* 0x0000008ff7037221 */ /* 0x008fe80000010000 */
[----:B------:R-:W-:Y:S01]  /*c260*/  FADD.FTZ R3, R246, R3 ;  /* 0x00000003f6037221 */ /* 0x000fe20000010000 */
[C---:B------:R-:W-:Y:S01]  /*c270*/  HMMA.16816.F32.BF16 R88, R152.reuse, R160, R88 ;  /* 0x000000a09858723c */ /* 0x040fe20000041858 */
[----:B------:R2:W-:Y:S03]  /*c280*/  MUFU.EX2 R196, R26 ;  /* 0x0000001a00c47308 */ /* 0x0005e60000000800 */
[----:B------:R-:W-:Y:S01]  /*c290*/  FADD.FTZ R3, R248, R3 ;  /* 0x00000003f8037221 */ /* 0x000fe20000010000 */
[----:B-----5:R-:W-:Y:S03]  /*c2a0*/  F2FP.BF16.PACK_AB R24, R205, R206 ;  /* 0x000000cecd18723e */ /* 0x020fe600000010ff */
[-C--:B------:R-:W-:Y:S01]  /*c2b0*/  HMMA.16816.F32.BF16 R92, R152, R162.reuse, R92 ;  /* 0x000000a2985c723c */ /* 0x080fe2000004185c */
[----:B------:R-:W-:Y:S02]  /*c2c0*/  LDSM.16.MT88.4 R152, [R222+0x1500] ;  /* 0x00150000de98783b */ /* 0x000fe40000004200 */
[----:B------:R1:W3:Y:S01]  /*c2d0*/  MUFU.EX2 R195, R27 ;  /* 0x0000001b00c37308 */ /* 0x0002e20000000800 */
[----:B------:R-:W-:Y:S01]  /*c2e0*/  FADD.FTZ R3, R206, R3 ;  /* 0x00000003ce037221 */ /* 0x000fe20000010000 */
[----:B----4-:R-:W-:Y:S03]  /*c2f0*/  F2FP.BF16.PACK_AB R25, R203, R204 ;  /* 0x000000cccb19723e */ /* 0x010fe600000010ff */
[----:B------:R-:W-:Y:S01]  /*c300*/  HMMA.16816.F32.BF16 R96, R148, R162, R96 ;  /* 0x000000a29460723c */ /* 0x000fe20000041860 */
[----:B------:R-:W4:Y:S03]  /*c310*/  LDSM.16.MT88.4 R148, [R221+0x1500] ;  /* 0x00150000dd94783b */ /* 0x000f260000004200 */
[----:B------:R-:W-:Y:S01]  /*c320*/  FADD.FTZ R3, R205, R3 ;  /* 0x00000003cd037221 */ /* 0x000fe20000010000 */
[----:B------:R5:W-:Y:S01]  /*c330*/  MUFU.EX2 R194, R28 ;  /* 0x0000001c00c27308 */ /* 0x000be20000000800 */
[----:B--2---:R-:W-:Y:S09]  /*c340*/  F2FP.BF16.PACK_AB R26, R201, R202 ;  /* 0x000000cac91a723e */ /* 0x004ff200000010ff */
[----:B------:R3:W2:Y:S01]  /*c350*/  MUFU.EX2 R193, R29 ;  /* 0x0000001d00c17308 */ /* 0x0006a20000000800 */
[----:B-1----:R-:W-:Y:S09]  /*c360*/  F2FP.BF16.PACK_AB R27, R199, R200 ;  /* 0x000000c8c71b723e */ /* 0x002ff200000010ff */
[----:B------:R2:W-:Y:S01]  /*c370*/  MUFU.EX2 R192, R30 ;  /* 0x0000001e00c07308 */ /* 0x0005e20000000800 */
[-C--:B------:R-:W-:Y:S05]  /*c380*/  HMMA.16816.F32.BF16 R4, R24, R156.reuse, R4 ;  /* 0x0000009c1804723c */ /* 0x080fea0000041804 */
[----:B-----5:R-:W-:Y:S04]  /*c390*/  F2FP.BF16.PACK_AB R28, R197, R198 ;  /* 0x000000c6c51c723e */ /* 0x020fe800000010ff */
[----:B------:R-:W1:Y:S03]  /*c3a0*/  MUFU.EX2 R191, R31 ;  /* 0x0000001f00bf7308 */ /* 0x000e660000000800 */
[----:B---3--:R-:W-:Y:S07]  /*c3b0*/  F2FP.BF16.PACK_AB R29, R195, R196 ;  /* 0x000000c4c31d723e */ /* 0x008fee00000010ff */
[----:B------:R-:W-:Y:S01]  /*c3c0*/  MUFU.EX2 R53, R53 ;  /* 0x0000003500357308 */ /* 0x000fe20000000800 */
[----:B--2---:R-:W-:Y:S09]  /*c3d0*/  F2FP.BF16.PACK_AB R30, R193, R194 ;  /* 0x000000c2c11e723e */ /* 0x004ff200000010ff */
[----:B------:R-:W-:Y:S01]  /*c3e0*/  MUFU.EX2 R54, R54 ;  /* 0x0000003600367308 */ /* 0x000fe20000000800 */
[----:B-1----:R-:W-:Y:S09]  /*c3f0*/  F2FP.BF16.PACK_AB R31, R191, R192 ;  /* 0x000000c0bf1f723e */ /* 0x002ff200000010ff */
[----:B------:R-:W-:Y:S01]  /*c400*/  MUFU.EX2 R55, R55 ;  /* 0x0000003700377308 */ /* 0x000fe20000000800 */
[C---:B------:R-:W-:Y:S08]  /*c410*/  HMMA.16816.F32.BF16 R8, R28.reuse, R156, R8 ;  /* 0x0000009c1c08723c */ /* 0x040ff00000041808 */
[-C--:B------:R-:W-:Y:S01]  /*c420*/  HMMA.16816.F32.BF16 R12, R28, R158.reuse, R12 ;  /* 0x0000009e1c0c723c */ /* 0x080fe2000004180c */
[----:B------:R-:W-:Y:S07]  /*c430*/  MUFU.EX2 R64, R64 ;  /* 0x0000004000407308 */ /* 0x000fee0000000800 */
[C---:B------:R-:W-:Y:S03]  /*c440*/  HMMA.16816.F32.BF16 R16, R24.reuse, R158, R16 ;  /* 0x0000009e1810723c */ /* 0x040fe60000041810 */
[----:B------:R-:W-:Y:S05]  /*c450*/  MUFU.EX2 R66, R66 ;  /* 0x0000004200427308 */ /* 0x000fea0000000800 */
[-C--:B------:R-:W-:Y:S05]  /*c460*/  HMMA.16816.F32.BF16 R100, R24, R164.reuse, R100 ;  /* 0x000000a41864723c */ /* 0x080fea0000041864 */
[----:B------:R-:W-:Y:S03]  /*c470*/  MUFU.EX2 R60, R60 ;  /* 0x0000003c003c7308 */ /* 0x000fe60000000800 */
[C---:B------:R-:W-:Y:S07]  /*c480*/  HMMA.16816.F32.BF16 R104, R28.reuse, R164, R104 ;  /* 0x000000a41c68723c */ /* 0x040fee0000041868 */
[----:B------:R-:W-:Y:S01]  /*c490*/  MUFU.EX2 R62, R62 ;  /* 0x0000003e003e7308 */ /* 0x000fe20000000800 */
[-C--:B------:R-:W-:Y:S08]  /*c4a0*/  HMMA.16816.F32.BF16 R108, R28, R166.reuse, R108 ;  /* 0x000000a61c6c723c */ /* 0x080ff0000004186c */
[C---:B------:R-:W-:Y:S01]  /*c4b0*/  HMMA.16816.F32.BF16 R112, R24.reuse, R166, R112 ;  /* 0x000000a61870723c */ /* 0x040fe20000041870 */
[----:B------:R-:W-:Y:S01]  /*c4c0*/  LDSM.16.MT88.4 R164, [R221+0xd00] ;  /* 0x000d0000dda4783b */ /* 0x000fe20000004200 */
[----:B------:R-:W-:Y:S06]  /*c4d0*/  MUFU.EX2 R57, R57 ;  /* 0x0000003900397308 */ /* 0x000fec0000000800 */
[-C--:B----4-:R-:W-:Y:S04]  /*c4e0*/  HMMA.16816.F32.BF16 R116, R24, R148.reuse, R116 ;  /* 0x000000941874723c */ /* 0x090fe80000041874 */
[----:B------:R-:W-:Y:S04]  /*c4f0*/  MUFU.EX2 R58, R58 ;  /* 0x0000003a003a7308 */ /* 0x000fe80000000800 */
[C---:B------:R-:W-:Y:S06]  /*c500*/  HMMA.16816.F32.BF16 R120, R28.reuse, R148, R120 ;  /* 0x000000941c78723c */ /* 0x040fec0000041878 */
[----:B------:R-:W-:Y:S02]  /*c510*/  MUFU.EX2 R149, R47 ;  /* 0x0000002f00957308 */ /* 0x000fe40000000800 */
[-C--:B------:R-:W-:Y:S08]  /*c520*/  HMMA.16816.F32.BF16 R20, R28, R150.reuse, R20 ;  /* 0x000000961c14723c */ /* 0x080ff00000041814 */
[C---:B------:R-:W-:Y:S01]  /*c530*/  HMMA.16816.F32.BF16 R124, R24.reuse, R150, R124 ;  /* 0x00000096187c723c */ /* 0x040fe2000004187c */
[----:B------:R-:W1:Y:S07]  /*c540*/  MUFU.EX2 R151, R45 ;  /* 0x0000002d00977308 */ /* 0x000e6e0000000800 */
[-C--:B------:R-:W-:Y:S03]  /*c550*/  HMMA.16816.F32.BF16 R128, R24, R152.reuse, R128 ;  /* 0x000000981880723c */ /* 0x080fe60000041880 */
[----:B------:R2:W3:Y:S05]  /*c560*/  MUFU.EX2 R150, R46 ;  /* 0x0000002e00967308 */ /* 0x0004ea0000000800 */
[C---:B------:R-:W-:Y:S05]  /*c570*/  HMMA.16816.F32.BF16 R132, R28.reuse, R152, R132 ;  /* 0x000000981c84723c */ /* 0x040fea0000041884 */
[----:B------:R-:W-:Y:S03]  /*c580*/  MUFU.EX2 R148, R52 ;  /* 0x0000003400947308 */ /* 0x000fe60000000800 */
[-C--:B------:R-:W-:Y:S07]  /*c590*/  HMMA.16816.F32.BF16 R32, R28, R154.reuse, R32 ;  /* 0x0000009a1c20723c */ /* 0x080fee0000041820 */
[----:B------:R4:W-:Y:S01]  /*c5a0*/  MUFU.EX2 R52, R2 ;  /* 0x0000000200347308 */ /* 0x0009e20000000800 */
[C---:B------:R-:W-:Y:S01]  /*c5b0*/  HMMA.16816.F32.BF16 R136, R24.reuse, R154, R136 ;  /* 0x0000009a1888723c */ /* 0x040fe20000041888 */
[----:B--2---:R-:W-:Y:S07]  /*c5c0*/  LDSM.16.MT88.4 R44, [R221+0x1900] ;  /* 0x00190000dd2c783b */ /* 0x004fee0000004200 */
[-C--:B------:R-:W-:Y:S01]  /*c5d0*/  HMMA.16816.F32.BF16 R68, R24, R36.reuse, R68 ;  /* 0x000000241844723c */ /* 0x080fe20000041844 */
[----:B------:R-:W-:Y:S07]  /*c5e0*/  MUFU.EX2 R59, R59 ;  /* 0x0000003b003b7308 */ /* 0x000fee0000000800 */
[C---:B------:R-:W-:Y:S03]  /*c5f0*/  HMMA.16816.F32.BF16 R72, R28.reuse, R36, R72 ;  /* 0x000000241c48723c */ /* 0x040fe60000041848 */
[----:B------:R-:W2:Y:S01]  /*c600*/  MUFU.EX2 R56, R56 ;  /* 0x0000003800387308 */ /* 0x000ea20000000800 */
[----:B----4-:R-:W-:Y:S04]  /*c610*/  FADD.FTZ R2, R242, R141 ;  /* 0x0000008df2027221 */ /* 0x010fe80000010000 */
[-C--:B------:R-:W-:Y:S04]  /*c620*/  HMMA.16816.F32.BF16 R76, R28, R38.reuse, R76 ;  /* 0x000000261c4c723c */ /* 0x080fe8000004184c */
[----:B------:R-:W-:Y:S04]  /*c630*/  FADD.FTZ R2, R244, R2 ;  /* 0x00000002f4027221 */ /* 0x000fe80000010000 */
[C---:B------:R-:W-:Y:S01]  /*c640*/  HMMA.16816.F32.BF16 R80, R24.reuse, R38, R80 ;  /* 0x000000261850723c */ /* 0x040fe20000041850 */
[----:B------:R-:W4:Y:S03]  /*c650*/  LDSM.16.MT88.4 R36, [R222+0x900] ;  /* 0x00090000de24783b */ /* 0x000f260000004200 */
[----:B------:R-:W-:Y:S04]  /*c660*/  FADD.FTZ R2, R243, R2 ;  /* 0x00000002f3027221 */ /* 0x000fe80000010000 */
[-C--:B------:R-:W-:Y:S04]  /*c670*/  HMMA.16816.F32.BF16 R84, R24, R48.reuse, R84 ;  /* 0x000000301854723c */ /* 0x080fe80000041854 */
[----:B------:R-:W-:Y:S04]  /*c680*/  FADD.FTZ R2, R204, R2 ;  /* 0x00000002cc027221 */ /* 0x000fe80000010000 */
[C---:B------:R-:W-:Y:S04]  /*c690*/  HMMA.16816.F32.BF16 R88, R28.reuse, R48, R88 ;  /* 0x000000301c58723c */ /* 0x040fe80000041858 */
[----:B------:R-:W-:Y:S04]  /*c6a0*/  FADD.FTZ R2, R203, R2 ;  /* 0x00000002cb027221 */ /* 0x000fe80000010000 */
[-C--:B------:R-:W-:Y:S07]  /*c6b0*/  HMMA.16816.F32.BF16 R92, R28, R50.reuse, R92 ;  /* 0x000000321c5c723c */ /* 0x080fee000004185c */
[----:B------:R-:W-:Y:S01]  /*c6c0*/  F2FP.BF16.PACK_AB R28, R179, R180 ;  /* 0x000000b4b31c723e */ /* 0x000fe200000010ff */
[----:B------:R-:W-:Y:S01]  /*c6d0*/  HMMA.16816.F32.BF16 R96, R24, R50, R96 ;  /* 0x000000321860723c */ /* 0x000fe20000041860 */
[----:B------:R-:W-:Y:S03]  /*c6e0*/  LDSM.16.MT88.4 R48, [R222+0x1d00] ;  /* 0x001d0000de30783b */ /* 0x000fe60000004200 */
[----:B------:R-:W-:Y:S02]  /*c6f0*/  F2FP.BF16.PACK_AB R29, R177, R178 ;  /* 0x000000b2b11d723e */ /* 0x000fe400000010ff */
[----:B-1----:R-:W-:Y:S02]  /*c700*/  F2FP.BF16.PACK_AB R30, R151, R176 ;  /* 0x000000b0971e723e */ /* 0x002fe400000010ff */
[----:B------:R-:W-:Y:S04]  /*c710*/  F2FP.BF16.PACK_AB R24, R190, R189 ;  /* 0x000000bdbe18723e */ /* 0x000fe800000010ff */
[----:B------:R-:W-:Y:S02]  /*c720*/  F2FP.BF16.PACK_AB R25, R188, R187 ;  /* 0x000000bbbc19723e */ /* 0x000fe400000010ff */
[----:B------:R-:W-:Y:S02]  /*c730*/  F2FP.BF16.PACK_AB R26, R186, R183 ;  /* 0x000000b7ba1a723e */ /* 0x000fe400000010ff */
[----:B------:R-:W-:Y:S02]  /*c740*/  F2FP.BF16.PACK_AB R27, R181, R182 ;  /* 0x000000b6b51b723e */ /* 0x000fe400000010ff */
[----:B---3--:R-:W-:Y:S05]  /*c750*/  F2FP.BF16.PACK_AB R31, R149, R150 ;  /* 0x00000096951f723e */ /* 0x008fea00000010ff */
[-C--:B------:R-:W-:Y:S08]  /*c760*/  HMMA.16816.F32.BF16 R4, R24, R40.reuse, R4 ;  /* 0x000000281804723c */ /* 0x080ff00000041804 */
[C---:B------:R-:W-:Y:S08]  /*c770*/  HMMA.16816.F32.BF16 R8, R28.reuse, R40, R8 ;  /* 0x000000281c08723c */ /* 0x040ff00000041808 */
[-C--:B------:R-:W-:Y:S08]  /*c780*/  HMMA.16816.F32.BF16 R12, R28, R42.reuse, R12 ;  /* 0x0000002a1c0c723c */ /* 0x080ff0000004180c */
[C---:B------:R-:W-:Y:S01]  /*c790*/  HMMA.16816.F32.BF16 R16, R24.reuse, R42, R16 ;  /* 0x0000002a1810723c */ /* 0x040fe20000041810 */
[----:B------:R-:W1:Y:S07]  /*c7a0*/  LDSM.16.MT88.4 R40, [R222+0x1900] ;  /* 0x00190000de28783b */ /* 0x000e6e0000004200 */
[-C--:B----4-:R-:W-:Y:S08]  /*c7b0*/  HMMA.16816.F32.BF16 R100, R24, R36.reuse, R100 ;  /* 0x000000241864723c */ /* 0x090ff00000041864 */
[C---:B------:R-:W-:Y:S08]  /*c7c0*/  HMMA.16816.F32.BF16 R104, R28.reuse, R36, R104 ;  /* 0x000000241c68723c */ /* 0x040ff00000041868 */
[-C--:B------:R-:W-:Y:S08]  /*c7d0*/  HMMA.16816.F32.BF16 R108, R28, R38.reuse, R108 ;  /* 0x000000261c6c723c */ /* 0x080ff0000004186c */
[C---:B------:R-:W-:Y:S01]  /*c7e0*/  HMMA.16816.F32.BF16 R112, R24.reuse, R38, R112 ;  /* 0x000000261870723c */ /* 0x040fe20000041870 */
[----:B------:R-:W3:Y:S07]  /*c7f0*/  LDSM.16.MT88.4 R36, [R221+0x2900] ;  /* 0x00290000dd24783b */ /* 0x000eee0000004200 */
[-C--:B------:R-:W-:Y:S08]  /*c800*/  HMMA.16816.F32.BF16 R116, R24, R44.reuse, R116 ;  /* 0x0000002c1874723c */ /* 0x080ff00000041874 */
[C---:B------:R-:W-:Y:S08]  /*c810*/  HMMA.16816.F32.BF16 R120, R28.reuse, R44, R120 ;  /* 0x0000002c1c78723c */ /* 0x040ff00000041878 */
[-C--:B------:R-:W-:Y:S08]  /*c820*/  HMMA.16816.F32.BF16 R20, R28, R46.reuse, R20 ;  /* 0x0000002e1c14723c */ /* 0x080ff00000041814 */
[C---:B------:R-:W-:Y:S01]  /*c830*/  HMMA.16816.F32.BF16 R124, R24.reuse, R46, R124 ;  /* 0x0000002e187c723c */ /* 0x040fe2000004187c */
[----:B------:R-:W4:Y:S07]  /*c840*/  LDSM.16.MT88.4 R44, [R222+0x2900] ;  /* 0x00290000de2c783b */ /* 0x000f2e0000004200 */
[-C--:B-1----:R-:W-:Y:S08]  /*c850*/  HMMA.16816.F32.BF16 R128, R24, R40.reuse, R128 ;  /* 0x000000281880723c */ /* 0x082ff00000041880 */
[C---:B------:R-:W-:Y:S08]  /*c860*/  HMMA.16816.F32.BF16 R132, R28.reuse, R40, R132 ;  /* 0x000000281c84723c */ /* 0x040ff00000041884 */
[-C--:B------:R-:W-:Y:S08]  /*c870*/  HMMA.16816.F32.BF16 R32, R28, R42.reuse, R32 ;  /* 0x0000002a1c20723c */ /* 0x080ff00000041820 */
[C---:B------:R-:W-:Y:S01]  /*c880*/  HMMA.16816.F32.BF16 R136, R24.reuse, R42, R136 ;  /* 0x0000002a1888723c */ /* 0x040fe20000041888 */
[----:B------:R-:W-:Y:S07]  /*c890*/  LDSM.16.MT88.4 R40, [R221+0x1d00] ;  /* 0x001d0000dd28783b */ /* 0x000fee0000004200 */
[-C--:B---3--:R-:W-:Y:S08]  /*c8a0*/  HMMA.16816.F32.BF16 R68, R24, R36.reuse, R68 ;  /* 0x000000241844723c */ /* 0x088ff00000041844 */
[C---:B------:R-:W-:Y:S08]  /*c8b0*/  HMMA.16816.F32.BF16 R72, R28.reuse, R36, R72 ;  /* 0x000000241c48723c */ /* 0x040ff00000041848 */
[-C--:B------:R-:W-:Y:S08]  /*c8c0*/  HMMA.16816.F32.BF16 R76, R28, R38.reuse, R76 ;  /* 0x000000261c4c723c */ /* 0x080ff0000004184c */
[C---:B------:R-:W-:Y:S01]  /*c8d0*/  HMMA.16816.F32.BF16 R80, R24.reuse, R38, R80 ;  /* 0x000000261850723c */ /* 0x040fe20000041850 */
[----:B------:R-:W1:Y:S07]  /*c8e0*/  LDSM.16.MT88.4 R36, [R222+0xd00] ;  /* 0x000d0000de24783b */ /* 0x000e6e0000004200 */
[-C--:B----4-:R-:W-:Y:S08]  /*c8f0*/  HMMA.16816.F32.BF16 R84, R24, R44.reuse, R84 ;  /* 0x0000002c1854723c */ /* 0x090ff00000041854 */
[C---:B------:R-:W-:Y:S08]  /*c900*/  HMMA.16816.F32.BF16 R88, R28.reuse, R44, R88 ;  /* 0x0000002c1c58723c */ /* 0x040ff00000041858 */
[-C--:B------:R-:W-:Y:S07]  /*c910*/  HMMA.16816.F32.BF16 R92, R28, R46.reuse, R92 ;  /* 0x0000002e1c5c723c */ /* 0x080fee000004185c */
[----:B--2---:R-:W-:Y:S01]  /*c920*/  F2FP.BF16.PACK_AB R28, R57, R56 ;  /* 0x00000038391c723e */ /* 0x004fe200000010ff */
        /* <DEDUP_REMOVED lines=15> */
[----:B------:R-:W-:Y:S01]  /*ca20*/  FADD.FTZ R9, R212, R140 ;  /* 0x0000008cd4097221 */ /* 0x000fe20000010000 */
[----:B------:R-:W-:Y:S01]  /*ca30*/  MOV R140, R144 ;  /* 0x00000090008c7202 */ /* 0x000fe20000000f00 */
[C---:B------:R-:W-:Y:S04]  /*ca40*/  HMMA.16816.F32.BF16 R164, R24.reuse, R166, R16 ;  /* 0x000000a618a4723c */ /* 0x040fe80000041810 */
[----:B------:R-:W-:Y:S02]  /*ca50*/  FADD.FTZ R11, R195, R8 ;  /* 0x00000008c30b7221 */ /* 0x000fe40000010000 */
[----:B------:R-:W-:Y:S02]  /*ca60*/  FADD.FTZ R9, R213, R9 ;  /* 0x00000009d5097221 */ /* 0x000fe40000010000 */
[-C--:B-1----:R-:W-:Y:S04]  /*ca70*/  HMMA.16816.F32.BF16 R100, R24, R36.reuse, R100 ;  /* 0x000000241864723c */ /* 0x082fe80000041864 */
[----:B------:R-:W-:Y:S02]  /*ca80*/  FADD.FTZ R3, R192, R11 ;  /* 0x0000000bc0037221 */ /* 0x000fe40000010000 */
[----:B------:R-:W-:Y:S02]  /*ca90*/  FADD.FTZ R9, R214, R9 ;  /* 0x00000009d6097221 */ /* 0x000fe40000010000 */
        /* <DEDUP_REMOVED lines=36> */
[----:B------:R-:W-:Y:S04]  /*cce0*/  FADD.FTZ R3, R53, R3 ;  /* 0x0000000335037221 */ /* 0x000fe80000010000 */
[-C--:B------:R-:W-:Y:S04]  /*ccf0*/  HMMA.16816.F32.BF16 R76, R28, R46.reuse, R76 ;  /* 0x0000002e1c4c723c */ /* 0x080fe8000004184c */
[----:B------:R-:W-:Y:S04]  /*cd00*/  FADD.FTZ R3, R64, R3 ;  /* 0x0000000340037221 */ /* 0x000fe80000010000 */
[C---:B------:R-:W-:Y:S04]  /*cd10*/  HMMA.16816.F32.BF16 R80, R24.reuse, R46, R80 ;  /* 0x0000002e1850723c */ /* 0x040fe80000041850 */
[----:B------:R-:W-:Y:S04]  /*cd20*/  FADD.FTZ R3, R65, R3 ;  /* 0x0000000341037221 */ /* 0x000fe80000010000 */
[-C--:B---3--:R-:W-:Y:S01]  /*cd30*/  HMMA.16816.F32.BF16 R84, R24, R4.reuse, R84 ;  /* 0x000000041854723c */ /* 0x088fe20000041854 */
[----:B------:R1:W-:Y:S07]  /*cd40*/  STL [R1+0x24], R3 ;  /* 0x0000240301007387 */ /* 0x0003ee0000100800 */
        /* <DEDUP_REMOVED lines=14> */
[----:B-1----:R-:W-:Y:S02]  /*ce30*/  FADD.FTZ R3, R61, R4 ;  /* 0x000000043d037221 */ /* 0x002fe40000010000 */
[----:B------:R-:W-:Y:S01]  /*ce40*/  FADD.FTZ R2, R62, R0 ;  /* 0x000000003e027221 */ /* 0x000fe20000010000 */
[----:B------:R-:W-:Y:S01]  /*ce50*/  STL [R1+0x28], R5 ;  /* 0x0000280501007387 */ /* 0x000fe20000100800 */
[----:B------:R-:W-:Y:S02]  /*ce60*/  IADD3 R0, R216, -0x1, RZ ;  /* 0xffffffffd8007810 */ /* 0x000fe40007ffe0ff */
[----:B------:R-:W-:Y:S01]  /*ce70*/  FADD.FTZ R2, R52, R2 ;  /* 0x0000000234027221 */ /* 0x000fe20000010000 */
[----:B------:R1:W-:Y:S01]  /*ce80*/  STL [R1+0x2c], R3 ;  /* 0x00002c0301007387 */ /* 0x0003e20000100800 */
[----:B------:R-:W-:Y:S02]  /*ce90*/  MOV R216, R0 ;  /* 0x0000000000d87202 */ /* 0x000fe40000000f00 */
[----:B------:R-:W-:Y:S01]  /*cea0*/  MOV R0, R146 ;  /* 0x0000009200007202 */ /* 0x000fe20000000f00 */
[----:B------:R2:W-:Y:S01]  /*ceb0*/  STL [R1+0x30], R2 ;  /* 0x0000300201007387 */ /* 0x0005e20000100800 */
[----:B-1----:R-:W-:Y:S01]  /*cec0*/  MOV R3, R145 ;  /* 0x0000009100037202 */ /* 0x002fe20000000f00 */
[----:B--2---:R-:W-:-:S05]  /*ced0*/  @P0 BRA `(.L_x_719) ;  /* 0xffffd25000000947 */ /* 0x004fca000383ffff */
.L_x_718:
[----:B-1----:R-:W2:Y:S04]  /*cee0*/  LDL.LU R5, [R1+0x24] ;  /* 0x0000240001057983 */ /* 0x002ea80000300800 */
[----:B------:R-:W3:Y:S04]  /*cef0*/  LDL.LU R9, [R1+0x28] ;  /* 0x0000280001097983 */ /* 0x000ee80000300800 */
        /* <DEDUP_REMOVED lines=9> */
[----:B----4-:R-:W3:Y:S01]  /*cf90*/  SHFL.BFLY PT, R6, R7, 0x2, 0x1f ;  /* 0x0c401f0007067f89 */ /* 0x010ee200000e0000 */
[----:B-1----:R-:W-:-:S03]  /*cfa0*/  FADD.FTZ R4, R4, R5 ;  /* 0x0000000504047221 */ /* 0x002fc60000010000 */
[----:B-----5:R-:W1:Y:S01]  /*cfb0*/  SHFL.BFLY PT, R5, R2, 0x2, 0x1f ;  /* 0x0c401f0002057f89 */ /* 0x020e6200000e0000 */
[----:B--2---:R-:W-:-:S03]  /*cfc0*/  FADD.FTZ R8, R8, R9 ;  /* 0x0000000908087221 */ /* 0x004fc60000010000 */
[----:B------:R-:W2:Y:S01]  /*cfd0*/  SHFL.BFLY PT, R0, R4, 0x1, 0x1f ;  /* 0x0c201f0004007f89 */ /* 0x000ea200000e0000 */
[----:B---3--:R-:W-:-:S03]  /*cfe0*/  FADD.FTZ R6, R6, R7 ;  /* 0x0000000706067221 */ /* 0x008fc60000010000 */
[----:B------:R-:W3:Y:S01]  /*cff0*/  SHFL.BFLY PT, R3, R8, 0x1, 0x1f ;  /* 0x0c201f0008037f89 */ /* 0x000ee200000e0000 */
[----:B-1----:R-:W-:-:S03]  /*d000*/  FADD.FTZ R5, R5, R2 ;  /* 0x0000000205057221 */ /* 0x002fc60000010000 */
[----:B------:R-:W1:Y:S01]  /*d010*/  SHFL.BFLY PT, R2, R6, 0x1, 0x1f ;  /* 0x0c201f0006027f89 */ /* 0x000e6200000e0000 */
[----:B--2---:R-:W-:Y:S01]  /*d020*/  FADD.FTZ R4, R4, R0 ;  /* 0x0000000004047221 */ /* 0x004fe20000010000 */
[----:B------:R-:W-:Y:S02]  /*d030*/  MOV R0, RZ ;  /* 0x000000ff00007202 */ /* 0x000fe40000000f00 */
[----:B------:R-:W2:Y:S01]  /*d040*/  SHFL.BFLY PT, R7, R5, 0x1, 0x1f ;  /* 0x0c201f0005077f89 */ /* 0x000ea200000e0000 */
[----:B---3--:R-:W-:Y:S01]  /*d050*/  FADD.FTZ R8, R8, R3 ;  /* 0x0000000308087221 */ /* 0x008fe20000010000 */
[----:B------:R-:W-:Y:S02]  /*d060*/  FSETP.NE.FTZ.AND P3, PT, R4, RZ, PT ;  /* 0x000000ff0400720b */ /* 0x000fe40003f75000 */
[----:B------:R-:W-:Y:S02]  /*d070*/  MOV R3, RZ ;  /* 0x000000ff00037202 */ /* 0x000fe40000000f00 */
[----:B------:R-:W-:-:S09]  /*d080*/  FSETP.NE.FTZ.AND P2, PT, R8, RZ, PT ;  /* 0x000000ff0800720b */ /* 0x000fd20003f55000 */
[----:B------:R-:W3:Y:S01]  /*d090*/  @P3 MUFU.RCP R0, R4 ;  /* 0x0000000400003308 */ /* 0x000ee20000001000 */
[----:B-1----:R-:W-:Y:S01]  /*d0a0*/  FADD.FTZ R6, R6, R2 ;  /* 0x0000000206067221 */ /* 0x002fe20000010000 */
[----:B------:R-:W-:Y:S01]  /*d0b0*/  MOV R2, RZ ;  /* 0x000000ff00027202 */ /* 0x000fe20000000f00 */
[----:B--2---:R-:W-:-:S03]  /*d0c0*/  FADD.FTZ R5, R7, R5 ;  /* 0x0000000507057221 */ /* 0x004fc60000010000 */
[----:B------:R-:W-:Y:S02]  /*d0d0*/  FSETP.NE.FTZ.AND P1, PT, R6, RZ, PT ;  /* 0x000000ff0600720b */ /* 0x000fe40003f35000 */
[----:B------:R-:W-:Y:S01]  /*d0e0*/  @P2 MUFU.RCP R3, R8 ;  /* 0x0000000800032308 */ /* 0x000fe20000001000 */
[----:B------:R-:W-:Y:S01]  /*d0f0*/  FSETP.NE.FTZ.AND P0, PT, R5, RZ, PT ;  /* 0x000000ff0500720b */ /* 0x000fe20003f15000 */
[C---:B---3--:R-:W-:Y:S02]  /*d100*/  FMUL.FTZ R152, R0.reuse, R152 ;  /* 0x0000009800987220 */ /* 0x048fe40000410000 */
[----:B------:R-:W-:-:S04]  /*d110*/  FMUL.FTZ R45, R0, R153 ;  /* 0x00000099002d7220 */ /* 0x000fc80000410000 */
[----:B------:R-:W-:Y:S01]  /*d120*/  @P3 MUFU.LG2 R10, R4 ;  /* 0x00000004000a3308 */ /* 0x000fe20000000c00 */
[C---:B------:R-:W-:Y:S02]  /*d130*/  FMUL.FTZ R164, R0.reuse, R164 ;  /* 0x000000a400a47220 */ /* 0x040fe40000410000 */
[C---:B------:R-:W-:Y:S02]  /*d140*/  FMUL.FTZ R43, R0.reuse, R165 ;  /* 0x000000a5002b7220 */ /* 0x040fe40000410000 */
[C---:B------:R-:W-:Y:S02]  /*d150*/  FMUL.FTZ R100, R0.reuse, R100 ;  /* 0x0000006400647220 */ /* 0x040fe40000410000 */
[C---:B------:R-:W-:Y:S01]  /*d160*/  FMUL.FTZ R41, R0.reuse, R101 ;  /* 0x0000006500297220 */ /* 0x040fe20000410000 */
[----:B------:R-:W1:Y:S01]  /*d170*/  @P1 MUFU.RCP R2, R6 ;  /* 0x0000000600021308 */ /* 0x000e620000001000 */
[C---:B------:R-:W-:Y:S01]  /*d180*/  FMUL.FTZ R112, R0.reuse, R112 ;  /* 0x0000007000707220 */ /* 0x040fe20000410000 */
[----:B------:R-:W-:Y:S01]  /*d190*/  @P0 MOV R7, 0x3f317218 ;  /* 0x3f31721800070802 */ /* 0x000fe20000000f00 */
        /* <DEDUP_REMOVED lines=109> */
.L_x_706:
[----:B------:R-:W-:Y:S01]  /*d870*/  USHF.R.S32.HI UR8, URZ, 0x1f, UR9 ;  /* 0x0000001f3f087899 */ /* 0x000fe20008011409 */
[----:B------:R-:W-:Y:S05]  /*d880*/  @P4 BRA `(.L_x_722) ;  /* 0x000018a000004947 */ /* 0x000fea0003800000 */
[----:B------:R-:W1:Y:S01]  /*d890*/  S2R R55, SR_TID.X ;  /* 0x0000000000377919 */ /* 0x000e620000002100 */
[----:B------:R-:W-:Y:S01]  /*d8a0*/  F2FP.BF16.PACK_AB R45, R45, R152 ;  /* 0x000000982d2d723e */ /* 0x000fe200000010ff */
[----:B------:R-:W-:Y:S01]  /*d8b0*/  ULDC.64 UR4, c[0x0][0x500] ;  /* 0x0001400000047ab9 */ /* 0x000fe20000000a00 */
[----:B------:R-:W-:Y:S01]  /*d8c0*/  F2FP.BF16.PACK_AB R44, R44, R154 ;  /* 0x0000009a2c2c723e */ /* 0x000fe200000010ff */
[----:B------:R-:W-:Y:S01]  /*d8d0*/  UISETP.NE.U32.AND UP1, UPT, URZ, UR4, UPT ;  /* 0x000000043f00728c */ /* 0x000fe2000bf25070 */
[----:B------:R-:W-:Y:S01]  /*d8e0*/  F2FP.BF16.PACK_AB R43, R43, R164 ;  /* 0x000000a42b2b723e */ /* 0x000fe200000010ff */
[----:B------:R-:W-:Y:S01]  /*d8f0*/  UMOV UR6, 0x4 ;  /* 0x0000000400067882 */ /* 0x000fe20000000000 */
[----:B------:R-:W-:Y:S01]  /*d900*/  F2FP.BF16.PACK_AB R42, R42, R166 ;  /* 0x000000a62a2a723e */ /* 0x000fe200000010ff */
[----:B------:R-:W-:Y:S01]  /*d910*/  UISETP.NE.AND.EX UP1, UPT, URZ, UR5, UPT, UP1 ;  /* 0x000000053f00728c */ /* 0x000fe2000bf25310 */
[----:B------:R-:W-:-:S02]  /*d920*/  F2FP.BF16.PACK_AB R48, R48, R156 ;  /* 0x0000009c3030723e */ /* 0x000fc400000010ff */
[----:B------:R-:W-:Y:S01]  /*d930*/  F2FP.BF16.PACK_AB R158, R159, R158 ;  /* 0x0000009e9f9e723e */ /* 0x000fe200000010ff */
[----:B------:R-:W-:Y:S01]  /*d940*/  ULDC.64 UR4, c[0x0][0x500] ;  /* 0x0001400000047ab9 */ /* 0x000fe20000000a00 */
[----:B------:R-:W-:Y:S01]  /*d950*/  F2FP.BF16.PACK_AB R47, R47, R160 ;  /* 0x000000a02f2f723e */ /* 0x000fe200000010ff */
[----:B------:R-:W-:Y:S01]  /*d960*/  UIMAD.WIDE UR4, UR13, UR6, UR4 ;  /* 0x000000060d0472a5 */ /* 0x000fe2000f8e0204 */
[----:B------:R-:W-:Y:S02]  /*d970*/  F2FP.BF16.PACK_AB R162, R163, R162 ;  /* 0x000000a2a3a2723e */ /* 0x000fe400000010ff */
[----:B------:R-:W-:Y:S02]  /*d980*/  F2FP.BF16.PACK_AB R41, R41, R100 ;  /* 0x000000642929723e */ /* 0x000fe400000010ff */
[----:B------:R-:W-:Y:S02]  /*d990*/  F2FP.BF16.PACK_AB R40, R40, R102 ;  /* 0x000000662828723e */ /* 0x000fe400000010ff */
[----:B------:R-:W-:-:S02]  /*d9a0*/  F2FP.BF16.PACK_AB R38, R38, R112 ;  /* 0x000000702626723e */ /* 0x000fc400000010ff */
[----:B------:R-:W-:Y:S02]  /*d9b0*/  F2FP.BF16.PACK_AB R37, R37, R114 ;  /* 0x000000722525723e */ /* 0x000fe400000010ff */
[----:B-1----:R-:W-:Y:S02]  /*d9c0*/  SHF.R.S32.HI R56, RZ, 0x1f, R55 ;  /* 0x0000001fff387819 */ /* 0x002fe40000011437 */
[----:B------:R-:W-:Y:S02]  /*d9d0*/  F2FP.BF16.PACK_AB R39, R39, R104 ;  /* 0x000000682727723e */ /* 0x000fe400000010ff */
[CC--:B------:R-:W-:Y:S02]  /*d9e0*/  LEA.HI R3, R56.reuse, R55.reuse, RZ, 0x2 ;  /* 0x0000003738037211 */ /* 0x0c0fe400078f10ff */
[----:B------:R-:W-:Y:S02]  /*d9f0*/  LEA.HI R49, R56, R55, RZ, 0x5 ;  /* 0x0000003738317211 */ /* 0x000fe400078f28ff */
[----:B------:R-:W-:-:S02]  /*da00*/  SHF.R.S32.HI R46, RZ, 0x2, R3 ;  /* 0x00000002ff2e7819 */ /* 0x000fc40000011403 */
[----:B------:R-:W-:Y:S02]  /*da10*/  SHF.R.S32.HI R0, RZ, 0x1f, R3 ;  /* 0x0000001fff007819 */ /* 0x000fe40000011403 */
[----:B------:R-:W-:Y:S02]  /*da20*/  LOP3.LUT R3, R3, 0xfffffffc, RZ, 0xc0, !PT ;  /* 0xfffffffc03037812 */ /* 0x000fe400078ec0ff */
[----:B------:R-:W-:Y:S02]  /*da30*/  LEA.HI R0, R0, R46, RZ, 0x3 ;  /* 0x0000002e00007211 */ /* 0x000fe400078f18ff */
[----:B------:R-:W-:Y:S01]  /*da40*/  SHF.R.S32.HI R50, RZ, 0x5, R49 ;  /* 0x00000005ff327819 */ /* 0x000fe20000011431 */
[----:B------:R-:W-:Y:S01]  /*da50*/  IMAD.IADD R19, R55, 0x1, -R3 ;  /* 0x0000000137137824 */ /* 0x000fe200078e0a03 */
[----:B------:R-:W-:Y:S02]  /*da60*/  LOP3.LUT R0, R0, 0xfffffff8, RZ, 0xc0, !PT ;  /* 0xfffffff800007812 */ /* 0x000fe400078ec0ff */
[----:B------:R-:W-:-:S02]  /*da70*/  F2FP.BF16.PACK_AB R106, R107, R106 ;  /* 0x0000006a6b6a723e */ /* 0x000fc400000010ff */
[----:B------:R-:W-:Y:S01]  /*da80*/  F2FP.BF16.PACK_AB R36, R36, R108 ;  /* 0x0000006c2424723e */ /* 0x000fe200000010ff */
[----:B------:R-:W-:Y:S01]  /*da90*/  IMAD.IADD R2, R46, 0x1, -R0 ;  /* 0x000000012e027824 */ /* 0x000fe200078e0a00 */
[----:B------:R-:W-:Y:S02]  /*daa0*/  F2FP.BF16.PACK_AB R110, R111, R110 ;  /* 0x0000006e6f6e723e */ /* 0x000fe400000010ff */
[----:B------:R-:W-:Y:S02]  /*dab0*/  F2FP.BF16.PACK_AB R35, R35, R116 ;  /* 0x000000742323723e */ /* 0x000fe400000010ff */
[----:B------:R-:W-:Y:S02]  /*dac0*/  LEA.HI R0, R2, R2, RZ, 0x1 ;  /* 0x0000000202007211 */ /* 0x000fe400078f08ff */
[----:B------:R-:W-:Y:S02]  /*dad0*/  F2FP.BF16.PACK_AB R34, R34, R118 ;  /* 0x000000762222723e */ /* 0x000fe400000010ff */
[----:B------:R-:W-:-:S02]  /*dae0*/  SHF.R.S32.HI R13, RZ, 0x1, R0 ;  /* 0x00000001ff0d7819 */ /* 0x000fc40000011400 */
[----:B------:R-:W-:Y:S02]  /*daf0*/  LOP3.LUT R0, R0, 0x3fffffe, RZ, 0xc0, !PT ;  /* 0x03fffffe00007812 */ /* 0x000fe400078ec0ff */
[C---:B------:R-:W-:Y:S01]  /*db00*/  LOP3.LUT R3, R13.reuse, 0x1, RZ, 0xc0, !PT ;  /* 0x000000010d037812 */ /* 0x040fe200078ec0ff */
[C---:B------:R-:W-:Y:S01]  /*db10*/  IMAD.SHL.U32 R4, R13.reuse, 0x40, RZ ;  /* 0x000000400d047824 */ /* 0x040fe200078e00ff */
[----:B------:R-:W-:Y:S01]  /*db20*/  LOP3.LUT P0, RZ, R13, 0x2, RZ, 0xc0, !PT ;  /* 0x000000020dff7812 */ /* 0x000fe2000780c0ff */
[----:B------:R-:W-:Y:S01]  /*db30*/  IMAD.IADD R2, R2, 0x1, -R0 ;  /* 0x0000000102027824 */ /* 0x000fe200078e0a00 */
[----:B------:R-:W-:Y:S01]  /*db40*/  ISETP.NE.U32.AND P1, PT, R3, 0x1, PT ;  /* 0x000000010300780c */ /* 0x000fe20003f25070 */
[----:B------:R-:W-:Y:S01]  /*db50*/  IMAD R0, R50, 0x100, R19 ;  /* 0x0000010032007824 */ /* 0x000fe200078e0213 */
[----:B------:R-:W-:Y:S02]  /*db60*/  LOP3.LUT R4, R4, 0xc0, RZ, 0xc0, !PT ;  /* 0x000000c004047812 */ /* 0x000fe400078ec0ff */
[----:B------:R-:W-:Y:S01]  /*db70*/  F2FP.BF16.PACK_AB R32, R32, R124 ;  /* 0x0000007c2020723e */ /* 0x000fe200000010ff */
[----:B------:R-:W-:Y:S01]  /*db80*/  IMAD R0, R2, 0x10, R0 ;  /* 0x0000001002007824 */ /* 0x000fe200078e0200 */
[----:B------:R-:W-:Y:S01]  /*db90*/  LEA.HI R2, R4, R4, RZ, 0x1d ;  /* 0x0000000404027211 */ /* 0x000fe200078fe8ff */
[----:B------:R-:W-:Y:S01]  /*dba0*/  IMAD.MOV.U32 R4, RZ, RZ, 0x20 ;  /* 0x00000020ff047424 */ /* 0x000fe200078e00ff */
[----:B------:R-:W-:-:S02]  /*dbb0*/  F2FP.BF16.PACK_AB R31, R31, R126 ;  /* 0x0000007e1f1f723e */ /* 0x000fc400000010ff */
[----:B------:R-:W-:Y:S01]  /*dbc0*/  F2FP.BF16.PACK_AB R33, R33, R120 ;  /* 0x000000782121723e */ /* 0x000fe200000010ff */
[----:B------:R-:W-:Y:S01]  /*dbd0*/  IMAD.U32 R0, R0, 0x2, R2 ;  /* 0x0000000200007824 */ /* 0x000fe200078e0002 */
[----:B------:R-:W-:Y:S02]  /*dbe0*/  SEL R4, R4, 0xffffffe0, !P0 ;  /* 0xffffffe004047807 */ /* 0x000fe40004000000 */
[----:B------:R-:W-:Y:S01]  /*dbf0*/  F2FP.BF16.PACK_AB R122, R123, R122 ;  /* 0x0000007a7b7a723e */ /* 0x000fe200000010ff */
[----:B------:R-:W-:Y:S01]  /*dc00*/  IMAD.SHL.U32 R0, R0, 0x2, RZ ;  /* 0x0000000200007824 */ /* 0x000fe200078e00ff */
[----:B------:R-:W-:Y:S01]  /*dc10*/  BAR.SYNC.DEFER_BLOCKING 0x1, 0x80 ;  /* 0x0042000000007b1d */ /* 0x000fe20000010000 */
[----:B------:R-:W-:Y:S02]  /*dc20*/  F2FP.BF16.PACK_AB R30, R30, R168 ;  /* 0x000000a81e1e723e */ /* 0x000fe400000010ff */
[----:B------:R-:W-:Y:S02]  /*dc30*/  F2FP.BF16.PACK_AB R170, R171, R170 ;  /* 0x000000aaabaa723e */ /* 0x000fe400000010ff */
[----:B------:R-:W-:-:S02]  /*dc40*/  IADD3 R3, R0, 0x80, RZ ;  /* 0x0000008000037810 */ /* 0x000fc40007ffe0ff */
[C---:B------:R-:W-:Y:S02]  /*dc50*/  IADD3 R2, R0.reuse, 0x70, RZ ;  /* 0x0000007000027810 */ /* 0x040fe40007ffe0ff */
[----:B------:R-:W-:Y:S01]  /*dc60*/  @P1 IADD3 R2, R3, 0x10, RZ ;  /* 0x0000001003021810 */ /* 0x000fe20007ffe0ff */
[----:B------:R-:W-:Y:S01]  /*dc70*/  IMAD.IADD R3, R0, 0x1, R4 ;  /* 0x0000000100037824 */ /* 0x000fe200078e0204 */
[----:B------:R-:W-:Y:S02]  /*dc80*/  F2FP.BF16.PACK_AB R29, R29, R128 ;  /* 0x000000801d1d723e */ /* 0x000fe400000010ff */
[----:B------:R-:W-:Y:S01]  /*dc90*/  F2FP.BF16.PACK_AB R28, R28, R130 ;  /* 0x000000821c1c723e */ /* 0x000fe200000010ff */
[----:B------:R-:W-:Y:S01]  /*dca0*/  IMAD.IADD R4, R4, 0x1, R2 ;  /* 0x0000000104047824 */ /* 0x000fe200078e0202 */
[----:B------:R-:W-:Y:S02]  /*dcb0*/  F2FP.BF16.PACK_AB R26, R26, R136 ;  /* 0x000000881a1a723e */ /* 0x000fe400000010ff */
[----:B------:R-:W-:-:S02]  /*dcc0*/  F2FP.BF16.PACK_AB R25, R25, R138 ;  /* 0x0000008a1919723e */ /* 0x000fc400000010ff */
        /* <DEDUP_REMOVED lines=29> */
[----:B------:R-:W-:Y:S01]  /*dea0*/  PLOP3.LUT P1, PT, PT, PT, UP1, 0x80, 0x0 ;  /* 0x000000000000781c */ /* 0x000fe20003f2f018 */
[----:B------:R-:W-:Y:S04]  /*deb0*/  STS [R3+0x280], R40 ;  /* 0x0002802803007388 */ /* 0x000fe80000000800 */
        /* <DEDUP_REMOVED lines=34> */
[----:B------:R2:W-:Y:S04]  /*e0e0*/  STS [R3+0x5080], R10 ;  /* 0x0050800a03007388 */ /* 0x0005e80000000800 */
[----:B------:R3:W-:Y:S04]  /*e0f0*/  STS [R3+0x5280], R9 ;  /* 0x0052800903007388 */ /* 0x0007e80000000800 */
[----:B------:R4:W-:Y:S04]  /*e100*/  STS [R4+0x5000], R6 ;  /* 0x0050000604007388 */ /* 0x0009e80000000800 */
[----:B------:R4:W-:Y:S01]  /*e110*/  STS [R4+0x5200], R5 ;  /* 0x0052000504007388 */ /* 0x0009e20000000800 */
[----:B-1----:R-:W-:-:S02]  /*e120*/  IMAD.U32 R11, RZ, RZ, UR5 ;  /* 0x00000005ff0b7e24 */ /* 0x002fc4000f8e00ff */
[----:B--2---:R-:W-:Y:S01]  /*e130*/  IMAD.U32 R10, RZ, RZ, UR4 ;  /* 0x00000004ff0a7e24 */ /* 0x004fe2000f8e00ff */
[----:B------:R-:W-:Y:S06]  /*e140*/  BAR.SYNC.DEFER_BLOCKING 0x1, 0x80 ;  /* 0x0042000000007b1d */ /* 0x000fec0000010000 */
[----:B------:R-:W-:Y:S02]  /*e150*/  ULDC.64 UR4, c[0x0][0x508] ;  /* 0x0001420000047ab9 */ /* 0x000fe40000000a00 */
[----:B------:R-:W-:Y:S01]  /*e160*/  UISETP.NE.U32.AND UP0, UPT, URZ, UR4, UPT ;  /* 0x000000043f00728c */ /* 0x000fe2000bf05070 */
[----:B------:R-:W2:Y:S03]  /*e170*/  @P1 LDG.E R0, [R10.64] ;  /* 0x0000000e0a001981 */ /* 0x000ea6000c1e1900 */
[----:B------:R-:W-:Y:S01]  /*e180*/  UISETP.NE.AND.EX UP0, UPT, URZ, UR5, UPT, UP0 ;  /* 0x000000053f00728c */ /* 0x000fe2000bf05300 */
[----:B------:R-:W-:-:S02]  /*e190*/  IMAD.MOV.U32 R24, RZ, RZ, c[0x0][0x388] ;  /* 0x0000e200ff187624 */ /* 0x000fc400078e00ff */
[----:B------:R-:W-:-:S03]  /*e1a0*/  ULDC.64 UR4, c[0x0][0x508] ;  /* 0x0001420000047ab9 */ /* 0x000fc60000000a00 */
[----:B------:R-:W-:-:S05]  /*e1b0*/  PLOP3.LUT P0, PT, PT, PT, UP0, 0x80, 0x0 ;  /* 0x000000000000781c */ /* 0x000fca0003f0f008 */
[----:B------:R-:W-:-:S06]  /*e1c0*/  @UP0 UIMAD.WIDE UR4, UR13, UR6, UR4 ;  /* 0x000000060d0402a5 */ /* 0x000fcc000f8e0204 */
[----:B------:R-:W-:Y:S02]  /*e1d0*/  IMAD.U32 R2, RZ, RZ, UR4 ;  /* 0x00000004ff027e24 */ /* 0x000fe4000f8e00ff */
[----:B---3--:R-:W-:-:S05]  /*e1e0*/  IMAD.U32 R3, RZ, RZ, UR5 ;  /* 0x00000005ff037e24 */ /* 0x008fca000f8e00ff */
[----:B------:R4:W5:Y:S01]  /*e1f0*/  @P0 LDG.E R24, [R2.64] ;  /* 0x0000000e02180981 */ /* 0x000962000c1e1900 */
[----:B------:R-:W-:Y:S02]  /*e200*/  UMOV UR6, URZ ;  /* 0x0000003f00067c82 */ /* 0x000fe40008000000 */
[----:B------:R-:W-:Y:S01]  /*e210*/  UMOV UR7, URZ ;  /* 0x0000003f00077c82 */ /* 0x000fe20008000000 */
[----:B--2---:R-:W1:Y:S02]  /*e220*/  @P1 R2UR UR5, R0 ;  /* 0x00000000000513c2 */ /* 0x004e6400000e0000 */
[----:B-1----:R-:W-:Y:S02]  /*e230*/  @UP1 USHF.R.S32.HI UR4, URZ, 0x1f, UR5 ;  /* 0x0000001f3f041899 */ /* 0x002fe40008011405 */
[----:B------:R-:W-:-:S05]  /*e240*/  @UP1 UMOV UR6, UR5 ;  /* 0x0000000500061c82 */ /* 0x000fca0008000000 */
[----:B------:R-:W-:Y:S01]  /*e250*/  @UP1 UMOV UR7, UR4 ;  /* 0x0000000400071c82 */ /* 0x000fe20008000000 */
[----:B------:R-:W-:Y:S05]  /*e260*/  @P0 BRA `(.L_x_723) ;  /* 0x0000004000000947 */ /* 0x000fea0003800000 */
[----:B----4-:R-:W-:Y:S05]  /*e270*/  @!P1 BRA `(.L_x_723) ;  /* 0x0000003000009947 */ /* 0x010fea0003800000 */
[----:B------:R-:W2:Y:S04]  /*e280*/  LDG.E R0, [R10.64] ;  /* 0x0000000e0a007981 */ /* 0x000ea8000c1e1900 */
[----:B------:R-:W2:Y:S02]  /*e290*/  LDG.E R2, [R10.64+0x4] ;  /* 0x0000040e0a027981 */ /* 0x000ea4000c1e1900 */
[----:B--2--5:R-:W-:Y:S02]  /*e2a0*/  IADD3 R24, -R0, R2, RZ ;  /* 0x0000000200187210 */ /* 0x024fe40007ffe1ff */
.L_x_723:
[----:B----4-:R-:W-:Y:S01]  /*e2b0*/  IMAD.MOV.U32 R0, RZ, RZ, c[0x0][0x4e8] ;  /* 0x00013a00ff007624 */ /* 0x010fe200078e00ff */
[----:B------:R-:W-:Y:S01]  /*e2c0*/  SHF.R.S32.HI R2, RZ, 0x1f, R50 ;  /* 0x0000001fff027819 */ /* 0x000fe20000011432 */
[----:B------:R-:W1:Y:S01]  /*e2d0*/  S2R R21, SR_CTAID.X ;  /* 0x0000000000157919 */ /* 0x000e620000002500 */
[----:B------:R-:W-:Y:S01]  /*e2e0*/  ULDC.64 UR4, c[0x0][0x490] ;  /* 0x0001240000047ab9 */ /* 0x000fe20000000a00 */
[----:B------:R-:W-:Y:S01]  /*e2f0*/  LEA.HI R8, R56, R55, RZ, 0x3 ;  /* 0x0000003738087211 */ /* 0x000fe200078f18ff */
[----:B------:R-:W-:Y:S01]  /*e300*/  UIMAD UR10, UR8, UR4, URZ ;  /* 0x00000004080a72a4 */ /* 0x000fe2000f8e023f */
[----:B------:R-:W-:Y:S01]  /*e310*/  ISETP.NE.AND P2, PT, R0, 0x1, PT ;  /* 0x000000010000780c */ /* 0x000fe20003f45270 */
[----:B------:R-:W-:Y:S01]  /*e320*/  UMOV UR16, UR6 ;  /* 0x0000000600107c82 */ /* 0x000fe20008000000 */
[----:B------:R-:W-:Y:S01]  /*e330*/  LOP3.LUT R0, R49, 0xffffffe0, RZ, 0xc0, !PT ;  /* 0xffffffe031007812 */ /* 0x000fe200078ec0ff */
[----:B------:R-:W-:Y:S01]  /*e340*/  UMOV UR17, UR7 ;  /* 0x0000000700117c82 */ /* 0x000fe20008000000 */
[----:B------:R-:W-:Y:S01]  /*e350*/  LEA.HI R2, R2, R50, RZ, 0x2 ;  /* 0x0000003202027211 */ /* 0x000fe200078f10ff */
[----:B------:R-:W-:Y:S01]  /*e360*/  UIMAD.WIDE.U32 UR16, UR9, UR4, UR16 ;  /* 0x00000004091072a5 */ /* 0x000fe2000f8e0010 */
[----:B-----5:R-:W-:Y:S01]  /*e370*/  IMAD R24, R24, c[0x0][0x4e8], RZ ;  /* 0x00013a0018187a24 */ /* 0x020fe200078e02ff */
[----:B------:R-:W-:Y:S01]  /*e380*/  UIMAD UR10, UR9, UR5, UR10 ;  /* 0x00000005090a72a4 */ /* 0x000fe2000f8e020a */
[----:B------:R-:W-:Y:S01]  /*e390*/  IMAD.IADD R4, R55, 0x1, -R0 ;  /* 0x0000000137047824 */ /* 0x000fe200078e0a00 */
[C---:B------:R-:W-:Y:S01]  /*e3a0*/  LEA.HI R0, R19.reuse, R19, RZ, 0x1 ;  /* 0x0000001313007211 */ /* 0x040fe200078f08ff */
[----:B------:R-:W-:Y:S01]  /*e3b0*/  ULDC.64 UR4, c[0x0][0x3a0] ;  /* 0x0000e80000047ab9 */ /* 0x000fe20000000a00 */
[----:B------:R-:W-:Y:S01]  /*e3c0*/  LOP3.LUT R2, R2, 0xffffffc, RZ, 0xc0, !PT ;  /* 0x0ffffffc02027812 */ /* 0x000fe200078ec0ff */
[----:B------:R-:W-:Y:S01]  /*e3d0*/  USHF.R.S32.HI UR12, URZ, 0x1f, UR13 ;  /* 0x0000001f3f0c7899 */ /* 0x000fe2000801140d */
[----:B------:R-:W-:Y:S01]  /*e3e0*/  SHF.R.S32.HI R6, RZ, 0x1f, R4 ;  /* 0x0000001fff067819 */ /* 0x000fe20000011404 */
[----:B------:R-:W-:Y:S01]  /*e3f0*/  UIMAD UR11, UR7, UR4, URZ ;  /* 0x00000004070b72a4 */ /* 0x000fe2000f8e023f */
[C---:B------:R-:W-:Y:S01]  /*e400*/  LOP3.LUT R3, R0.reuse, 0x1ffffffe, RZ, 0xc0, !PT ;  /* 0x1ffffffe00037812 */ /* 0x040fe200078ec0ff */
[----:B------:R-:W-:Y:S01]  /*e410*/  IMAD.SHL.U32 R0, R0, 0x20, RZ ;  /* 0x0000002000007824 */ /* 0x000fe200078e00ff */
[----:B------:R-:W-:Y:S01]  /*e420*/  LEA.HI R6, R6, R4, RZ, 0x2 ;  /* 0x0000000406067211 */ /* 0x000fe200078f10ff */
[----:B------:R-:W-:Y:S01]  /*e430*/  IMAD.IADD R2, R50, 0x1, -R2 ;  /* 0x0000000132027824 */ /* 0x000fe200078e0a02 */
[----:B------:R-:W-:Y:S01]  /*e440*/  LOP3.LUT P0, RZ, R4, 0x3, RZ, 0xc0, !PT ;  /* 0x0000000304ff7812 */ /* 0x000fe2000780c0ff */
[----:B------:R-:W-:Y:S01]  /*e450*/  IMAD.IADD R5, R19, 0x1, -R3 ;  /* 0x0000000113057824 */ /* 0x000fe200078e0a03 */
[----:B------:R-:W-:Y:S01]  /*e460*/  LOP3.LUT R0, R0, 0xffffffc0, RZ, 0xc0, !PT ;  /* 0xffffffc000007812 */ /* 0x000fe200078ec0ff */
[----:B------:R-:W-:Y:S01]  /*e470*/  USEL UR12, UR12, URZ, !UP1 ;  /* 0x0000003f0c0c7287 */ /* 0x000fe2000c800000 */
[----:B------:R-:W-:Y:S01]  /*e480*/  SHF.R.S32.HI R3, RZ, 0x2, R6 ;  /* 0x00000002ff037819 */ /* 0x000fe20000011406 */
[----:B------:R-:W-:Y:S01]  /*e490*/  UIMAD.WIDE.U32 UR20, UR6, UR4, URZ ;  /* 0x00000004061472a5 */ /* 0x000fe2000f8e003f */
[----:B------:R-:W-:Y:S01]  /*e4a0*/  LEA.HI R4, R46, R46, RZ, 0x1 ;  /* 0x0000002e2e047211 */ /* 0x000fe200078f08ff */
[----:B------:R-:W-:Y:S01]  /*e4b0*/  IMAD R0, R5, 0x8, R0 ;  /* 0x0000000805007824 */ /* 0x000fe200078e0200 */
[----:B------:R-:W-:Y:S01]  /*e4c0*/  UIMAD UR11, UR6, UR5, UR11 ;  /* 0x00000005060b72a4 */ /* 0x000fe2000f8e020b */
[----:B------:R-:W-:Y:S01]  /*e4d0*/  IMAD R14, R2, 0x10, R3 ;  /* 0x00000010020e7824 */ /* 0x000fe200078e0203 */
[----:B------:R-:W-:Y:S01]  /*e4e0*/  USEL UR13, UR13, URZ, !UP1 ;  /* 0x0000003f0d0d7287 */ /* 0x000fe2000c800000 */
[----:B------:R-:W-:Y:S01]  /*e4f0*/  BSSY B0, `(.L_x_724) ;  /* 0x000007b000007945 */ /* 0x000fe20003800000 */
[----:B------:R-:W-:-:S02]  /*e500*/  ULDC.64 UR6, c[0x0][0x498] ;  /* 0x0001260000067ab9 */ /* 0x000fc40000000a00 */
[----:B------:R-:W-:Y:S01]  /*e510*/  IADD3 R0, R14, R0, RZ ;  /* 0x000000000e007210 */ /* 0x000fe20007ffe0ff */
[----:B------:R-:W-:Y:S02]  /*e520*/  UIMAD UR18, UR12, UR6, URZ ;  /* 0x000000060c1272a4 */ /* 0x000fe4000f8e023f */
[----:B------:R-:W-:Y:S02]  /*e530*/  UIADD3 UR17, UR17, UR10, URZ ;  /* 0x0000000a11117290 */ /* 0x000fe4000fffe03f */
[----:B-1----:R-:W-:Y:S01]  /*e540*/  IMAD R3, R21, 0x80, R0 ;  /* 0x0000008015037824 */ /* 0x002fe200078e0200 */
[----:B------:R-:W-:Y:S02]  /*e550*/  UIMAD UR7, UR13, UR7, UR18 ;  /* 0x000000070d0772a4 */ /* 0x000fe4000f8e0212 */
[----:B------:R-:W-:Y:S01]  /*e560*/  UIMAD.WIDE.U32 UR16, UR13, UR6, UR16 ;  /* 0x000000060d1072a5 */ /* 0x000fe2000f8e0010 */
[----:B------:R-:W-:Y:S01]  /*e570*/  @P2 IMAD.HI.U32 R2, R3, c[0x0][0x4ec], RZ ;  /* 0x00013b0003022a27 */ /* 0x000fe200078e00ff */
[----:B------:R-:W-:-:S02]  /*e580*/  ULDC.64 UR4, c[0x0][0x3e8] ;  /* 0x0000fa0000047ab9 */ /* 0x000fc40000000a00 */
[----:B------:R-:W-:Y:S01]  /*e590*/  UIMAD UR8, UR8, UR4, URZ ;  /* 0x00000004080872a4 */ /* 0x000fe2000f8e023f */
[----:B------:R-:W-:Y:S01]  /*e5a0*/  IMAD.MOV.U32 R0, RZ, RZ, R3 ;  /* 0x000000ffff007224 */ /* 0x000fe200078e0003 */
[----:B------:R-:W-:Y:S01]  /*e5b0*/  @P2 SHF.R.U32.HI R0, RZ, c[0x0][0x4f0], R2 ;  /* 0x00013c00ff002a19 */ /* 0x000fe20000011602 */
[----:B------:R-:W-:Y:S01]  /*e5c0*/  IMAD.U32 R5, RZ, RZ, UR7 ;  /* 0x00000007ff057e24 */ /* 0x000fe2000f8e00ff */
[----:B------:R-:W-:Y:S01]  /*e5d0*/  LOP3.LUT R2, R4, 0x3fffffe, RZ, 0xc0, !PT ;  /* 0x03fffffe04027812 */ /* 0x000fe200078ec0ff */
[----:B------:R-:W-:Y:S01]  /*e5e0*/  IMAD R4, R19, 0x20, R46 ;  /* 0x0000002013047824 */ /* 0x000fe200078e022e */
[----:B------:R-:W-:Y:S01]  /*e5f0*/  SHF.R.S32.HI R6, RZ, 0x1f, R0 ;  /* 0x0000001fff067819 */ /* 0x000fe20000011400 */
[----:B------:R-:W-:Y:S02]  /*e600*/  UIADD3 UR21, UR21, UR11, URZ ;  /* 0x0000000b15157290 */ /* 0x000fe4000fffe03f */
[----:B------:R-:W-:Y:S01]  /*e610*/  IMAD.IADD R2, R46, 0x1, -R2 ;  /* 0x000000012e027824 */ /* 0x000fe200078e0a02 */
[----:B------:R-:W-:Y:S01]  /*e620*/  UIMAD UR8, UR9, UR5, UR8 ;  /* 0x00000005090872a4 */ /* 0x000fe2000f8e0208 */
[----:B------:R-:W-:Y:S01]  /*e630*/  IMAD R9, R21, 0x80, R4 ;  /* 0x0000008015097824 */ /* 0x000fe200078e0204 */
[----:B------:R-:W-:Y:S01]  /*e640*/  UIMAD.WIDE.U32 UR20, UR9, UR4, UR20 ;  /* 0x00000004091472a5 */ /* 0x000fe2000f8e0014 */
[----:B------:R-:W-:Y:S01]  /*e650*/  IMAD.MOV R4, RZ, RZ, -R0 ;  /* 0x000000ffff047224 */ /* 0x000fe200078e0a00 */
[----:B------:R-:W-:Y:S01]  /*e660*/  LEA R20, R50, R2, 0x3 ;  /* 0x0000000232147211 */ /* 0x000fe200078e18ff */
[----:B------:R-:W-:Y:S01]  /*e670*/  @P2 IMAD.HI.U32 R7, R9, c[0x0][0x4ec], RZ ;  /* 0x00013b0009072a27 */ /* 0x000fe200078e00ff */
[----:B------:R-:W-:Y:S01]  /*e680*/  IADD3 R2, P1, R0, UR16, RZ ;  /* 0x0000001000027c10 */ /* 0x000fe2000ff3e0ff */
[----:B------:R-:W-:-:S02]  /*e690*/  ULDC.64 UR4, c[0x0][0x3f0] ;  /* 0x0000fc0000047ab9 */ /* 0x000fc40000000a00 */
[----:B------:R-:W-:Y:S01]  /*e6a0*/  IMAD R0, R4, c[0x0][0x4e8], R3 ;  /* 0x00013a0004007a24 */ /* 0x000fe200078e0203 */
[----:B------:R-:W-:Y:S01]  /*e6b0*/  IADD3.X R3, R6, UR17, R5, P1, !PT ;  /* 0x0000001106037c10 */ /* 0x000fe20008ffe405 */
[----:B------:R-:W-:Y:S01]  /*e6c0*/  IMAD.SHL.U32 R4, R8, 0x8, RZ ;  /* 0x0000000808047824 */ /* 0x000fe200078e00ff */
[----:B------:R-:W-:Y:S01]  /*e6d0*/  UIMAD UR12, UR12, UR4, URZ ;  /* 0x000000040c0c72a4 */ /* 0x000fe2000f8e023f */
[----:B------:R-:W-:Y:S01]  /*e6e0*/  IMAD.MOV.U32 R16, RZ, RZ, R9 ;  /* 0x000000ffff107224 */ /* 0x000fe200078e0009 */
[----:B------:R-:W-:Y:S01]  /*e6f0*/  SHF.R.S32.HI R5, RZ, 0x1f, R0 ;  /* 0x0000001fff057819 */ /* 0x000fe20000011400 */
[----:B------:R-:W-:Y:S01]  /*e700*/  IMAD.WIDE.U32 R2, R0, c[0x0][0x488], R2 ;  /* 0x0001220000027a25 */ /* 0x000fe200078e0002 */
[----:B------:R-:W-:Y:S01]  /*e710*/  UIADD3 UR9, UR21, UR8, URZ ;  /* 0x0000000815097290 */ /* 0x000fe2000fffe03f */
[----:B------:R-:W-:Y:S01]  /*e720*/  @P2 SHF.R.U32.HI R16, RZ, c[0x0][0x4f0], R7 ;  /* 0x00013c00ff102a19 */ /* 0x000fe20000011607 */
[----:B------:R-:W-:Y:S01]  /*e730*/  UIMAD UR5, UR13, UR5, UR12 ;  /* 0x000000050d0572a4 */ /* 0x000fe2000f8e020c */
[----:B------:R-:W-:Y:S01]  /*e740*/  IMAD R5, R5, c[0x0][0x488], RZ ;  /* 0x0001220005057a24 */ /* 0x000fe200078e02ff */
[----:B------:R-:W-:Y:S01]  /*e750*/  LOP3.LUT R4, R4, 0xc0, RZ, 0xc0, !PT ;  /* 0x000000c004047812 */ /* 0x000fe200078ec0ff */
[----:B------:R-:W-:Y:S01]  /*e760*/  IMAD.SHL.U32 R6, R19, 0x8, RZ ;  /* 0x0000000813067824 */ /* 0x000fe200078e00ff */
[----:B------:R-:W-:Y:S01]  /*e770*/  UMOV UR8, UR20 ;  /* 0x0000001400087c82 */ /* 0x000fe20008000000 */
[----:B------:R-:W-:Y:S01]  /*e780*/  IMAD R8, R0, c[0x0][0x48c], R5 ;  /* 0x0001230000087a24 */ /* 0x000fe200078e0205 */
[----:B------:R-:W-:Y:S01]  /*e790*/  LEA R0, P1, R2, c[0x0][0x450], 0x2 ;  /* 0x0001140002007a11 */ /* 0x000fe200078210ff */
[----:B------:R-:W-:Y:S01]  /*e7a0*/  UIMAD.WIDE.U32 UR8, UR13, UR4, UR8 ;  /* 0x000000040d0872a5 */ /* 0x000fe2000f8e0008 */
[----:B------:R-:W-:Y:S01]  /*e7b0*/  SHF.R.U32.HI R11, RZ, 0x3, R4 ;  /* 0x00000003ff0b7819 */ /* 0x000fe20000011604 */
[----:B------:R-:W-:Y:S01]  /*e7c0*/  IMAD.IADD R3, R3, 0x1, R8 ;  /* 0x0000000103037824 */ /* 0x000fe200078e0208 */
[----:B------:R-:W-:Y:S01]  /*e7d0*/  LOP3.LUT R10, R4, 0x18, R6, 0xf8, !PT ;  /* 0x00000018040a7812 */ /* 0x000fe200078ef806 */
[----:B------:R-:W-:Y:S01]  /*e7e0*/  UIADD3 UR5, UR9, UR5, URZ ;  /* 0x0000000509057290 */ /* 0x000fe2000fffe03f */
[----:B------:R-:W-:Y:S01]  /*e7f0*/  IADD3 R7, -R16, RZ, RZ ;  /* 0x000000ff10077210 */ /* 0x000fe20007ffe1ff */
[----:B------:R-:W-:Y:S01]  /*e800*/  SHFL.IDX PT, R12, R0, RZ, 0x1c1f ;  /* 0x001c1fff000c7589 */ /* 0x000fe200000e0000 */
[----:B------:R-:W-:Y:S01]  /*e810*/  LEA.HI.X R2, R2, c[0x0][0x454], R3, 0x2, P1 ;  /* 0x0001150002027a11 */ /* 0x000fe200008f1403 */
[----:B------:R-:W-:Y:S01]  /*e820*/  IMAD.U32 R5, RZ, RZ, UR9 ;  /* 0x00000009ff057e24 */ /* 0x000fe2000f8e00ff */
[----:B------:R-:W-:Y:S01]  /*e830*/  SHF.R.S32.HI R8, RZ, 0x1f, R16 ;  /* 0x0000001fff087819 */ /* 0x000fe20000011410 */
[----:B------:R-:W-:Y:S01]  /*e840*/  IMAD R17, R7, c[0x0][0x4e8], R9 ;  /* 0x00013a0007117a24 */ /* 0x000fe200078e0209 */
[----:B------:R-:W-:Y:S01]  /*e850*/  LOP3.LUT R19, R10, R11, RZ, 0x3c, !PT ;  /* 0x0000000b0a137212 */ /* 0x000fe200078e3cff */
[----:B------:R-:W1:Y:S01]  /*e860*/  SHFL.IDX PT, R13, R2, RZ, 0x1c1f ;  /* 0x001c1fff020d7589 */ /* 0x000e6200000e0000 */
[----:B------:R-:W-:-:S02]  /*e870*/  IMAD R7, R21, 0x80, R14 ;  /* 0x0000008015077824 */ /* 0x000fc400078e020e */
[----:B------:R-:W-:Y:S01]  /*e880*/  IMAD R3, R8, c[0x0][0x3e0], RZ ;  /* 0x0000f80008037a24 */ /* 0x000fe200078e02ff */
[----:B------:R-:W-:Y:S01]  /*e890*/  SHFL.IDX PT, R10, R0, 0x1, 0x1c1f ;  /* 0x003c1f00000a7f89 */ /* 0x000fe200000e0000 */
[----:B------:R-:W-:Y:S01]  /*e8a0*/  IMAD.U32 R4, RZ, RZ, UR8 ;  /* 0x00000008ff047e24 */ /* 0x000fe2000f8e00ff */
[----:B------:R-:W-:Y:S01]  /*e8b0*/  ISETP.GE.OR P3, PT, R7, R24, P0 ;  /* 0x000000180700720c */ /* 0x000fe20000766670 */
[----:B------:R-:W-:Y:S01]  /*e8c0*/  IMAD.U32 R5, RZ, RZ, UR5 ;  /* 0x00000005ff057e24 */ /* 0x000fe2000f8e00ff */
[----:B------:R-:W2:Y:S01]  /*e8d0*/  SHFL.IDX PT, R11, R2, 0x1, 0x1c1f ;  /* 0x003c1f00020b7f89 */ /* 0x000ea200000e0000 */
[----:B------:R-:W-:-:S03]  /*e8e0*/  IMAD R18, R16, c[0x0][0x3e4], R3 ;  /* 0x0000f90010127a24 */ /* 0x000fc600078e0203 */
[----:B------:R-:W-:Y:S04]  /*e8f0*/  SHFL.IDX PT, R14, R0, 0x2, 0x1c1f ;  /* 0x005c1f00000e7f89 */ /* 0x000fe800000e0000 */
[----:B------:R-:W3:Y:S04]  /*e900*/  SHFL.IDX PT, R15, R2, 0x2, 0x1c1f ;  /* 0x005c1f00020f7f89 */ /* 0x000ee800000e0000 */
[----:B------:R4:W-:Y:S04]  /*e910*/  SHFL.IDX PT, R8, R0, 0x3, 0x1c1f ;  /* 0x007c1f0000087f89 */ /* 0x0009e800000e0000 */
[----:B------:R2:W3:Y:S04]  /*e920*/  SHFL.IDX PT, R9, R2, 0x3, 0x1c1f ;  /* 0x007c1f0002097f89 */ /* 0x0004e800000e0000 */
[----:B-1----:R-:W-:Y:S01]  /*e930*/  @!P3 ST.E [R12.64], R51 ;  /* 0x000000330c00b985 */ /* 0x002fe2000c10190e */
[C---:B----4-:R-:W-:Y:S01]  /*e940*/  IADD3 R0, R7.reuse, 0x8, RZ ;  /* 0x0000000807007810 */ /* 0x050fe20007ffe0ff */
[----:B--2---:R-:W-:Y:S01]  /*e950*/  IMAD.WIDE.U32 R2, R16, c[0x0][0x3e0], R4 ;  /* 0x0000f80010027a25 */ /* 0x004fe200078e0004 */
[----:B------:R-:W-:-:S02]  /*e960*/  IADD3 R5, R7, 0x40, RZ ;  /* 0x0000004007057810 */ /* 0x000fc40007ffe0ff */
[----:B------:R-:W-:Y:S02]  /*e970*/  IADD3 R7, R7, 0x48, RZ ;  /* 0x0000004807077810 */ /* 0x000fe40007ffe0ff */
[-C--:B------:R-:W-:Y:S02]  /*e980*/  ISETP.GE.OR P2, PT, R0, R24.reuse, P0 ;  /* 0x000000180000720c */ /* 0x080fe40000746670 */
[----:B------:R-:W-:Y:S02]  /*e990*/  SHF.R.S32.HI R4, RZ, 0x1f, R17 ;  /* 0x0000001fff047819 */ /* 0x000fe40000011411 */
[-C--:B------:R-:W-:Y:S01]  /*e9a0*/  ISETP.GE.OR P1, PT, R5, R24.reuse, P0 ;  /* 0x000000180500720c */ /* 0x080fe20000726670 */
[----:B------:R-:W-:Y:S01]  /*e9b0*/  IMAD.U32 R5, R20, 0x20, R19 ;  /* 0x0000002014057824 */ /* 0x000fe200078e0013 */
[----:B------:R-:W-:Y:S01]  /*e9c0*/  ISETP.GE.OR P0, PT, R7, R24, P0 ;  /* 0x000000180700720c */ /* 0x000fe20000706670 */
[----:B------:R-:W-:Y:S01]  /*e9d0*/  IMAD R0, R4, c[0x0][0x3d8], RZ ;  /* 0x0000f60004007a24 */ /* 0x000fe200078e02ff */
[----:B------:R-:W-:-:S03]  /*e9e0*/  IADD3 R3, R3, R18, RZ ;  /* 0x0000001203037210 */ /* 0x000fc60007ffe0ff */
[----:B------:R-:W-:Y:S02]  /*e9f0*/  IMAD R4, R17, c[0x0][0x3dc], R0 ;  /* 0x0000f70011047a24 */ /* 0x000fe400078e0200 */
[----:B------:R-:W-:Y:S01]  /*ea00*/  IMAD.SHL.U32 R0, R5, 0x2, RZ ;  /* 0x0000000205007824 */ /* 0x000fe200078e00ff */
[----:B------:R1:W-:Y:S01]  /*ea10*/  @!P2 ST.E [R10.64], R52 ;  /* 0x000000340a00a985 */ /* 0x0003e2000c10190e */
[----:B------:R-:W-:-:S03]  /*ea20*/  IMAD.WIDE.U32 R2, R17, c[0x0][0x3d8], R2 ;  /* 0x0000f60011027a25 */ /* 0x000fc600078e0002 */
[----:B---3--:R2:W-:Y:S01]  /*ea30*/  @!P1 ST.E [R14.64], R53 ;  /* 0x000000350e009985 */ /* 0x0085e2000c10190e */
[----:B------:R-:W-:-:S03]  /*ea40*/  IMAD.IADD R3, R3, 0x1, R4 ;  /* 0x0000000103037824 */ /* 0x000fc600078e0204 */
[----:B------:R2:W-:Y:S01]  /*ea50*/  @!P0 ST.E [R8.64], R54 ;  /* 0x0000003608008985 */ /* 0x0005e2000c10190e */
[----:B------:R-:W-:-:S03]  /*ea60*/  LEA R25, P0, R2, c[0x0][0x380], 0x1 ;  /* 0x0000e00002197a11 */ /* 0x000fc600078008ff */
[----:B------:R2:W3:Y:S04]  /*ea70*/  LDS.128 R36, [R0+0x880] ;  /* 0x0008800000247984 */ /* 0x0004e80000000c00 */
[----:B------:R2:W4:Y:S04]  /*ea80*/  LDS.128 R52, [R0+0x1080] ;  /* 0x0010800000347984 */ /* 0x0005280000000c00 */
[----:B------:R2:W2:Y:S04]  /*ea90*/  LDS.128 R60, [R0+0x1880] ;  /* 0x00188000003c7984 */ /* 0x0004a80000000c00 */
[----:B------:R2:W2:Y:S01]  /*eaa0*/  LDS.128 R32, [R0+0x2880] ;  /* 0x0028800000207984 */ /* 0x0004a20000000c00 */
[----:B-1----:R-:W-:-:S03]  /*eab0*/  IMAD R11, R21, 0x80, R46 ;  /* 0x00000080150b7824 */ /* 0x002fc600078e022e */
[----:B------:R1:W1:Y:S01]  /*eac0*/  LDS.128 R48, [R0+0x3080] ;  /* 0x0030800000307984 */ /* 0x0002620000000c00 */
[----:B------:R-:W-:-:S03]  /*ead0*/  LEA.HI.X R10, R2, c[0x0][0x384], R3, 0x1, P0 ;  /* 0x0000e100020a7a11 */ /* 0x000fc600000f0c03 */
[----:B------:R1:W1:Y:S01]  /*eae0*/  LDS.128 R56, [R0+0x3880] ;  /* 0x0038800000387984 */ /* 0x0002620000000c00 */
[----:B------:R-:W-:-:S03]  /*eaf0*/  ISETP.GE.AND P0, PT, R11, R24, PT ;  /* 0x000000180b00720c */ /* 0x000fc60003f06270 */
[----:B------:R1:W1:Y:S04]  /*eb00*/  LDS.128 R28, [R0+0x4880] ;  /* 0x00488000001c7984 */ /* 0x0002680000000c00 */
        /* <DEDUP_REMOVED lines=11> */
[----:B--2---:R2:W4:Y:S01]  /*ebc0*/  LDS.128 R12, [R0+0x4080] ;  /* 0x00408000000c7984 */ /* 0x0045220000000c00 */
[----:B------:R-:W-:-:S09]  /*ebd0*/  ISETP.GE.AND P2, PT, R6, c[0x0][0x3c8], PT ;  /* 0x0000f20006007a0c */ /* 0x000fd20003f46270 */
[----:B------:R-:W-:-:S04]  /*ebe0*/  @!P1 SHF.R.S32.HI R4, RZ, 0x1f, R5 ;  /* 0x0000001fff049819 */ /* 0x000fc80000011405 */
[----:B------:R-:W-:Y:S01]  /*ebf0*/  @!P1 LEA.HI R4, R4, R5, RZ, 0x3 ;  /* 0x0000000504049211 */ /* 0x000fe200078f18ff */
[----:B-1----:R-:W-:-:S03]  /*ec00*/  @!P2 IMAD.WIDE R8, R6, 0x2, R2 ;  /* 0x000000020608a825 */ /* 0x002fc600078e0202 */
[----:B------:R-:W-:Y:S02]  /*ec10*/  @!P1 LOP3.LUT R4, R4, 0xfffffff8, RZ, 0xc0, !PT ;  /* 0xfffffff804049812 */ /* 0x000fe400078ec0ff */
[----:B--2---:R-:W-:-:S03]  /*ec20*/  @!P0 SHF.R.S32.HI R0, RZ, 0x1f, R7 ;  /* 0x0000001fff008819 */ /* 0x004fc60000011407 */
[----:B------:R-:W-:Y:S01]  /*ec30*/  @!P1 IMAD.WIDE R4, R4, 0x2, R2 ;  /* 0x0000000204049825 */ /* 0x000fe200078e0202 */
[----:B------:R-:W-:-:S04]  /*ec40*/  @!P0 LEA.HI R0, R0, R7, RZ, 0x3 ;  /* 0x0000000700008211 */ /* 0x000fc800078f18ff */
[----:B------:R-:W-:Y:S01]  /*ec50*/  @!P0 LOP3.LUT R0, R0, 0xfffffff8, RZ, 0xc0, !PT ;  /* 0xfffffff800008812 */ /* 0x000fe200078ec0ff */
[----:B---3--:R1:W-:Y:S04]  /*ec60*/  @!P2 ST.E.128 [R8.64], R20 ;  /* 0x000000140800a985 */ /* 0x0083e8000c101d0e */
[----:B------:R-:W-:Y:S01]  /*ec70*/  @!P0 IMAD.WIDE R2, R0, 0x2, R2 ;  /* 0x0000000200028825 */ /* 0x000fe200078e0202 */
[----:B-----5:R1:W-:Y:S04]  /*ec80*/  @!P1 ST.E.128 [R4.64], R16 ;  /* 0x0000001004009985 */ /* 0x0203e8000c101d0e */
[----:B----4-:R1:W-:Y:S02]  /*ec90*/  @!P0 ST.E.128 [R2.64], R12 ;  /* 0x0000000c02008985 */ /* 0x0103e4000c101d0e */
.L_x_725:
[----:B---3--:R-:W-:Y:S05]  /*eca0*/  BSYNC B0 ;  /* 0x0000000000007941 */ /* 0x008fea0003800000 */
.L_x_724:
        /* <DEDUP_REMOVED lines=23> */
.L_x_727:
[----:B------:R-:W-:Y:S05]  /*ee20*/  BSYNC B0 ;  /* 0x0000000000007941 */ /* 0x000fea0003800000 */
.L_x_726:
        /* <DEDUP_REMOVED lines=23> */
.L_x_729:
[----:B------:R-:W-:Y:S05]  /*efa0*/  BSYNC B0 ;  /* 0x0000000000007941 */ /* 0x000fea0003800000 */
.L_x_728:
        /* <DEDUP_REMOVED lines=24> */
.L_x_722:
[----:B------:R-:W-:Y:S02]  /*f130*/  ULDC.64 UR4, c[0x0][0x500] ;  /* 0x0001400000047ab9 */ /* 0x000fe40000000a00 */
[----:B------:R-:W-:Y:S02]  /*f140*/  UISETP.NE.U32.AND UP1, UPT, URZ, UR4, UPT ;  /* 0x000000043f00728c */ /* 0x000fe4000bf25070 */
[----:B------:R-:W-:Y:S02]  /*f150*/  UMOV UR6, 0x4 ;  /* 0x0000000400067882 */ /* 0x000fe40000000000 */
[----:B------:R-:W-:-:S03]  /*f160*/  UISETP.NE.AND.EX UP1, UPT, URZ, UR5, UPT, UP1 ;  /* 0x000000053f00728c */ /* 0x000fc6000bf25310 */
[----:B------:R-:W-:Y:S02]  /*f170*/  ULDC.64 UR4, c[0x0][0x500] ;  /* 0x0001400000047ab9 */ /* 0x000fe40000000a00 */
[----:B------:R-:W-:Y:S01]  /*f180*/  UIMAD.WIDE UR4, UR13, UR6, UR4 ;  /* 0x000000060d0472a5 */ /* 0x000fe2000f8e0204 */
[----:B------:R-:W-:-:S05]  /*f190*/  PLOP3.LUT P1, PT, PT, PT, UP1, 0x80, 0x0 ;  /* 0x000000000000781c */ /* 0x000fca0003f2f018 */
[----:B------:R-:W-:Y:S01]  /*f1a0*/  IMAD.U32 R4, RZ, RZ, UR4 ;  /* 0x00000004ff047e24 */ /* 0x000fe2000f8e00ff */
[----:B------:R-:W-:Y:S01]  /*f1b0*/  MOV R5, UR5 ;  /* 0x0000000500057c02 */ /* 0x000fe20008000f00 */
[----:B------:R-:W-:-:S06]  /*f1c0*/  ULDC.64 UR4, c[0x0][0x508] ;  /* 0x0001420000047ab9 */ /* 0x000fcc0000000a00 */
[----:B------:R-:W2:Y:S01]  /*f1d0*/  @P1 LDG.E R0, [R4.64] ;  /* 0x0000000e04001981 */ /* 0x000ea2000c1e1900 */
[----:B------:R-:W-:Y:S01]  /*f1e0*/  UISETP.NE.U32.AND UP0, UPT, URZ, UR4, UPT ;  /* 0x000000043f00728c */ /* 0x000fe2000bf05070 */
[----:B------:R-:W-:-:S03]  /*f1f0*/  IMAD.MOV.U32 R9, RZ, RZ, c[0x0][0x388] ;  /* 0x0000e200ff097624 */ /* 0x000fc600078e00ff */
[----:B------:R-:W-:-:S03]  /*f200*/  UISETP.NE.AND.EX UP0, UPT, URZ, UR5, UPT, UP0 ;  /* 0x000000053f00728c */ /* 0x000fc6000bf05300 */
[----:B------:R-:W-:-:S03]  /*f210*/  ULDC.64 UR4, c[0x0][0x508] ;  /* 0x0001420000047ab9 */ /* 0x000fc60000000a00 */
[----:B------:R-:W-:-:S05]  /*f220*/  PLOP3.LUT P0, PT, PT, PT, UP0, 0x80, 0x0 ;  /* 0x000000000000781c */ /* 0x000fca0003f0f008 */
[----:B------:R-:W-:-:S06]  /*f230*/  @UP0 UIMAD.WIDE UR4, UR13, UR6, UR4 ;  /* 0x000000060d0402a5 */ /* 0x000fcc000f8e0204 */
[----:B------:R-:W-:Y:S01]  /*f240*/  MOV R2, UR4 ;  /* 0x0000000400027c02 */ /* 0x000fe20008000f00 */
[----:B------:R-:W-:-:S05]  /*f250*/  IMAD.U32 R3, RZ, RZ, UR5 ;  /* 0x00000005ff037e24 */ /* 0x000fca000f8e00ff */
[----:B------:R1:W5:Y:S01]  /*f260*/  @P0 LDG.E R9, [R2.64] ;  /* 0x0000000e02090981 */ /* 0x000362000c1e1900 */
[----:B------:R-:W-:Y:S02]  /*f270*/  UMOV UR10, URZ ;  /* 0x0000003f000a7c82 */ /* 0x000fe40008000000 */
[----:B------:R-:W-:Y:S01]  /*f280*/  UMOV UR11, URZ ;  /* 0x0000003f000b7c82 */ /* 0x000fe20008000000 */
[----:B--2---:R-:W2:Y:S02]  /*f290*/  @P1 R2UR UR5, R0 ;  /* 0x00000000000513c2 */ /* 0x004ea400000e0000 */
[----:B--2---:R-:W-:Y:S02]  /*f2a0*/  @UP1 USHF.R.S32.HI UR4, URZ, 0x1f, UR5 ;  /* 0x0000001f3f041899 */ /* 0x004fe40008011405 */
[----:B------:R-:W-:-:S05]  /*f2b0*/  @UP1 UMOV UR10, UR5 ;  /* 0x00000005000a1c82 */ /* 0x000fca0008000000 */
[----:B------:R-:W-:Y:S01]  /*f2c0*/  @UP1 UMOV UR11, UR4 ;  /* 0x00000004000b1c82 */ /* 0x000fe20008000000 */
[----:B------:R-:W-:Y:S05]  /*f2d0*/  @P0 BRA `(.L_x_730) ;  /* 0x0000004000000947 */ /* 0x000fea0003800000 */
[----:B-1----:R-:W-:Y:S05]  /*f2e0*/  @!P1 BRA `(.L_x_730) ;  /* 0x0000003000009947 */ /* 0x002fea0003800000 */
[----:B------:R-:W2:Y:S04]  /*f2f0*/  LDG.E R0, [R4.64] ;  /* 0x0000000e04007981 */ /* 0x000ea8000c1e1900 */
[----:B------:R-:W2:Y:S02]  /*f300*/  LDG.E R2, [R4.64+0x4] ;  /* 0x0000040e04027981 */ /* 0x000ea4000c1e1900 */
[----:B--2--5:R-:W-:Y:S02]  /*f310*/  IADD3 R9, -R0, R2, RZ ;  /* 0x0000000200097210 */ /* 0x024fe40007ffe1ff */
.L_x_730:
[----:B-1----:R-:W1:Y:S01]  /*f320*/  S2R R8, SR_TID.X ;  /* 0x0000000000087919 */ /* 0x002e620000002100 */
[----:B------:R-:W-:Y:S01]  /*f330*/  USHF.R.S32.HI UR6, URZ, 0x1f, UR13 ;  /* 0x0000001f3f067899 */ /* 0x000fe2000801140d */
[----:B------:R-:W-:Y:S01]  /*f340*/  BSSY B0, `(.L_x_731) ;  /* 0x0000029000007945 */ /* 0x000fe20003800000 */
[----:B------:R-:W-:-:S02]  /*f350*/  USEL UR13, UR13, URZ, !UP1 ;  /* 0x0000003f0d0d7287 */ /* 0x000fc4000c800000 */
[----:B------:R-:W-:Y:S01]  /*f360*/  USEL UR6, UR6, URZ, !UP1 ;  /* 0x0000003f06067287 */ /* 0x000fe2000c800000 */
[----:B-1----:R-:W-:-:S13]  /*f370*/  ISETP.GT.AND P0, PT, R8, 0x7f, PT ;  /* 0x0000007f0800780c */ /* 0x002fda0003f04270 */
[----:B------:R-:W-:Y:S05]  /*f380*/  @P0 BRA `(.L_x_732) ;  /* 0x0000024000000947 */ /* 0x000fea0003800000 */
[----:B------:R-:W1:Y:S01]  /*f390*/  S2R R3, SR_CTAID.X ;  /* 0x0000000000037919 */ /* 0x000e620000002500 */
[----:B-----5:R-:W-:Y:S01]  /*f3a0*/  IMAD R0, R9, c[0x0][0x4e8], RZ ;  /* 0x00013a0009007a24 */ /* 0x020fe200078e02ff */
[----:B-1----:R-:W-:-:S04]  /*f3b0*/  LEA R3, R3, R8, 0x7 ;  /* 0x0000000803037211 */ /* 0x002fc800078e38ff */
[----:B------:R-:W-:-:S13]  /*f3c0*/  ISETP.GE.AND P0, PT, R3, R0, PT ;  /* 0x000000000300720c */ /* 0x000fda0003f06270 */
[----:B------:R-:W-:Y:S05]  /*f3d0*/  @P0 BRA `(.L_x_732) ;  /* 0x000001f000000947 */ /* 0x000fea0003800000 */
[----:B------:R-:W-:Y:S01]  /*f3e0*/  IMAD.MOV.U32 R0, RZ, RZ, c[0x0][0x4e8] ;  /* 0x00013a00ff007624 */ /* 0x000fe200078e00ff */
[----:B------:R-:W-:Y:S01]  /*f3f0*/  ULDC.64 UR4, c[0x0][0x490] ;  /* 0x0001240000047ab9 */ /* 0x000fe20000000a00 */
[----:B------:R-:W-:Y:S01]  /*f400*/  IMAD.MOV.U32 R2, RZ, RZ, R3 ;  /* 0x000000ffff027224 */ /* 0x000fe200078e0003 */
[----:B------:R-:W-:Y:S02]  /*f410*/  UIMAD UR7, UR8, UR4, URZ ;  /* 0x00000004080772a4 */ /* 0x000fe4000f8e023f */
[----:B------:R-:W-:Y:S01]  /*f420*/  ISETP.NE.AND P0, PT, R0, 0x1, PT ;  /* 0x000000010000780c */ /* 0x000fe20003f05270 */
[----:B------:R-:W-:Y:S02]  /*f430*/  UMOV UR16, UR10 ;  /* 0x0000000a00107c82 */ /* 0x000fe40008000000 */
[----:B------:R-:W-:Y:S02]  /*f440*/  UMOV UR17, UR11 ;  /* 0x0000000b00117c82 */ /* 0x000fe40008000000 */
[----:B------:R-:W-:-:S02]  /*f450*/  UIMAD.WIDE.U32 UR16, UR9, UR4, UR16 ;  /* 0x00000004091072a5 */ /* 0x000fc4000f8e0010 */
[----:B------:R-:W-:-:S03]  /*f460*/  UIMAD UR7, UR9, UR5, UR7 ;  /* 0x00000005090772a4 */ /* 0x000fc6000f8e0207 */
[----:B------:R-:W-:Y:S02]  /*f470*/  ULDC.64 UR4, c[0x0][0x498] ;  /* 0x0001260000047ab9 */ /* 0x000fe40000000a00 */
[----:B------:R-:W-:Y:S01]  /*f480*/  UIADD3 UR17, UR7, UR17, URZ ;  /* 0x0000001107117290 */ /* 0x000fe2000fffe03f */
[----:B------:R-:W-:Y:S01]  /*f490*/  @P0 IMAD.HI.U32 R0, R3, c[0x0][0x4ec], RZ ;  /* 0x00013b0003000a27 */ /* 0x000fe200078e00ff */
[----:B------:R-:W-:Y:S02]  /*f4a0*/  UIMAD UR7, UR6, UR4, URZ ;  /* 0x00000004060772a4 */ /* 0x000fe4000f8e023f */
[----:B------:R-:W-:Y:S02]  /*f4b0*/  UIMAD.WIDE.U32 UR16, UR13, UR4, UR16 ;  /* 0x000000040d1072a5 */ /* 0x000fe4000f8e0010 */
[----:B------:R-:W-:Y:S01]  /*f4c0*/  @P0 SHF.R.U32.HI R2, RZ, c[0x0][0x4f0], R0 ;  /* 0x00013c00ff020a19 */ /* 0x000fe20000011600 */
[----:B------:R-:W-:-:S03]  /*f4d0*/  UIMAD UR5, UR13, UR5, UR7 ;  /* 0x000000050d0572a4 */ /* 0x000fc6000f8e0207 */
[----:B------:R-:W-:-:S03]  /*f4e0*/  IADD3 R0, -R2, RZ, RZ ;  /* 0x000000ff02007210 */ /* 0x000fc60007ffe1ff */
[----:B------:R-:W-:Y:S02]  /*f4f0*/  IMAD.U32 R5, RZ, RZ, UR5 ;  /* 0x00000005ff057e24 */ /* 0x000fe4000f8e00ff */
[----:B------:R-:W-:Y:S01]  /*f500*/  IMAD R0, R0, c[0x0][0x4e8], R3 ;  /* 0x00013a0000007a24 */ /* 0x000fe200078e0203 */
[----:B------:R-:W-:Y:S02]  /*f510*/  SHF.R.S32.HI R3, RZ, 0x1f, R2 ;  /* 0x0000001fff037819 */ /* 0x000fe40000011402 */
[----:B------:R-:W-:Y:S02]  /*f520*/  IADD3 R2, P0, R2, UR16, RZ ;  /* 0x0000001002027c10 */ /* 0x000fe4000ff1e0ff */
[----:B------:R-:W-:Y:S02]  /*f530*/  SHF.R.S32.HI R4, RZ, 0x1f, R0 ;  /* 0x0000001fff047819 */ /* 0x000fe40000011400 */
[----:B------:R-:W-:-:S03]  /*f540*/  IADD3.X R3, R3, UR17, R5, P0, !PT ;  /* 0x0000001103037c10 */ /* 0x000fc600087fe405 */
[----:B------:R-:W-:Y:S02]  /*f550*/  IMAD R4, R4, c[0x0][0x488], RZ ;  /* 0x0001220004047a24 */ /* 0x000fe400078e02ff */
[----:B------:R-:W-:-:S04]  /*f560*/  IMAD.WIDE.U32 R2, R0, c[0x0][0x488], R2 ;  /* 0x0001220000027a25 */ /* 0x000fc800078e0002 */
[----:B------:R-:W-:-:S05]  /*f570*/  IMAD R4, R0, c[0x0][0x48c], R4 ;  /* 0x0001230000047a24 */ /* 0x000fca00078e0204 */
[----:B------:R-:W-:Y:S02]  /*f580*/  IADD3 R0, R3, R4, RZ ;  /* 0x0000000403007210 */ /* 0x000fe40007ffe0ff */
[----:B------:R-:W-:-:S04]  /*f590*/  LEA R4, P0, R2, c[0x0][0x450], 0x2 ;  /* 0x0001140002047a11 */ /* 0x000fc800078010ff */
[----:B------:R-:W-:Y:S01]  /*f5a0*/  LEA.HI.X R5, R2, c[0x0][0x454], R0, 0x2, P0 ;  /* 0x0001150002057a11 */ /* 0x000fe200000f1400 */
[----:B------:R-:W-:-:S05]  /*f5b0*/  IMAD.MOV.U32 R0, RZ, RZ, -0x800000 ;  /* 0xff800000ff007424 */ /* 0x000fca00078e00ff */
[----:B------:R1:W-:Y:S03]  /*f5c0*/  STG.E [R4.64], R0 ;  /* 0x0000000004007986 */ /* 0x0003e6000c10190e */
.L_x_732:
[----:B------:R-:W-:Y:S05]  /*f5d0*/  BSYNC B0 ;  /* 0x0000000000007941 */ /* 0x000fea0003800000 */
.L_x_731:
[----:B------:R-:W2:Y:S01]  /*f5e0*/  S2R R11, SR_CTAID.X ;  /* 0x00000000000b7919 */ /* 0x000ea20000002500 */
[----:B-1----:R-:W-:Y:S01]  /*f5f0*/  SHF.R.S32.HI R0, RZ, 0x1f, R8 ;  /* 0x0000001fff007819 */ /* 0x002fe20000011408 */
[----:B------:R-:W-:Y:S01]  /*f600*/  IMAD.MOV.U32 R3, RZ, RZ, c[0x0][0x4e8] ;  /* 0x00013a00ff037624 */ /* 0x000fe200078e00ff */
[----:B------:R-:W-:Y:S01]  /*f610*/  ULDC.64 UR4, c[0x0][0x3a0] ;  /* 0x0000e80000047ab9 */ /* 0x000fe20000000a00 */
[----:B-----5:R-:W-:Y:S01]  /*f620*/  IMAD R13, R9, c[0x0][0x4e8], RZ ;  /* 0x00013a00090d7a24 */ /* 0x020fe200078e02ff */
[----:B------:R-:W-:Y:S01]  /*f630*/  LEA.HI R0, R0, R8, RZ, 0x2 ;  /* 0x0000000800007211 */ /* 0x000fe200078f10ff */
[----:B------:R-:W-:Y:S01]  /*f640*/  UIMAD UR7, UR11, UR4, URZ ;  /* 0x000000040b0772a4 */ /* 0x000fe2000f8e023f */
[----:B------:R-:W-:Y:S01]  /*f650*/  ISETP.NE.AND P0, PT, R3, 0x1, PT ;  /* 0x000000010300780c */ /* 0x000fe20003f05270 */
[----:B------:R-:W-:Y:S01]  /*f660*/  UIMAD.WIDE.U32 UR16, UR10, UR4, URZ ;  /* 0x000000040a1072a5 */ /* 0x000fe2000f8e003f */
[----:B------:R-:W-:Y:S01]  /*f670*/  LOP3.LUT R2, R0, 0xfffffffc, RZ, 0xc0, !PT ;  /* 0xfffffffc00027812 */ /* 0x000fe200078ec0ff */
[----:B------:R-:W-:Y:S01]  /*f680*/  UIMAD UR7, UR10, UR5, UR7 ;  /* 0x000000050a0772a4 */ /* 0x000fe2000f8e0207 */
[----:B------:R-:W-:Y:S01]  /*f690*/  SHF.R.S32.HI R7, RZ, 0x2, R0 ;  /* 0x00000002ff077819 */ /* 0x000fe20000011400 */
[----:B------:R-:W-:Y:S01]  /*f6a0*/  BSSY B0, `(.L_x_733) ;  /* 0x000003a000007945 */ /* 0x000fe20003800000 */
[----:B------:R-:W-:Y:S01]  /*f6b0*/  ULDC.64 UR4, c[0x0][0x3e8] ;  /* 0x0000fa0000047ab9 */ /* 0x000fe20000000a00 */
[----:B------:R-:W-:Y:S01]  /*f6c0*/  IMAD.IADD R8, R8, 0x1, -R2 ;  /* 0x0000000108087824 */ /* 0x000fe200078e0a02 */
[----:B------:R-:W-:-:S02]  /*f6d0*/  UIADD3 UR17, UR17, UR7, URZ ;  /* 0x0000000711117290 */ /* 0x000fc4000fffe03f */
[----:B------:R-:W-:Y:S02]  /*f6e0*/  UIMAD UR7, UR8, UR4, URZ ;  /* 0x00000004080772a4 */ /* 0x000fe4000f8e023f */
[----:B------:R-:W-:Y:S01]  /*f6f0*/  LEA R0, R8, R7, 0x5 ;  /* 0x0000000708007211 */ /* 0x000fe200078e28ff */
[----:B------:R-:W-:Y:S02]  /*f700*/  UIMAD.WIDE.U32 UR16, UR9, UR4, UR16 ;  /* 0x00000004091072a5 */ /* 0x000fe4000f8e0010 */
[----:B------:R-:W-:Y:S02]  /*f710*/  UIMAD UR7, UR9, UR5, UR7 ;  /* 0x00000005090772a4 */ /* 0x000fe4000f8e0207 */
[C---:B--2---:R-:W-:Y:S01]  /*f720*/  IMAD R0, R11.reuse, 0x80, R0 ;  /* 0x000000800b007824 */ /* 0x044fe200078e0200 */
[----:B------:R-:W-:Y:S01]  /*f730*/  ULDC.64 UR4, c[0x0][0x3f0] ;  /* 0x0000fc0000047ab9 */ /* 0x000fe20000000a00 */
[----:B------:R-:W-:Y:S01]  /*f740*/  IMAD R11, R11, 0x80, R7 ;  /* 0x000000800b0b7824 */ /* 0x000fe200078e0207 */
[----:B------:R-:W-:Y:S01]  /*f750*/  UIMAD UR6, UR6, UR4, URZ ;  /* 0x00000004060672a4 */ /* 0x000fe2000f8e023f */
[----:B------:R-:W-:Y:S01]  /*f760*/  @P0 IMAD.HI.U32 R2, R0, c[0x0][0x4ec], RZ ;  /* 0x00013b0000020a27 */ /* 0x000fe200078e00ff */
[----:B------:R-:W-:Y:S01]  /*f770*/  UIADD3 UR17, UR7, UR17, URZ ;  /* 0x0000001107117290 */ /* 0x000fe2000fffe03f */
[----:B------:R-:W-:Y:S01]  /*f780*/  MOV R4, R0 ;  /* 0x0000000000047202 */ /* 0x000fe20000000f00 */
[----:B------:R-:W-:-:S02]  /*f790*/  UIMAD UR5, UR13, UR5, UR6 ;  /* 0x000000050d0572a4 */ /* 0x000fc4000f8e0206 */
[----:B------:R-:W-:Y:S01]  /*f7a0*/  @P0 SHF.R.U32.HI R4, RZ, c[0x0][0x4f0], R2 ;  /* 0x00013c00ff040a19 */ /* 0x000fe20000011602 */
[----:B------:R-:W-:-:S03]  /*f7b0*/  UIMAD.WIDE.U32 UR16, UR13, UR4, UR16 ;  /* 0x000000040d1072a5 */ /* 0x000fc6000f8e0010 */
[--C-:B------:R-:W-:Y:S01]  /*f7c0*/  SHF.R.S32.HI R3, RZ, 0x1f, R4.reuse ;  /* 0x0000001fff037819 */ /* 0x100fe20000011404 */
[----:B------:R-:W-:Y:S01]  /*f7d0*/  IMAD.MOV R2, RZ, RZ, -R4 ;  /* 0x000000ffff027224 */ /* 0x000fe200078e0a04 */
[----:B------:R-:W-:-:S03]  /*f7e0*/  UIADD3 UR5, UR17, UR5, URZ ;  /* 0x0000000511057290 */ /* 0x000fc6000fffe03f */
[----:B------:R-:W-:Y:S01]  /*f7f0*/  IMAD R5, R2, c[0x0][0x4e8], R0 ;  /* 0x00013a0002057a24 */ /* 0x000fe200078e0200 */
[----:B------:R-:W-:Y:S01]  /*f800*/  MOV R2, UR16 ;  /* 0x0000001000027c02 */ /* 0x000fe20008000f00 */
[----:B------:R-:W-:Y:S02]  /*f810*/  IMAD R0, R3, c[0x0][0x3e0], RZ ;  /* 0x0000f80003007a24 */ /* 0x000fe400078e02ff */
[----:B------:R-:W-:Y:S01]  /*f820*/  IMAD.U32 R3, RZ, RZ, UR17 ;  /* 0x00000011ff037e24 */ /* 0x000fe2000f8e00ff */
[----:B------:R-:W-:Y:S01]  /*f830*/  MOV R3, UR5 ;  /* 0x0000000500037c02 */ /* 0x000fe20008000f00 */
[----:B------:R-:W-:Y:S01]  /*f840*/  IMAD R6, R4, c[0x0][0x3e4], R0 ;  /* 0x0000f90004067a24 */ /* 0x000fe200078e0200 */
[----:B------:R-:W-:-:S03]  /*f850*/  SHF.R.S32.HI R0, RZ, 0x1f, R5 ;  /* 0x0000001fff007819 */ /* 0x000fc60000011405 */
[----:B------:R-:W-:-:S04]  /*f860*/  IMAD.WIDE.U32 R2, R4, c[0x0][0x3e0], R2 ;  /* 0x0000f80004027a25 */ /* 0x000fc800078e0002 */
[----:B------:R-:W-:Y:S02]  /*f870*/  IMAD R0, R0, c[0x0][0x3d8], RZ ;  /* 0x0000f60000007a24 */ /* 0x000fe400078e02ff */
[----:B------:R-:W-:Y:S02]  /*f880*/  IMAD.IADD R3, R3, 0x1, R6 ;  /* 0x0000000103037824 */ /* 0x000fe400078e0206 */
[C---:B------:R-:W-:Y:S02]  /*f890*/  IMAD R0, R5.reuse, c[0x0][0x3dc], R0 ;  /* 0x0000f70005007a24 */ /* 0x040fe400078e0200 */
[----:B------:R-:W-:-:S05]  /*f8a0*/  IMAD.WIDE.U32 R2, R5, c[0x0][0x3d8], R2 ;  /* 0x0000f60005027a25 */ /* 0x000fca00078e0002 */
[----:B------:R-:W-:Y:S02]  /*f8b0*/  IADD3 R0, R3, R0, RZ ;  /* 0x0000000003007210 */ /* 0x000fe40007ffe0ff */
        /* <DEDUP_REMOVED lines=24> */
.L_x_734:
[----:B------:R-:W-:Y:S05]  /*fa40*/  BSYNC B0 ;  /* 0x0000000000007941 */ /* 0x000fea0003800000 */
.L_x_733:
        /* <DEDUP_REMOVED lines=21> */
.L_x_736:
[----:B------:R-:W-:Y:S05]  /*fba0*/  BSYNC B0 ;  /* 0x0000000000007941 */ /* 0x000fea0003800000 */
.L_x_735:
        /* <DEDUP_REMOVED lines=21> */
.L_x_738:
[----:B------:R-:W-:Y:S05]  /*fd00*/  BSYNC B0 ;  /* 0x0000000000007941 */ /* 0x000fea0003800000 */
.L_x_737:
        /* <DEDUP_REMOVED lines=22> */
.L_x_739:
        /* <DEDUP_REMOVED lines=9> */
.L_x_867:


//--------------------- .text._ZN7cutlass13device_kernelIN5flash19enable_sm80_to_sm89INS1_16FlashAttnFwdSm80INS1_25CollectiveMainloopFwdSm80ILi4ELi1ELb0EN4cute5tupleIJNS5_1CILi128EEENS7_ILi64EEENS7_ILi96EEEEEELi96ENS_10bfloat16_tEfNS_4arch4Sm80ELb1ELb0ELb0ELb1ELb1ELb1ELb1ELb0EEENS1_21CollectiveEpilogueFwdINS6_IJS8_SA_S9_EEENS6_IJNS7_ILi1EEESI_SI_EEESC_SE_Li128ELb1ELb1ELb0ELb0EEENS1_19SingleTileSchedulerILb1ELb0ELb1ELi128EEEEEEEEEvNT_6ParamsE --------------------------
	.section	.text._ZN7cutlass13device_kernelIN5flash19enable_sm80_to_sm89INS1_16FlashAttnFwdSm80INS1_25CollectiveMainloopFwdSm80ILi4ELi1ELb0EN4cute5tupleIJNS5_1CILi128EEENS7_ILi64EEENS7_ILi96EEEEEELi96ENS_10bfloat16_tEfNS_4arch4Sm80ELb1ELb0ELb0ELb1ELb1ELb1ELb1ELb0EEENS1_21CollectiveEpilogueFwdINS6_IJS8_SA_S9_EEENS6_IJNS7_ILi1EEESI_SI_EEESC_SE_Li128ELb1ELb1ELb0ELb0EEENS1_19SingleTileSchedulerILb1ELb0ELb1ELi128EEEEEEEEEvNT_6ParamsE,"ax",@progbits
	.sectioninfo	@"SHI_REGISTERS=255"
	.align	128
.text._ZN7cutlass13device_kernelIN5flash19enable_sm80_to_sm89INS1_16FlashAttnFwdSm80INS1_25CollectiveMainloopFwdSm80ILi4ELi1ELb0EN4cute5tupleIJNS5_1CILi128EEENS7_ILi64EEENS7_ILi96EEEEEELi96ENS_10bfloat16_tEfNS_4arch4Sm80ELb1ELb0ELb0ELb1ELb1ELb1ELb1ELb0EEENS1_21CollectiveEpilogueFwdINS6_IJS8_SA_S9_EEENS6_IJNS7_ILi1EEESI_SI_EEESC_SE_Li128ELb1ELb1ELb0ELb0EEENS1_19SingleTileSchedulerILb1ELb0ELb1ELi128EEEEEEEEEvNT_6ParamsE:
        .type           _ZN7cutlass13device_kernelIN5flash19enable_sm80_to_sm89INS1_16FlashAttnFwdSm80INS1_25CollectiveMainloopFwdSm80ILi4ELi1ELb0EN4cute5tupleIJNS5_1CILi128EEENS7_ILi64EEENS7_ILi96EEEEEELi96ENS_10bfloat16_tEfNS_4arch4Sm80ELb1ELb0ELb0ELb1ELb1ELb1ELb1ELb0EEENS1_21CollectiveEpilogueFwdINS6_IJS8_SA_S9_EEENS6_IJNS7_ILi1EEESI_SI_EEESC_SE_Li128ELb1ELb1ELb0ELb0EEENS1_19SingleTileSchedulerILb1ELb0ELb1ELi128EEEEEEEEEvNT_6ParamsE,@function
        .size           _ZN7cutlass13device_kernelIN5flash19enable_sm80_to_sm89INS1_16FlashAttnFwdSm80INS1_25CollectiveMainloopFwdSm80ILi4ELi1ELb0EN4cute5tupleIJNS5_1CILi128EEENS7_ILi64EEENS7_ILi96EEEEEELi96ENS_10bfloat16_tEfNS_4arch4Sm80ELb1ELb0ELb0ELb1ELb1ELb1ELb1ELb0EEENS1_21CollectiveEpilogueFwdINS6_IJS8_SA_S9_EEENS6_IJNS7_ILi1EEESI_SI_EEESC_SE_Li128ELb1ELb1ELb0ELb0EEENS1_19SingleTileSchedulerILb1ELb0ELb1ELi128EEEEEEEEEvNT_6ParamsE,(.L_x_868 - _ZN7cutlass13device_kernelIN5flash19enable_sm80_to_sm89INS1_16FlashAttnFwdSm80INS1_25CollectiveMainloopFwdSm80ILi4ELi1ELb0EN4cute5tupleIJNS5_1CILi128EEENS7_ILi64EEENS7_ILi96EEEEEELi96ENS_10bfloat16_tEfNS_4arch4Sm80ELb1ELb0ELb0ELb1ELb1ELb1ELb1ELb0EEENS1_21CollectiveEpilogueFwdINS6_IJS8_SA_S9_EEENS6_IJNS7_ILi1EEESI_SI_EEESC_SE_Li128ELb1ELb1ELb0ELb0EEENS1_19SingleTileSchedulerILb1ELb0ELb1ELi128EEEEEEEEEvNT_6ParamsE)
        .other          _ZN7cutlass13device_kernelIN5flash19enable_sm80_to_sm89INS1_16FlashAttnFwdSm80INS1_25CollectiveMainloopFwdSm80ILi4ELi1ELb0EN4cute5tupleIJNS5_1CILi128EEENS7_ILi64EEENS7_ILi96EEEEEELi96ENS_10bfloat16_tEfNS_4arch4Sm80ELb1ELb0ELb0ELb1ELb1ELb1ELb1ELb0EEENS1_21CollectiveEpilogueFwdINS6_IJS8_SA_S9_EEENS6_IJNS7_ILi1EEESI_SI_EEESC_SE_Li128ELb1ELb1ELb0ELb0EEENS1_19SingleTileSchedulerILb1ELb0ELb1ELi128EEEEEEEEEvNT_6ParamsE,@"STO_CUDA_ENTRY STV_DEFAULT"
_ZN7cutlass13device_kernelIN5flash19enable_sm80_to_sm89INS1_16FlashAttnFwdSm80INS1_25CollectiveMainloopFwdSm80ILi4ELi1ELb0EN4cute5tupleIJNS5_1CILi128EEENS7_ILi64EEENS7_ILi96EEEEEELi96ENS_10bfloat16_tEfNS_4arch4Sm80ELb1ELb0ELb0ELb1ELb1ELb1ELb1ELb0EEENS1_21CollectiveEpilogueFwdINS6_IJS8_SA_S9_EEENS6_IJNS7_ILi1EEESI_SI_EEESC_SE_Li128ELb1ELb1ELb0ELb0EEENS1_19SingleTileSchedulerILb1ELb0ELb1ELi128EEEEEEEEEvNT_6ParamsE:
        /* <DEDUP_REMOVED lines=21> */
.L_x_741:
        /* <DEDUP_REMOVED lines=13> */
.L_x_743:
[----:B------:R-:W-:Y:S02]  /*0220*/  ULDC UR5, c[0x0][0x54c] ;  /* 0x0001530000057ab9 */ /* 0x000fe40000000800 */
.L_x_742:
[----:B------:R-:W-:Y:S02]  /*0230*/  ULDC UR4, c[0x0][0x548] ;  /* 0x0001520000047ab9 */ /* 0x000fe40000000800 */
[----:B------:R-:W-:-:S02]  /*0240*/  USHF.L.U32 UR12, UR12, 0x7, URZ ;  /* 0x000000070c0c7899 */ /* 0x000fc4000800063f */
[----:B------:R-:W-:-:S04]  /*0250*/  UIMAD UR4, UR5, UR4, URZ ;  /* 0x00000004050472a4 */ /* 0x000fc8000f8e023f */
[----:B------:R-:W-:-:S04]  /*0260*/  UISETP.GE.AND UP0, UPT, UR12, UR4, UPT ;  /* 0x000000040c00728c */ /* 0x000fc8000bf06270 */
[----:B------:R-:W-:Y:S01]  /*0270*/  USEL UR18, UR18, 0xffffffff, !UP0 ;  /* 0xffffffff12127887 */ /* 0x000fe2000c000000 */
[----:B------:R-:W-:Y:S05]  /*0280*/  BRA `(.L_x_744) ;  /* 0x000001b000007947 */ /* 0x000fea0003800000 */
.L_x_740:
        /* <DEDUP_REMOVED lines=8> */
.L_x_745:
        /* <DEDUP_REMOVED lines=13> */
.L_x_747:
[----:B------:R-:W-:Y:S02]  /*03e0*/  ULDC UR5, c[0x0][0x54c] ;  /* 0x0001530000057ab9 */ /* 0x000fe40000000800 */
.L_x_746:
[----:B------:R-:W-:Y:S02]  /*03f0*/  ULDC UR4, c[0x0][0x548] ;  /* 0x0001520000047ab9 */ /* 0x000fe40000000800 */
[----:B------:R-:W-:-:S02]  /*0400*/  USHF.L.U32 UR12, UR12, 0x7, URZ ;  /* 0x000000070c0c7899 */ /* 0x000fc4000800063f */
[----:B------:R-:W-:-:S04]  /*0410*/  UIMAD UR4, UR5, UR4, URZ ;  /* 0x00000004050472a4 */ /* 0x000fc8000f8e023f */
[----:B------:R-:W-:-:S04]  /*0420*/  UISETP.GE.AND UP0, UPT, UR12, UR4, UPT ;  /* 0x000000040c00728c */ /* 0x000fc8000bf06270 */
[----:B------:R-:W-:-:S06]  /*0430*/  USEL UR18, UR18, 0xffffffff, !UP0 ;  /* 0xffffffff12127887 */ /* 0x000fcc000c000000 */
.L_x_744:
[----:B------:R-:W-:-:S13]  /*0440*/  ISETP.LE.AND P0, PT, RZ, UR18, PT ;  /* 0x00000012ff007c0c */ /* 0x000fda000bf03270 */
[----:B------:R-:W-:Y:S05]  /*0450*/  @!P0 EXIT ;  /* 0x000000000000894d */ /* 0x000fea0003800000 */
[----:B------:R-:W-:Y:S01]  /*0460*/  ULDC.64 UR4, c[0x0][0x360] ;  /* 0x0000d80000047ab9 */ /* 0x000fe20000000a00 */
[----:B------:R-:W-:Y:S01]  /*0470*/  ISETP.NE.U32.AND P3, PT, RZ, c[0x0][0x348], PT ;  /* 0x0000d200ff007a0c */ /* 0x000fe20003f65070 */
[----:B------:R-:W-:Y:S02]  /*0480*/  UISETP.NE.U32.AND UP0, UPT, URZ, UR4, UPT ;  /* 0x000000043f00728c */ /* 0x000fe4000bf05070 */
[----:B------:R-:W-:Y:S01]  /*0490*/  ULDC.64 UR6, c[0x0][0x370] ;  /* 0x0000dc0000067ab9 */ /* 0x000fe20000000a00 */
[----:B------:R-:W-:Y:S01]  /*04a0*/  ISETP.NE.AND.EX P3, PT, RZ, c[0x0][0x34c], PT, P3 ;  /* 0x0000d300ff007a0c */ /* 0x000fe20003f65330 */
[----:B------:R-:W-:Y:S02]  /*04b0*/  UISETP.NE.AND.EX UP0, UPT, URZ, UR5, UPT, UP0 ;  /* 0x000000053f00728c */ /* 0x000fe4000bf05300 */
[----:B------:R-:W-:Y:S02]  /*04c0*/  UISETP.NE.U32.AND UP1, UPT, URZ, UR6, UPT ;  /* 0x000000063f00728c */ /* 0x000fe4000bf25070 */
[----:B------:R-:W-:-:S02]  /*04d0*/  ULDC.64 UR4, c[0x0][0x360] ;  /* 0x0000d80000047ab9 */ /* 0x000fc40000000a00 */
[----:B------:R-:W-:Y:S01]  /*04e0*/  UISETP.NE.AND.EX UP1, UPT, URZ, UR7, UPT, UP1 ;  /* 0x000000073f00728c */ /* 0x000fe2000bf25310 */
[----:B------:R-:W-:Y:S01]  /*04f0*/  PLOP3.LUT P1, PT, PT, PT, UP0, 0x80, 0x0 ;  /* 0x000000000000781c */ /* 0x000fe20003f2f008 */
[----:B------:R-:W-:Y:S02]  /*0500*/  ULDC.64 UR8, c[0x0][0x370] ;  /* 0x0000dc0000087ab9 */ /* 0x000fe40000000a00 */
[----:B------:R-:W-:Y:S02]  /*0510*/  ULDC.64 UR6, c[0x0][0x348] ;  /* 0x0000d20000067ab9 */ /* 0x000fe40000000a00 */
[----:B------:R-:W-:Y:S01]  /*0520*/  @UP0 UIMAD.WIDE UR4, UR18, UR19, UR4 ;  /* 0x00000013120402a5 */ /* 0x000fe2000f8e0204 */
[----:B------:R-:W-:Y:S01]  /*0530*/  PLOP3.LUT P2, PT, PT, PT, UP1, 0x80, 0x0 ;  /* 0x000000000000781c */ /* 0x000fe20003f4f018 */
[----:B------:R-:W-:Y:S01]  /*0540*/  UIMAD.WIDE UR6, UR18, UR19, UR6 ;  /* 0x00000013120672a5 */ /* 0x000fe2000f8e0206 */
[----:B------:R-:W-:Y:S02]  /*0550*/  ISETP.NE.U32.AND P4, PT, RZ, c[0x0][0x350], PT ;  /* 0x0000d400ff007a0c */ /* 0x000fe40003f85070 */
[----:B------:R-:W-:Y:S01]  /*0560*/  @UP1 UIMAD.WIDE UR8, UR18, UR19, UR8 ;  /* 0x00000013120812a5 */ /* 0x000fe2000f8e0208 */
[----:B------:R-:W-:Y:S01]  /*0570*/  IMAD.U32 R2, RZ, RZ, UR4 ;  /* 0x00000004ff027e24 */ /* 0x000fe2000f8e00ff */
[----:B------:R-:W-:Y:S01]  /*0580*/  MOV R3, UR5 ;  /* 0x0000000500037c02 */ /* 0x000fe20008000f00 */
[----:B------:R-:W-:Y:S01]  /*0590*/  ULDC.64 UR4, c[0x0][0x358] ;  /* 0x0000d60000047ab9 */ /* 0x000fe20000000a00 */
[----:B------:R-:W-:Y:S01]  /*05a0*/  IMAD.U32 R8, RZ, RZ, UR6 ;  /* 0x00000006ff087e24 */ /* 0x000fe2000f8e00ff */
[----:B------:R-:W-:Y:S01]  /*05b0*/  UISETP.NE.U32.AND UP3, UPT, URZ, UR4, UPT ;  /* 0x000000043f00728c */ /* 0x000fe2000bf65070 */
[----:B------:R-:W-:Y:S01]  /*05c0*/  IMAD.U32 R9, RZ, RZ, UR7 ;  /* 0x00000007ff097e24 */ /* 0x000fe2000f8e00ff */
[----:B------:R-:W-:Y:S01]  /*05d0*/  ISETP.NE.AND.EX P4, PT, RZ, c[0x0][0x354], PT, P4 ;  /* 0x0000d500ff007a0c */ /* 0x000fe20003f85340 */
[----:B------:R-:W-:Y:S01]  /*05e0*/  IMAD.U32 R4, RZ, RZ, UR8 ;  /* 0x00000008ff047e24 */ /* 0x000fe2000f8e00ff */
[----:B------:R-:W-:Y:S01]  /*05f0*/  UISETP.NE.AND.EX UP3, UPT, URZ, UR5, UPT, UP3 ;  /* 0x000000053f00728c */ /* 0x000fe2000bf65330 */
[----:B------:R-:W-:Y:S01]  /*0600*/  IMAD.U32 R5, RZ, RZ, UR9 ;  /* 0x00000009ff057e24 */ /* 0x000fe2000f8e00ff */
[----:B------:R-:W-:Y:S01]  /*0610*/  ULDC.64 UR6, c[0x0][0x350] ;  /* 0x0000d40000067ab9 */ /* 0x000fe20000000a00 */
[----:B------:R1:W2:Y:S01]  /*0620*/  @P1 LDG.E R0, [R2.64] ;  /* 0x0000001402001981 */ /* 0x0002a2000c1e1900 */
[----:B------:R-:W-:-:S02]  /*0630*/  ULDC.64 UR4, c[0x0][0x358] ;  /* 0x0000d60000047ab9 */ /* 0x000fc40000000a00 */
[----:B------:R-:W-:Y:S01]  /*0640*/  PLOP3.LUT P0, PT, PT, PT, UP3, 0x80, 0x0 ;  /* 0x000000000000781c */ /* 0x000fe20003f0f038 */
[----:B------:R-:W-:Y:S01]  /*0650*/  UIMAD.WIDE UR6, UR18, UR19, UR6 ;  /* 0x00000013120672a5 */ /* 0x000fe2000f8e0206 */
[----:B------:R3:W4:Y:S01]  /*0660*/  @P2 LDG.E R7, [R4.64] ;  /* 0x0000001404072981 */ /* 0x000722000c1e1900 */
[----:B------:R-:W-:Y:S01]  /*0670*/  UIMAD.WIDE UR4, UR18, UR19, UR4 ;  /* 0x00000013120472a5 */ /* 0x000fe2000f8e0204 */
[----:B------:R-:W-:Y:S01]  /*0680*/  MOV R29, RZ ;  /* 0x000000ff001d7202 */ /* 0x000fe20000000f00 */
[----:B------:R-:W-:Y:S01]  /*0690*/  IMAD.MOV.U32 R10, RZ, RZ, RZ ;  /* 0x000000ffff0a7224 */ /* 0x000fe200078e00ff */
[----:B------:R-:W4:Y:S03]  /*06a0*/  @P3 LDG.E R6, [R8.64] ;  /* 0x0000001408063981 */ /* 0x000f26000c1e1900 */
[----:B-1----:R-:W-:Y:S01]  /*06b0*/  IMAD.U32 R2, RZ, RZ, UR4 ;  /* 0x00000004ff027e24 */ /* 0x002fe2000f8e00ff */
[----:B------:R-:W-:Y:S01]  /*06c0*/  MOV R3, UR5 ;  /* 0x0000000500037c02 */ /* 0x000fe20008000f00 */
[----:B---3--:R-:W-:Y:S01]  /*06d0*/  IMAD.U32 R4, RZ, RZ, UR6 ;  /* 0x00000006ff047e24 */ /* 0x008fe2000f8e00ff */
[----:B------:R-:W-:-:S03]  /*06e0*/  MOV R5, UR7 ;  /* 0x0000000700057c02 */ /* 0x000fc60008000f00 */
[----:B------:R1:W5:Y:S04]  /*06f0*/  @P0 LDG.E R10, [R2.64] ;  /* 0x00000014020a0981 */ /* 0x000368000c1e1900 */
[----:B------:R1:W5:Y:S01]  /*0700*/  @P4 LDG.E R29, [R4.64] ;  /* 0x00000014041d4981 */ /* 0x000362000c1e1900 */
[----:B------:R-:W3:Y:S01]  /*0710*/  S2UR UR11, SR_CTAID.Y ;  /* 0x00000000000b79c3 */ /* 0x000ee20000002600 */
[----:B------:R-:W-:Y:S02]  /*0720*/  UMOV UR13, URZ ;  /* 0x0000003f000d7c82 */ /* 0x000fe40008000000 */
[----:B------:R-:W-:Y:S02]  /*0730*/  ULDC UR17, c[0x0][0x168] ;  /* 0x00005a0000117ab9 */ /* 0x000fe40000000800 */
[----:B------:R-:W-:-:S02]  /*0740*/  UMOV UR14, URZ ;  /* 0x0000003f000e7c82 */ /* 0x000fc40008000000 */
[----:B------:R-:W-:Y:S02]  /*0750*/  ULDC UR4, c[0x0][0x2ac] ;  /* 0x0000ab0000047ab9 */ /* 0x000fe40000000800 */
[----:B------:R-:W-:Y:S02]  /*0760*/  ULDC UR16, c[0x0][0x1d0] ;  /* 0x0000740000107ab9 */ /* 0x000fe40000000800 */
[----:B------:R-:W-:Y:S02]  /*0770*/  UIMAD UR16, UR4, UR16, URZ ;  /* 0x00000010041072a4 */ /* 0x000fe4000f8e023f */
[----:B------:R-:W-:Y:S02]  /*0780*/  ULDC UR15, c[0x0][0x228] ;  /* 0x00008a00000f7ab9 */ /* 0x000fe40000000800 */
[----:B---3--:R-:W-:Y:S01]  /*0790*/  USHF.R.S32.HI UR10, URZ, 0x1f, UR11 ;  /* 0x0000001f3f0a7899 */ /* 0x008fe2000801140b */
[----:B--2---:R1:W2:Y:S08]  /*07a0*/  @P1 R2UR UR17, R0 ;  /* 0x00000000001113c2 */ /* 0x0042b000000e0000 */
[----:B----4-:R1:W3:Y:S08]  /*07b0*/  @P2 R2UR UR13, R7 ;  /* 0x00000000070d23c2 */ /* 0x0102f000000e0000 */
[----:B------:R1:W4:Y:S01]  /*07c0*/  @P3 R2UR UR14, R6 ;  /* 0x00000000060e33c2 */ /* 0x00032200000e0000 */
[----:B------:R-:W-:Y:S05]  /*07d0*/  @P1 BRA `(.L_x_748) ;  /* 0x0000006000001947 */ /* 0x000fea0003800000 */
[----:B------:R-:W-:Y:S05]  /*07e0*/  @!P3 BRA `(.L_x_748) ;  /* 0x000000500000b947 */ /* 0x000fea0003800000 */
[----:B-1--4-:R-:W4:Y:S04]  /*07f0*/  LDG.E R6, [R8.64] ;  /* 0x0000001408067981 */ /* 0x012f28000c1e1900 */
[----:B---3--:R-:W3:Y:S01]  /*0800*/  LDG.E R0, [R8.64+0x4] ;  /* 0x0000041408007981 */ /* 0x008ee2000c1e1900 */
[----:B--2-4-:R-:W1:Y:S08]  /*0810*/  R2UR UR17, R6 ;  /* 0x00000000061173c2 */ /* 0x014e7000000e0000 */
[----:B---3--:R-:W1:Y:S02]  /*0820*/  R2UR UR4, R0 ;  /* 0x00000000000473c2 */ /* 0x008e6400000e0000 */
[----:B-1----:R-:W-:-:S06]  /*0830*/  UIADD3 UR17, -UR17, UR4, URZ ;  /* 0x0000000411117290 */ /* 0x002fcc000fffe13f */
.L_x_748:
[----:B------:R-:W-:-:S04]  /*0840*/  ISETP.NE.U32.AND P1, PT, RZ, c[0x0][0x368], PT ;  /* 0x0000da00ff007a0c */ /* 0x000fc80003f25070 */
[----:B------:R-:W-:-:S13]  /*0850*/  ISETP.NE.AND.EX P1, PT, RZ, c[0x0][0x36c], PT, P1 ;  /* 0x0000db00ff007a0c */ /* 0x000fda0003f25310 */
[----:B------:R-:W-:Y:S05]  /*0860*/  @!P1 BRA `(.L_x_749) ;  /* 0x0000007000009947 */ /* 0x000fea0003800000 */
[----:B------:R-:W-:Y:S02]  /*0870*/  ULDC.64 UR4, c[0x0][0x368] ;  /* 0x0000da0000047ab9 */ /* 0x000fe40000000a00 */
[----:B------:R-:W-:-:S06]  /*0880*/  UIMAD.WIDE UR4, UR18, UR19, UR4 ;  /* 0x00000013120472a5 */ /* 0x000fcc000f8e0204 */
[----:B-1----:R-:W-:Y:S02]  /*0890*/  MOV R4, UR4 ;  /* 0x0000000400047c02 */ /* 0x002fe40008000f00 */
[----:B------:R-:W-:-:S05]  /*08a0*/  MOV R5, UR5 ;  /* 0x0000000500057c02 */ /* 0x000fca0008000f00 */
[----:B----4-:R-:W4:Y:S02]  /*08b0*/  LDG.E R0, [R4.64] ;  /* 0x0000001404007981 */ /* 0x010f24000c1e1900 */
[----:B----4-:R1:W4:Y:S02]  /*08c0*/  R2UR UR16, R0 ;  /* 0x00000000001073c2 */ /* 0x01032400000e0000 */
[----:B-1--4-:R-:W-:Y:S05]  /*08d0*/  BRA `(.L_x_750) ;  /* 0x0000006000007947 */ /* 0x012fea0003800000 */
.L_x_749:
[----:B------:R-:W-:Y:S05]  /*08e0*/  @!P4 BRA `(.L_x_750) ;  /* 0x000000500000c947 */ /* 0x000fea0003800000 */
[----:B-1--4-:R1:W4:Y:S04]  /*08f0*/  LDG.E R0, [R4.64] ;  /* 0x0000001404007981 */ /* 0x012328000c1e1900 */
[----:B-1-3--:R-:W3:Y:S01]  /*0900*/  LDG.E R4, [R4.64+0x4] ;  /* 0x0000041404047981 */ /* 0x00aee2000c1e1900 */
[----:B----4-:R-:W1:Y:S08]  /*0910*/  R2UR UR16, R0 ;  /* 0x00000000001073c2 */ /* 0x010e7000000e0000 */
[----:B---3--:R-:W1:Y:S02]  /*0920*/  R2UR UR4, R4 ;  /* 0x00000000040473c2 */ /* 0x008e6400000e0000 */
[----:B-1----:R-:W-:-:S06]  /*0930*/  UIADD3 UR16, -UR16, UR4, URZ ;  /* 0x0000000410107290 */ /* 0x002fcc000fffe13f */
.L_x_750:
[----:B-1--4-:R1:W4:Y:S01]  /*0940*/  @P0 LDG.E R0, [R2.64] ;  /* 0x0000001402000981 */ /* 0x012322000c1e1900 */
[----:B------:R-:W-:-:S03]  /*0950*/  ULDC.64 UR4, c[0x0][0x378] ;  /* 0x0000de0000047ab9 */ /* 0x000fc60000000a00 */
[----:B-1-3--:R-:W3:Y:S01]  /*0960*/  @P0 LDG.E R2, [R2.64+0x4] ;  /* 0x0000041402020981 */ /* 0x00aee2000c1e1900 */
[----:B------:R-:W-:Y:S01]  /*0970*/  UISETP.NE.U32.AND UP0, UPT, URZ, UR4, UPT ;  /* 0x000000043f00728c */ /* 0x000fe2000bf05070 */
[----:B------:R-:W-:-:S03]  /*0980*/  IMAD.U32 R147, RZ, RZ, UR16 ;  /* 0x00000010ff937e24 */ /* 0x000fc6000f8e00ff */
[----:B------:R-:W-:-:S03]  /*0990*/  UISETP.NE.AND.EX UP0, UPT, URZ, UR5, UPT, UP0 ;  /* 0x000000053f00728c */ /* 0x000fc6000bf05300 */
[----:B------:R-:W-:-:S03]  /*09a0*/  ULDC.64 UR4, c[0x0][0x378] ;  /* 0x0000de0000047ab9 */ /* 0x000fc60000000a00 */
[----:B------:R-:W-:-:S05]  /*09b0*/  PLOP3.LUT P1, PT, PT, PT, UP0, 0x80, 0x0 ;  /* 0x000000000000781c */ /* 0x000fca0003f2f008 */
[----:B------:R-:W-:-:S06]  /*09c0*/  @UP0 UIMAD.WIDE UR4, UR18, UR19, UR4 ;  /* 0x00000013120402a5 */ /* 0x000fcc000f8e0204 */
[----:B------:R-:W-:Y:S01]  /*09d0*/  MOV R4, UR4 ;  /* 0x0000000400047c02 */ /* 0x000fe20008000f00 */
[----:B------:R-:W-:-:S05]  /*09e0*/  IMAD.U32 R5, RZ, RZ, UR5 ;  /* 0x00000005ff057e24 */ /* 0x000fca000f8e00ff */
[----:B------:R1:W5:Y:S01]  /*09f0*/  @P1 LDG.E R147, [R4.64] ;  /* 0x0000001404931981 */ /* 0x000362000c1e1900 */
[----:B------:R-:W-:Y:S02]  /*0a00*/  ULDC UR6, c[0x0][0x2c4] ;  /* 0x0000b10000067ab9 */ /* 0x000fe40000000800 */
[----:B------:R-:W-:Y:S02]  /*0a10*/  UISETP.NE.AND UP2, UPT, UR6, 0x1, UPT ;  /* 0x000000010600788c */ /* 0x000fe4000bf45270 */
[----:B------:R-:W-:-:S09]  /*0a20*/  UIADD3 UR6, -UR13, UR16, URZ ;  /* 0x000000100d067290 */ /* 0x000fd2000fffe13f */
[----:B------:R-:W-:Y:S01]  /*0a30*/  @UP2 UIADD3 UR22, UR12, 0x7f, URZ ;  /* 0x0000007f0c162890 */ /* 0x000fe2000fffe03f */
[----:B----4-:R-:W4:Y:S08]  /*0a40*/  @P0 R2UR UR4, R0 ;  /* 0x00000000000403c2 */ /* 0x010f3000000e0000 */
[----:B---3--:R-:W4:Y:S02]  /*0a50*/  @P0 R2UR UR5, R2 ;  /* 0x00000000020503c2 */ /* 0x008f2400000e0000 */
[----:B----4-:R-:W-:-:S03]  /*0a60*/  @UP3 UIADD3 UR15, -UR4, UR5, URZ ;  /* 0x00000005040f3290 */ /* 0x010fc6000fffe13f */
[----:B------:R-:W-:Y:S02]  /*0a70*/  ULDC.64 UR4, c[0x0][0x2c8] ;  /* 0x0000b20000047ab9 */ /* 0x000fe40000000a00 */
[----:B------:R-:W-:Y:S02]  /*0a80*/  UIMAD.WIDE.U32 UR22, UR22, UR4, URZ ;  /* 0x00000004161672a5 */ /* 0x000fe4000f8e003f */
[----:B------:R-:W-:Y:S02]  /*0a90*/  UIADD3 UR9, UR6, UR15, URZ ;  /* 0x0000000f06097290 */ /* 0x000fe4000fffe03f */
[----:B------:R-:W-:Y:S02]  /*0aa0*/  UIADD3 UR4, UR12, 0x7f, URZ ;  /* 0x0000007f0c047890 */ /* 0x000fe4000fffe03f */
[----:B--2---:R-:W-:Y:S02]  /*0ab0*/  UIADD3 UR7, UR9, 0x40, -UR17 ;  /* 0x0000004009077890 */ /* 0x004fe4000fffe811 */
[----:B------:R-:W-:-:S02]  /*0ac0*/  @UP2 USHF.R.U32.HI UR4, URZ, UR5, UR23 ;  /* 0x000000053f042299 */ /* 0x000fc40008011617 */
[----:B------:R-:W-:Y:S02]  /*0ad0*/  UIADD3 UR22, UR9, 0x3f, URZ ;  /* 0x0000003f09167890 */ /* 0x000fe4000fffe03f */
[----:B------:R-:W-:Y:S02]  /*0ae0*/  UIADD3 UR5, UR7, UR4, URZ ;  /* 0x0000000407057290 */ /* 0x000fe4000fffe03f */
[----:B------:R-:W-:Y:S02]  /*0af0*/  USHF.R.S32.HI UR8, URZ, 0x1f, UR22 ;  /* 0x0000001f3f087899 */ /* 0x000fe40008011416 */
[----:B------:R-:W-:Y:S02]  /*0b00*/  USHF.R.S32.HI UR4, URZ, 0x1f, UR5 ;  /* 0x0000001f3f047899 */ /* 0x000fe40008011405 */
[----:B------:R-:W-:Y:S02]  /*0b10*/  ULEA.HI UR8, UR8, UR22, URZ, 0x6 ;  /* 0x0000001608087291 */ /* 0x000fe4000f8f303f */
[----:B------:R-:W-:-:S02]  /*0b20*/  ULEA.HI UR4, UR4, UR5, URZ, 0x6 ;  /* 0x0000000504047291 */ /* 0x000fc4000f8f303f */
[----:B------:R-:W-:Y:S02]  /*0b30*/  USHF.R.S32.HI UR8, URZ, 0x6, UR8 ;  /* 0x000000063f087899 */ /* 0x000fe40008011408 */
[----:B------:R-:W-:-:S04]  /*0b40*/  USHF.R.S32.HI UR4, URZ, 0x6, UR4 ;  /* 0x000000063f047899 */ /* 0x000fc80008011404 */
[----:B------:R-:W-:-:S04]  /*0b50*/  UISETP.LT.AND UP0, UPT, UR8, UR4, UPT ;  /* 0x000000040800728c */ /* 0x000fc8000bf01270 */
[----:B------:R-:W-:Y:S02]  /*0b60*/  USEL UR5, UR8, UR4, UP0 ;  /* 0x0000000408057287 */ /* 0x000fe40008000000 */
[----:B------:R-:W-:Y:S02]  /*0b70*/  UIADD3 UR4, -UR6, URZ, URZ ;  /* 0x0000003f06047290 */ /* 0x000fe4000fffe13f */
[----:B------:R-:W-:Y:S02]  /*0b80*/  ULEA UR6, UR5, -UR6, 0x6 ;  /* 0x8000000605067291 */ /* 0x000fe4000f8e303f */
[----:B------:R-:W-:Y:S02]  /*0b90*/  UISETP.LT.AND UP1, UPT, URZ, UR4, UPT ;  /* 0x000000043f00728c */ /* 0x000fe4000bf21270 */
[----:B------:R-:W-:Y:S02]  /*0ba0*/  UISETP.LT.AND UP0, UPT, UR6, UR15, UPT ;  /* 0x0000000f0600728c */ /* 0x000fe4000bf01270 */
[----:B------:R-:W-:-:S02]  /*0bb0*/  USEL UR4, URZ, UR4, !UP1 ;  /* 0x000000043f047287 */ /* 0x000fc4000c800000 */
[----:B------:R-:W-:Y:S02]  /*0bc0*/  USEL UR5, UR6, UR15, UP0 ;  /* 0x0000000f06057287 */ /* 0x000fe40008000000 */
[----:B------:R-:W-:Y:S02]  /*0bd0*/  USHF.R.U32.HI UR6, URZ, 0x6, UR4 ;  /* 0x000000063f067899 */ /* 0x000fe40008011604 */
[----:B------:R-:W-:-:S05]  /*0be0*/  UISETP.GT.AND UP0, UPT, UR5, UR4, UPT ;  /* 0x000000040500728c */ /* 0x000fca000bf04270 */
[----:B------:R-:W-:-:S06]  /*0bf0*/  UMOV UR22, UR6 ;  /* 0x0000000600167c82 */ /* 0x000fcc0008000000 */
[----:B------:R-:W-:-:S04]  /*0c00*/  @UP0 UIADD3 UR5, UR5, 0x3f, URZ ;  /* 0x0000003f05050890 */ /* 0x000fc8000fffe03f */
[----:B------:R-:W-:-:S04]  /*0c10*/  @UP0 USHF.R.S32.HI UR4, URZ, 0x1f, UR5 ;  /* 0x0000001f3f040899 */ /* 0x000fc80008011405 */
[----:B------:R-:W-:-:S04]  /*0c20*/  @UP0 ULEA.HI UR4, UR4, UR5, URZ, 0x6 ;  /* 0x0000000504040291 */ /* 0x000fc8000f8f303f */
[----:B------:R-:W-:-:S04]  /*0c30*/  @UP0 USHF.R.S32.HI UR22, URZ, 0x6, UR4 ;  /* 0x000000063f160899 */ /* 0x000fc80008011404 */
[----:B------:R-:W-:-:S06]  /*0c40*/  UISETP.GT.AND UP0, UPT, UR22, UR6, UPT ;  /* 0x000000061600728c */ /* 0x000fcc000bf04270 */
[----:B------:R-:W-:-:S13]  /*0c50*/  PLOP3.LUT P0, PT, PT, PT, UP0, 0x80, 0x0 ;  /* 0x000000000000781c */ /* 0x000fda0003f0f008 */
[----:B------:R-:W-:Y:S05]  /*0c60*/  @!P0 BRA `(.L_x_751) ;  /* 0x000056f000008947 */ /* 0x000fea0003800000 */
[----:B-1----:R-:W-:Y:S02]  /*0c70*/  ULDC.64 UR4, c[0x0][0x340] ;  /* 0x0000d00000047ab9 */ /* 0x002fe40000000a00 */
        /* <DEDUP_REMOVED lines=8> */
[----:B------:R-:W-:Y:S01]  /*0d00*/  UIADD3 UR19, UR22, -0x1, URZ ;  /* 0xffffffff16137890 */ /* 0x000fe2000fffe03f */
[-C--:B------:R-:W-:Y:S01]  /*0d10*/  LEA.HI R12, R157, R157.reuse, RZ, 0x1 ;  /* 0x0000009d9d0c7211 */ /* 0x080fe200078f08ff */
[----:B------:R-:W-:Y:S01]  /*0d20*/  ULDC.64 UR4, c[0x0][0x240] ;  /* 0x0000900000047ab9 */ /* 0x000fe20000000a00 */
[-C--:B------:R-:W-:Y:S01]  /*0d30*/  LEA.HI R5, R8, R157.reuse, RZ, 0x2 ;  /* 0x0000009d08057211 */ /* 0x080fe200078f10ff */
[----:B------:R1:W2:Y:S01]  /*0d40*/  @P2 LDG.E R26, [R2.64] ;  /* 0x00000014021a2981 */ /* 0x0002a2000c1e1900 */
[----:B------:R-:W-:Y:S01]  /*0d50*/  SHF.R.S32.HI R92, RZ, 0x1, R12 ;  /* 0x00000001ff5c7819 */ /* 0x000fe2000001140c */
[----:B------:R-:W-:Y:S01]  /*0d60*/  IMAD.U32 R7, RZ, RZ, UR19 ;  /* 0x00000013ff077e24 */ /* 0x000fe2000f8e00ff */
[--C-:B------:R-:W-:Y:S01]  /*0d70*/  SHF.R.S32.HI R6, RZ, 0x2, R5.reuse ;  /* 0x00000002ff067819 */ /* 0x100fe20000011405 */
[----:B------:R-:W-:Y:S01]  /*0d80*/  UIMAD UR4, UR10, UR4, URZ ;  /* 0x000000040a0472a4 */ /* 0x000fe2000f8e023f */
[----:B------:R-:W-:Y:S01]  /*0d90*/  SHF.R.S32.HI R0, RZ, 0x1f, R5 ;  /* 0x0000001fff007819 */ /* 0x000fe20000011405 */
[----:B------:R-:W-:Y:S01]  /*0da0*/  USHF.R.S32.HI UR22, URZ, 0x1f, UR18 ;  /* 0x0000001f3f167899 */ /* 0x000fe20008011412 */
[----:B------:R-:W-:Y:S01]  /*0db0*/  IADD3 R144, -R6, UR15, RZ ;  /* 0x0000000f06907c10 */ /* 0x000fe2000fffe1ff */
[----:B------:R-:W-:Y:S01]  /*0dc0*/  UIMAD UR25, UR11, UR5, UR4 ;  /* 0x000000050b1972a4 */ /* 0x000fe2000f8e0204 */
[----:B------:R-:W-:Y:S01]  /*0dd0*/  LEA.HI R0, R0, R6, RZ, 0x2 ;  /* 0x0000000600007211 */ /* 0x000fe200078f10ff */
[----:B------:R-:W-:Y:S01]  /*0de0*/  USEL UR24, UR18, URZ, !UP3 ;  /* 0x0000003f12187287 */ /* 0x000fe2000d800000 */
[----:B-----5:R-:W-:Y:S01]  /*0df0*/  SHF.R.S32.HI R4, RZ, 0x1f, R10 ;  /* 0x0000001fff047819 */ /* 0x020fe2000001140a */
[----:B------:R-:W-:Y:S01]  /*0e00*/  USEL UR23, UR22, URZ, !UP3 ;  /* 0x0000003f16177287 */ /* 0x000fe2000d800000 */
[C---:B------:R-:W-:Y:S01]  /*0e10*/  IADD3 R108, P0, R6.reuse, R10, RZ ;  /* 0x0000000a066c7210 */ /* 0x040fe20007f1e0ff */
[----:B------:R-:W-:Y:S01]  /*0e20*/  ULDC.64 UR4, c[0x0][0x248] ;  /* 0x0000920000047ab9 */ /* 0x000fe20000000a00 */
[----:B------:R-:W-:Y:S01]  /*0e30*/  IMAD.U32 R10, RZ, RZ, UR11 ;  /* 0x0000000bff0a7e24 */ /* 0x000fe2000f8e00ff */
[----:B------:R-:W-:Y:S01]  /*0e40*/  UIMAD UR4, UR23, UR4, URZ ;  /* 0x00000004170472a4 */ /* 0x000fe2000f8e023f */
[----:B------:R-:W-:Y:S01]  /*0e50*/  LEA.HI.X.SX32 R109, R6, R4, 0x1, P0 ;  /* 0x00000004066d7211 */ /* 0x000fe200000f0eff */
[----:B------:R-:W-:Y:S01]  /*0e60*/  IMAD.MOV.U32 R27, RZ, RZ, c[0x0][0x238] ;  /* 0x00008e00ff1b7624 */ /* 0x000fe200078e00ff */
[----:B------:R-:W-:Y:S01]  /*0e70*/  LOP3.LUT R4, R5, 0x1ffffffc, RZ, 0xc0, !PT ;  /* 0x1ffffffc05047812 */ /* 0x000fe200078ec0ff */
[----:B------:R-:W-:Y:S01]  /*0e80*/  IMAD.MOV.U32 R150, RZ, RZ, 0x6 ;  /* 0x00000006ff967424 */ /* 0x000fe200078e00ff */
[----:B------:R-:W-:Y:S01]  /*0e90*/  UIMAD UR4, UR24, UR5, UR4 ;  /* 0x00000005180472a4 */ /* 0x000fe2000f8e0204 */
[----:B------:R-:W-:Y:S01]  /*0ea0*/  IMAD.U32 R14, RZ, RZ, UR24 ;  /* 0x00000018ff0e7e24 */ /* 0x000fe2000f8e00ff */
[----:B------:R-:W-:Y:S01]  /*0eb0*/  USHF.R.S32.HI UR5, URZ, 0x1f, UR19 ;  /* 0x0000001f3f057899 */ /* 0x000fe20008011413 */
[----:B------:R-:W-:Y:S01]  /*0ec0*/  IMAD.SHL.U32 R153, R27, 0x40, RZ ;  /* 0x000000401b997824 */ /* 0x000fe200078e00ff */
[----:B-1----:R-:W-:Y:S01]  /*0ed0*/  LEA.HI R2, R5, R6, RZ, 0x1 ;  /* 0x0000000605027211 */ /* 0x002fe200078f08ff */
[----:B------:R-:W-:Y:S01]  /*0ee0*/  IMAD.MOV.U32 R151, RZ, RZ, 0x5 ;  /* 0x00000005ff977424 */ /* 0x000fe200078e00ff */
[-C--:B------:R-:W-:Y:S01]  /*0ef0*/  LEA.HI R5, R8, R157.reuse, RZ, 0x3 ;  /* 0x0000009d08057211 */ /* 0x080fe200078f18ff */
[----:B------:R-:W-:Y:S01]  /*0f00*/  IMAD.SHL.U32 R156, R27, 0x20, RZ ;  /* 0x000000201b9c7824 */ /* 0x000fe200078e00ff */
[----:B------:R-:W-:Y:S01]  /*0f10*/  LOP3.LUT R3, R2, 0x7fffffe, RZ, 0xc0, !PT ;  /* 0x07fffffe02037812 */ /* 0x000fe200078ec0ff */
[----:B------:R-:W-:Y:S01]  /*0f20*/  IMAD.MOV.U32 R154, RZ, RZ, c[0x0][0x280] ;  /* 0x0000a000ff9a7624 */ /* 0x000fe200078e00ff */
[----:B------:R-:W-:Y:S01]  /*0f30*/  LOP3.LUT R2, R0, 0xfffffffc, RZ, 0xc0, !PT ;  /* 0xfffffffc00027812 */ /* 0x000fe200078ec0ff */
[----:B------:R-:W-:Y:S01]  /*0f40*/  IMAD R0, R7, -0x40, R144 ;  /* 0xffffffc007007824 */ /* 0x000fe200078e0290 */
[----:B------:R-:W-:Y:S01]  /*0f50*/  SHF.R.S32.HI R5, RZ, 0x3, R5 ;  /* 0x00000003ff057819 */ /* 0x000fe20000011405 */
[----:B------:R-:W-:Y:S01]  /*0f60*/  IMAD.IADD R9, R6, 0x1, -R3 ;  /* 0x0000000106097824 */ /* 0x000fe200078e0a03 */
[----:B------:R-:W-:Y:S01]  /*0f70*/  LEA.HI R3, R12, R92, RZ, 0x1 ;  /* 0x0000005c0c037211 */ /* 0x000fe200078f08ff */
[----:B------:R-:W-:Y:S01]  /*0f80*/  IMAD.IADD R28, R6, 0x1, -R2 ;  /* 0x00000001061c7824 */ /* 0x000fe200078e0a02 */
[-C--:B------:R-:W-:Y:S01]  /*0f90*/  LEA.HI R2, R8, R157.reuse, RZ, 0x4 ;  /* 0x0000009d08027211 */ /* 0x080fe200078f20ff */
[----:B------:R-:W-:Y:S01]  /*0fa0*/  IMAD.MOV.U32 R155, RZ, RZ, c[0x0][0x290] ;  /* 0x0000a400ff9b7624 */ /* 0x000fe200078e00ff */
[C---:B------:R-:W-:Y:S01]  /*0fb0*/  ISETP.GE.AND P1, PT, R0.reuse, 0x1, PT ;  /* 0x000000010000780c */ /* 0x040fe20003f26270 */
[----:B------:R-:W-:Y:S01]  /*0fc0*/  IMAD.MOV.U32 R159, RZ, RZ, c[0x0][0x2b8] ;  /* 0x0000ae00ff9f7624 */ /* 0x000fe200078e00ff */
[----:B------:R-:W-:Y:S01]  /*0fd0*/  ISETP.GT.AND P0, PT, R0, 0x20, PT ;  /* 0x000000200000780c */ /* 0x000fe20003f04270 */
[----:B------:R-:W-:Y:S01]  /*0fe0*/  IMAD.SHL.U32 R0, R2, 0x10, RZ ;  /* 0x0000001002007824 */ /* 0x000fe200078e00ff */
[----:B------:R-:W-:Y:S01]  /*0ff0*/  LOP3.LUT R2, R3, 0x7fffffe, RZ, 0xc0, !PT ;  /* 0x07fffffe03027812 */ /* 0x000fe200078ec0ff */
[----:B------:R-:W-:Y:S01]  /*1000*/  IMAD.MOV.U32 R158, RZ, RZ, c[0x0][0x27c] ;  /* 0x00009f00ff9e7624 */ /* 0x000fe200078e00ff */
[----:B------:R-:W-:Y:S01]  /*1010*/  LEA.HI R6, R8, R157, RZ, 0x5 ;  /* 0x0000009d08067211 */ /* 0x000fe200078f28ff */
[----:B------:R-:W-:Y:S01]  /*1020*/  IMAD.MOV.U32 R148, RZ, RZ, c[0x0][0x27c] ;  /* 0x00009f00ff947624 */ /* 0x000fe200078e00ff */
[----:B------:R-:W-:Y:S01]  /*1030*/  LOP3.LUT R3, R0, 0xffffff00, RZ, 0xc0, !PT ;  /* 0xffffff0000037812 */ /* 0x000fe200078ec0ff */
[----:B------:R-:W-:Y:S01]  /*1040*/  IMAD.IADD R0, R92, 0x1, -R2 ;  /* 0x000000015c007824 */ /* 0x000fe200078e0a02 */
[-C--:B------:R-:W-:Y:S01]  /*1050*/  SHF.L.U64.HI R152, R27, R150.reuse, c[0x0][0x23c] ;  /* 0x00008f001b987619 */ /* 0x080fe20000010296 */
[----:B------:R-:W-:Y:S01]  /*1060*/  IMAD.IADD R2, R157, 0x1, -R4 ;  /* 0x000000019d027824 */ /* 0x000fe200078e0a04 */
[----:B------:R-:W-:Y:S01]  /*1070*/  SHF.L.U64.HI R151, R27, R151, c[0x0][0x23c] ;  /* 0x00008f001b977619 */ /* 0x000fe20000010297 */
[----:B------:R-:W-:Y:S01]  /*1080*/  IMAD.SHL.U32 R4, R6, 0x8, RZ ;  /* 0x0000000806047824 */ /* 0x000fe200078e00ff */
[-C--:B------:R-:W-:Y:S01]  /*1090*/  SHF.L.U64.HI R149, R154, R150.reuse, c[0x0][0x284] ;  /* 0x0000a1009a957619 */ /* 0x080fe20000010296 */
[----:B------:R-:W-:Y:S01]  /*10a0*/  IMAD R105, R0, 0x20, R3 ;  /* 0x0000002000697824 */ /* 0x000fe200078e0203 */
[----:B------:R-:W-:Y:S01]  /*10b0*/  SHF.L.U64.HI R150, R155, R150, c[0x0][0x294] ;  /* 0x0000a5009b967619 */ /* 0x000fe20000010296 */
[----:B------:R-:W-:Y:S01]  /*10c0*/  IMAD.SHL.U32 R2, R2, 0x8, RZ ;  /* 0x0000000802027824 */ /* 0x000fe200078e00ff */
[----:B------:R-:W-:Y:S01]  /*10d0*/  LOP3.LUT R0, R4, 0xffffff00, RZ, 0xc0, !PT ;  /* 0xffffff0004007812 */ /* 0x000fe200078ec0ff */
[----:B------:R-:W-:Y:S01]  /*10e0*/  IMAD.SHL.U32 R4, R5, 0x40, RZ ;  /* 0x0000004005047824 */ /* 0x000fe200078e00ff */
[----:B------:R-:W-:Y:S01]  /*10f0*/  IADD3 R141, R29, UR16, RZ ;  /* 0x000000101d8d7c10 */ /* 0x000fe2000fffe0ff */
[----:B------:R-:W-:Y:S01]  /*1100*/  IMAD R6, R109, c[0x0][0x238], RZ ;  /* 0x00008e006d067a24 */ /* 0x000fe200078e02ff */
[----:B------:R-:W-:Y:S01]  /*1110*/  SHF.R.S32.HI R3, RZ, 0x1f, R2 ;  /* 0x0000001fff037819 */ /* 0x000fe20000011402 */
[----:B------:R-:W-:Y:S01]  /*1120*/  IMAD R9, R9, 0x20, R0 ;  /* 0x0000002009097824 */ /* 0x000fe200078e0200 */
[----:B------:R-:W-:Y:S01]  /*1130*/  LOP3.LUT R0, R4, 0xc0, RZ, 0xc0, !PT ;  /* 0x000000c004007812 */ /* 0x000fe200078ec0ff */
[----:B------:R-:W-:Y:S01]  /*1140*/  IMAD R6, R108, c[0x0][0x23c], R6 ;  /* 0x00008f006c067a24 */ /* 0x000fe200078e0206 */
[----:B------:R-:W-:Y:S01]  /*1150*/  ISETP.GE.AND P4, PT, R2, c[0x0][0x1d4], PT ;  /* 0x0000750002007a0c */ /* 0x000fe20003f86270 */
[----:B------:R-:W-:Y:S01]  /*1160*/  IMAD.WIDE.U32 R4, R108, c[0x0][0x238], R2 ;  /* 0x00008e006c047a25 */ /* 0x000fe200078e0002 */
[----:B------:R-:W-:-:S02]  /*1170*/  LOP3.LUT R8, R0, 0x18, R2, 0xf8, !PT ;  /* 0x0000001800087812 */ /* 0x000fc400078ef802 */
[----:B------:R-:W-:Y:S01]  /*1180*/  SHF.R.U32.HI R7, RZ, 0x3, R0 ;  /* 0x00000003ff077819 */ /* 0x000fe20000011600 */
[----:B------:R-:W-:Y:S01]  /*1190*/  IMAD.IADD R5, R5, 0x1, R6 ;  /* 0x0000000105057824 */ /* 0x000fe200078e0206 */
[----:B------:R-:W-:Y:S01]  /*11a0*/  IADD3 R0, R2, 0x20, RZ ;  /* 0x0000002002007810 */ /* 0x000fe20007ffe0ff */
[----:B------:R-:W-:Y:S01]  /*11b0*/  IMAD.U32 R6, RZ, RZ, UR11 ;  /* 0x0000000bff067e24 */ /* 0x000fe2000f8e00ff */
[----:B------:R-:W-:Y:S01]  /*11c0*/  LOP3.LUT R7, R8, R7, RZ, 0x3c, !PT ;  /* 0x0000000708077212 */ /* 0x000fe200078e3cff */
[----:B------:R-:W-:Y:S01]  /*11d0*/  IMAD.WIDE.U32 R10, R10, c[0x0][0x260], R2 ;  /* 0x000098000a0a7a25 */ /* 0x000fe200078e0002 */
[----:B------:R-:W-:Y:S02]  /*11e0*/  ISETP.GE.AND P6, PT, R0, c[0x0][0x1d4], PT ;  /* 0x0000750000007a0c */ /* 0x000fe40003fc6270 */
[----:B------:R-:W-:Y:S01]  /*11f0*/  IADD3 R0, R2, 0x40, RZ ;  /* 0x0000004002007810 */ /* 0x000fe20007ffe0ff */
[----:B------:R-:W-:Y:S01]  /*1200*/  IMAD.WIDE.U32 R4, R6, c[0x0][0x240], R4 ;  /* 0x0000900006047a25 */ /* 0x000fe200078e0004 */
[----:B------:R-:W-:-:S02]  /*1210*/  SHF.R.S32.HI R2, RZ, 0x1f, R92 ;  /* 0x0000001fff027819 */ /* 0x000fc4000001145c */
[----:B------:R-:W-:Y:S01]  /*1220*/  ISETP.GE.AND P5, PT, R0, c[0x0][0x1d4], PT ;  /* 0x0000750000007a0c */ /* 0x000fe20003fa6270 */
[----:B------:R-:W-:Y:S01]  /*1230*/  IMAD.IADD R80, R9, 0x1, R7 ;  /* 0x0000000109507824 */ /* 0x000fe200078e0207 */
[----:B------:R-:W-:Y:S01]  /*1240*/  LOP3.LUT R0, R12, 0xfffffffe, RZ, 0xc0, !PT ;  /* 0xfffffffe0c007812 */ /* 0x000fe200078ec0ff */
[----:B------:R-:W-:Y:S01]  /*1250*/  IMAD R12, R152, UR19, RZ ;  /* 0x00000013980c7c24 */ /* 0x000fe2000f8e02ff */
[----:B------:R-:W-:Y:S01]  /*1260*/  IADD3 R5, R5, UR25, RZ ;  /* 0x0000001905057c10 */ /* 0x000fe2000fffe0ff */
[----:B------:R-:W-:Y:S01]  /*1270*/  IMAD.SHL.U32 R80, R80, 0x2, RZ ;  /* 0x0000000250507824 */ /* 0x000fe200078e00ff */
[----:B------:R-:W-:Y:S01]  /*1280*/  P2R R112, PR, RZ, 0x10 ;  /* 0x00000010ff707803 */ /* 0x000fe20000000000 */
[----:B------:R-:W-:Y:S02]  /*1290*/  IMAD.IADD R15, R157, 0x1, -R0 ;  /* 0x000000019d0f7824 */ /* 0x000fe400078e0a00 */
[----:B------:R-:W-:-:S04]  /*12a0*/  IMAD.WIDE.U32 R116, R14, c[0x0][0x248], R4 ;  /* 0x000092000e747a25 */ /* 0x000fc800078e0004 */
[----:B------:R-:W-:Y:S01]  /*12b0*/  IMAD.SHL.U32 R32, R15, 0x4, RZ ;  /* 0x000000040f207824 */ /* 0x000fe200078e00ff */
[----:B------:R-:W-:Y:S01]  /*12c0*/  IADD3 R115, R117, UR4, RZ ;  /* 0x0000000475737c10 */ /* 0x000fe2000fffe0ff */
[C---:B------:R-:W-:Y:S02]  /*12d0*/  IMAD R0, R2.reuse, c[0x0][0x280], RZ ;  /* 0x0000a00002007a24 */ /* 0x040fe400078e02ff */
[----:B------:R-:W-:Y:S01]  /*12e0*/  IMAD R2, R2, c[0x0][0x290], RZ ;  /* 0x0000a40002027a24 */ /* 0x000fe200078e02ff */
[----:B------:R-:W-:Y:S01]  /*12f0*/  SHF.R.S32.HI R33, RZ, 0x1f, R32 ;  /* 0x0000001fff217819 */ /* 0x000fe20000011420 */
[----:B------:R-:W-:Y:S01]  /*1300*/  IMAD.MOV.U32 R114, RZ, RZ, R116 ;  /* 0x000000ffff727224 */ /* 0x000fe200078e0074 */
[----:B------:R-:W-:Y:S01]  /*1310*/  IADD3 R34, R32, 0x10, RZ ;  /* 0x0000001020227810 */ /* 0x000fe20007ffe0ff */
[----:B------:R-:W-:Y:S01]  /*1320*/  IMAD R13, R92, c[0x0][0x284], R0 ;  /* 0x0000a1005c0d7a24 */ /* 0x000fe200078e0200 */
[C---:B------:R-:W-:Y:S01]  /*1330*/  IADD3 R31, R32.reuse, 0x20, RZ ;  /* 0x00000020201f7810 */ /* 0x040fe20007ffe0ff */
[----:B------:R-:W-:Y:S01]  /*1340*/  IMAD.SHL.U32 R24, R15, 0x8, RZ ;  /* 0x000000080f187824 */ /* 0x000fe200078e00ff */
[----:B------:R-:W-:Y:S01]  /*1350*/  IADD3 R37, R32, 0x28, RZ ;  /* 0x0000002820257810 */ /* 0x000fe20007ffe0ff */
[----:B------:R-:W-:Y:S01]  /*1360*/  IMAD R0, R92, c[0x0][0x294], R2 ;  /* 0x0000a5005c007a24 */ /* 0x000fe200078e0202 */
[----:B------:R-:W-:Y:S01]  /*1370*/  IADD3 R36, R32, 0x8, RZ ;  /* 0x0000000820247810 */ /* 0x000fe20007ffe0ff */
[----:B------:R-:W-:Y:S01]  /*1380*/  IMAD.WIDE.U32 R2, R92, c[0x0][0x290], R32 ;  /* 0x0000a4005c027a25 */ /* 0x000fe200078e0020 */
[----:B------:R-:W-:-:S02]  /*1390*/  SHF.R.S32.HI R25, RZ, 0x1f, R24 ;  /* 0x0000001fff197819 */ /* 0x000fc40000011418 */
[C---:B------:R-:W-:Y:S01]  /*13a0*/  IADD3 R95, R24.reuse, 0x30, RZ ;  /* 0x00000030185f7810 */ /* 0x040fe20007ffe0ff */
[C---:B------:R-:W-:Y:S01]  /*13b0*/  IMAD R12, R153.reuse, UR5, R12 ;  /* 0x00000005990c7c24 */ /* 0x040fe2000f8e020c */
[----:B------:R-:W-:Y:S01]  /*13c0*/  ULDC.64 UR4, c[0x0][0x260] ;  /* 0x0000980000047ab9 */ /* 0x000fe20000000a00 */
[----:B------:R-:W-:Y:S01]  /*13d0*/  IMAD.WIDE.U32 R4, R153, UR19, R114 ;  /* 0x0000001399047c25 */ /* 0x000fe2000f8e0072 */
[----:B------:R-:W-:Y:S01]  /*13e0*/  UIMAD UR4, UR10, UR4, URZ ;  /* 0x000000040a0472a4 */ /* 0x000fe2000f8e023f */
[----:B------:R-:W-:Y:S02]  /*13f0*/  IADD3 R94, R24, 0x40, RZ ;  /* 0x00000040185e7810 */ /* 0x000fe40007ffe0ff */
[----:B------:R-:W-:Y:S01]  /*1400*/  IMAD.WIDE.U32 R6, R92, c[0x0][0x280], R32 ;  /* 0x0000a0005c067a25 */ /* 0x000fe200078e0020 */
[----:B------:R-:W-:Y:S01]  /*1410*/  UIMAD UR4, UR11, UR5, UR4 ;  /* 0x000000050b0472a4 */ /* 0x000fe2000f8e0204 */
[----:B------:R-:W-:Y:S02]  /*1420*/  IADD3 R93, R24, 0x50, RZ ;  /* 0x00000050185d7810 */ /* 0x000fe40007ffe0ff */
[----:B------:R-:W-:Y:S01]  /*1430*/  IMAD.MOV.U32 R20, RZ, RZ, R2 ;  /* 0x000000ffff147224 */ /* 0x000fe200078e0002 */
[C---:B------:R-:W-:Y:S01]  /*1440*/  @P1 LEA R2, P3, R4.reuse, c[0x0][0x220], 0x1 ;  /* 0x0000880004021a11 */ /* 0x040fe200078608ff */
[----:B------:R-:W-:Y:S01]  /*1450*/  IMAD.IADD R12, R5, 0x1, R12 ;  /* 0x00000001050c7824 */ /* 0x000fe200078e020c */
[----:B------:R-:W-:Y:S01]  /*1460*/  IADD3 R5, R11, UR4, RZ ;  /* 0x000000040b057c10 */ /* 0x000fe2000fffe0ff */
[----:B------:R-:W-:Y:S01]  /*1470*/  IMAD.IADD R23, R7, 0x1, R13 ;  /* 0x0000000107177824 */ /* 0x000fe200078e020d */
[----:B------:R-:W-:Y:S01]  /*1480*/  ULDC.64 UR4, c[0x0][0x1e8] ;  /* 0x00007a0000047ab9 */ /* 0x000fe20000000a00 */
[----:B------:R-:W-:Y:S01]  /*1490*/  IMAD.IADD R21, R3, 0x1, R0 ;  /* 0x0000000103157824 */ /* 0x000fe200078e0200 */
[----:B------:R-:W-:Y:S01]  /*14a0*/  @P1 LEA.HI.X R3, R4, c[0x0][0x224], R12, 0x1, P3 ;  /* 0x0000890004031a11 */ /* 0x000fe200018f0c0c */
[----:B------:R-:W-:Y:S01]  /*14b0*/  IMAD.MOV.U32 R22, RZ, RZ, R6 ;  /* 0x000000ffff167224 */ /* 0x000fe200078e0006 */
[----:B------:R-:W-:Y:S01]  /*14c0*/  ISETP.GE.AND P3, PT, R24, c[0x0][0x27c], PT ;  /* 0x00009f0018007a0c */ /* 0x000fe20003f66270 */
[----:B------:R-:W-:Y:S01]  /*14d0*/  IMAD.WIDE.U32 R6, R92, c[0x0][0x290], R24 ;  /* 0x0000a4005c067a25 */ /* 0x000fe200078e0018 */
[----:B------:R-:W-:Y:S01]  /*14e0*/  UIMAD UR25, UR10, UR4, URZ ;  /* 0x000000040a1972a4 */ /* 0x000fe2000f8e023f */
[----:B------:R-:W-:Y:S01]  /*14f0*/  @!PT LDS RZ, [RZ] ;  /* 0x00000000fffff984 */ /* 0x000fe20000000800 */
[----:B------:R-:W-:Y:S01]  /*1500*/  @!PT LDS RZ, [RZ] ;  /* 0x00000000fffff984 */ /* 0x000fe20000000800 */
[----:B------:R-:W-:Y:S01]  /*1510*/  @!PT LDS RZ, [RZ] ;  /* 0x00000000fffff984 */ /* 0x000fe20000000800 */
[----:B------:R1:W-:Y:S01]  /*1520*/  @P1 LDGSTS.E.BYPASS.LTC128B.128 [R80+0x3100], [R2.64], !P4 ;  /* 0x0310000002501fae */ /* 0x0003e2000e101d54 */
[----:B------:R-:W-:Y:S01]  /*1530*/  P2R R145, PR, RZ, 0x8 ;  /* 0x00000008ff917803 */ /* 0x000fe20000000000 */
[----:B------:R-:W-:Y:S01]  /*1540*/  IMAD.IADD R17, R0, 0x1, R7 ;  /* 0x0000000100117824 */ /* 0x000fe200078e0207 */
[----:B------:R-:W-:Y:S01]  /*1550*/  SEL R0, RZ, c[0x0][0x27c], !P3 ;  /* 0x00009f00ff007a07 */ /* 0x000fe20005800000 */
[----:B------:R-:W-:Y:S01]  /*1560*/  IMAD.MOV.U32 R16, RZ, RZ, R6 ;  /* 0x000000ffff107224 */ /* 0x000fe200078e0006 */
[----:B------:R1:W-:Y:S01]  /*1570*/  @P1 LDGSTS.E.BYPASS.LTC128B.128 [R80+0x4100], [R2.64+0x40], !P6 ;  /* 0x0410004002501fae */ /* 0x0003e2000f101d54 */
[----:B------:R-:W-:Y:S01]  /*1580*/  IMAD.IADD R27, R32, 0x1, R34 ;  /* 0x00000001201b7824 */ /* 0x000fe200078e0222 */
[----:B------:R-:W-:Y:S01]  /*1590*/  UIMAD.WIDE.U32 UR28, UR11, UR4, URZ ;  /* 0x000000040b1c72a5 */ /* 0x000fe2000f8e003f */
[----:B------:R-:W-:Y:S01]  /*15a0*/  IMAD.IADD R6, R24, 0x1, R0 ;  /* 0x0000000118067824 */ /* 0x000fe200078e0200 */
[----:B------:R1:W-:Y:S01]  /*15b0*/  @P1 LDGSTS.E.BYPASS.LTC128B.128 [R80+0x5100], [R2.64+0x80], !P5 ;  /* 0x0510008002501fae */ /* 0x0003e2000e901d54 */
[----:B------:R-:W-:Y:S01]  /*15c0*/  @P0 IADD3 R0, P1, R156, R4, RZ ;  /* 0x000000049c000210 */ /* 0x000fe20007f3e0ff */
[----:B------:R-:W-:Y:S01]  /*15d0*/  IMAD.MOV.U32 R4, RZ, RZ, R10 ;  /* 0x000000ffff047224 */ /* 0x000fe200078e000a */
[----:B------:R-:W-:Y:S01]  /*15e0*/  ISETP.GE.AND P3, PT, R27, c[0x0][0x27c], PT ;  /* 0x00009f001b007a0c */ /* 0x000fe20003f66270 */
[----:B------:R-:W-:Y:S01]  /*15f0*/  IMAD.WIDE.U32 R8, R92, c[0x0][0x280], R24 ;  /* 0x0000a0005c087a25 */ /* 0x000fe200078e0018 */
[----:B------:R-:W-:Y:S01]  /*1600*/  SHF.R.S32.HI R7, RZ, 0x1f, R6 ;  /* 0x0000001fff077819 */ /* 0x000fe20000011406 */
[----:B------:R-:W-:Y:S01]  /*1610*/  UIMAD UR25, UR11, UR5, UR25 ;  /* 0x000000050b1972a4 */ /* 0x000fe2000f8e0219 */
[----:B------:R-:W-:Y:S01]  /*1620*/  P2R R143, PR, RZ, 0x8 ;  /* 0x00000008ff8f7803 */ /* 0x000fe20000000000 */
[----:B------:R-:W-:Y:S01]  /*1630*/  IMAD.WIDE.U32 R106, R14, c[0x0][0x268], R4 ;  /* 0x00009a000e6a7a25 */ /* 0x000fe200078e0004 */
[CC--:B------:R-:W-:Y:S01]  /*1640*/  LEA.HI R11, R7.reuse, R6.reuse, RZ, 0x3 ;  /* 0x00000006070b7211 */ /* 0x0c0fe200078f18ff */
[----:B------:R-:W-:Y:S01]  /*1650*/  ULDC.64 UR4, c[0x0][0x210] ;  /* 0x0000840000047ab9 */ /* 0x000fe20000000a00 */
[----:B------:R-:W-:Y:S01]  /*1660*/  LEA.HI R6, R7, R6, RZ, 0x5 ;  /* 0x0000000607067211 */ /* 0x000fe200078f28ff */
[----:B------:R-:W-:Y:S01]  /*1670*/  IMAD.IADD R19, R13, 0x1, R9 ;  /* 0x000000010d137824 */ /* 0x000fe200078e0209 */
[----:B------:R-:W-:Y:S01]  /*1680*/  UIMAD UR27, UR10, UR4, URZ ;  /* 0x000000040a1b72a4 */ /* 0x000fe2000f8e023f */
[----:B------:R-:W-:Y:S01]  /*1690*/  IMAD.MOV.U32 R18, RZ, RZ, R8 ;  /* 0x000000ffff127224 */ /* 0x000fe200078e0008 */
[----:B------:R-:W-:Y:S01]  /*16a0*/  UIMAD.WIDE.U32 UR30, UR11, UR4, URZ ;  /* 0x000000040b1e72a5 */ /* 0x000fe2000f8e003f */
[C---:B------:R-:W-:Y:S01]  /*16b0*/  IMAD.WIDE.U32 R124, R147.reuse, c[0x0][0x280], R22 ;  /* 0x0000a000937c7a25 */ /* 0x040fe200078e0016 */
[----:B------:R-:W-:Y:S01]  /*16c0*/  UIMAD UR27, UR11, UR5, UR27 ;  /* 0x000000050b1b72a4 */ /* 0x000fe2000f8e021b */
[----:B------:R-:W-:Y:S01]  /*16d0*/  SHF.R.S32.HI R8, RZ, 0x1f, R27 ;  /* 0x0000001fff087819 */ /* 0x000fe2000001141b */
[----:B------:R-:W-:Y:S01]  /*16e0*/  UIADD3 UR25, UR29, UR25, URZ ;  /* 0x000000191d197290 */ /* 0x000fe2000fffe03f */
[C---:B------:R-:W-:Y:S01]  /*16f0*/  IMAD.WIDE.U32 R122, R147.reuse, c[0x0][0x290], R20 ;  /* 0x0000a400937a7a25 */ /* 0x040fe200078e0014 */
[----:B------:R-:W-:Y:S01]  /*1700*/  ULDC.64 UR4, c[0x0][0x268] ;  /* 0x00009a0000047ab9 */ /* 0x000fe20000000a00 */
[----:B------:R-:W-:Y:S01]  /*1710*/  LEA.HI R8, R8, R27, RZ, 0x3 ;  /* 0x0000001b08087211 */ /* 0x000fe200078f18ff */
[----:B------:R-:W-:Y:S01]  /*1720*/  UIMAD UR4, UR23, UR4, URZ ;  /* 0x00000004170472a4 */ /* 0x000fe2000f8e023f */
[----:B------:R-:W-:Y:S01]  /*1730*/  IMAD.WIDE.U32 R120, R147, c[0x0][0x280], R18 ;  /* 0x0000a00093787a25 */ /* 0x000fe200078e0012 */
[----:B------:R-:W-:Y:S01]  /*1740*/  IADD3 R35, R32, 0x18, RZ ;  /* 0x0000001820237810 */ /* 0x000fe20007ffe0ff */
[----:B------:R-:W-:Y:S01]  /*1750*/  UIADD3 UR27, UR31, UR27, URZ ;  /* 0x0000001b1f1b7290 */ /* 0x000fe2000fffe03f */
[----:B------:R-:W-:Y:S01]  /*1760*/  LOP3.LUT R88, R8, 0xfffffff8, RZ, 0xc0, !PT ;  /* 0xfffffff808587812 */ /* 0x000fe200078ec0ff */
[----:B-1----:R-:W-:Y:S01]  /*1770*/  @P0 IMAD.X R3, R151, 0x1, R12, P1 ;  /* 0x0000000197030824 */ /* 0x002fe200008e060c */
[----:B------:R-:W-:Y:S01]  /*1780*/  @P0 LEA R2, P1, R0, c[0x0][0x220], 0x1 ;  /* 0x0000880000020a11 */ /* 0x000fe200078208ff */
[----:B------:R-:W-:Y:S01]  /*1790*/  IMAD.WIDE.U32 R118, R147, c[0x0][0x290], R16 ;  /* 0x0000a40093767a25 */ /* 0x000fe200078e0010 */
[----:B------:R-:W-:Y:S01]  /*17a0*/  UIMAD UR24, UR24, UR5, UR4 ;  /* 0x00000005181872a4 */ /* 0x000fe2000f8e0204 */
[----:B------:R-:W-:-:S02]  /*17b0*/  SHF.R.S32.HI R140, RZ, 0x3, R11 ;  /* 0x00000003ff8c7819 */ /* 0x000fc4000001140b */
[----:B------:R-:W-:Y:S01]  /*17c0*/  @P0 LEA.HI.X R3, R0, c[0x0][0x224], R3, 0x1, P1 ;  /* 0x0000890000030a11 */ /* 0x000fe200008f0c03 */
[----:B------:R-:W-:Y:S01]  /*17d0*/  ULDC.64 UR4, c[0x0][0x2b0] ;  /* 0x0000ac0000047ab9 */ /* 0x000fe20000000a00 */
[----:B------:R-:W-:Y:S01]  /*17e0*/  SEL R0, RZ, c[0x0][0x27c], !P3 ;  /* 0x00009f00ff007a07 */ /* 0x000fe20005800000 */
[----:B------:R-:W-:Y:S01]  /*17f0*/  IMAD.SHL.U32 R154, R154, 0x40, RZ ;  /* 0x000000409a9a7824 */ /* 0x000fe200078e00ff */
[----:B------:R-:W-:Y:S01]  /*1800*/  SHF.R.S32.HI R101, RZ, 0x1f, R88 ;  /* 0x0000001fff657819 */ /* 0x000fe20000011458 */
[----:B------:R1:W-:Y:S01]  /*1810*/  @P0 LDGSTS.E.BYPASS.LTC128B.128 [R80+0x3900], [R2.64], !P4 ;  /* 0x0390000002500fae */ /* 0x0003e2000e101d54 */
[----:B------:R-:W-:Y:S01]  /*1820*/  IMAD.SHL.U32 R155, R155, 0x40, RZ ;  /* 0x000000409b9b7824 */ /* 0x000fe200078e00ff */
[----:B------:R-:W-:Y:S01]  /*1830*/  IADD3 R110, R107, UR24, RZ ;  /* 0x000000186b6e7c10 */ /* 0x000fe2000fffe0ff */
[----:B------:R-:W-:Y:S01]  /*1840*/  IMAD.IADD R0, R0, 0x1, R27 ;  /* 0x0000000100007824 */ /* 0x000fe200078e021b */
[----:B------:R1:W-:Y:S01]  /*1850*/  @P0 LDGSTS.E.BYPASS.LTC128B.128 [R80+0x4900], [R2.64+0x40], !P6 ;  /* 0x0490004002500fae */ /* 0x0003e2000f101d54 */
[----:B------:R-:W-:-:S02]  /*1860*/  IMAD.SHL.U32 R148, R148, 0x2, RZ ;  /* 0x0000000294947824 */ /* 0x000fc400078e00ff */
[----:B------:R-:W-:Y:S01]  /*1870*/  IMAD.U32 R79, RZ, RZ, UR19 ;  /* 0x00000013ff4f7e24 */ /* 0x000fe2000f8e00ff */
[----:B------:R1:W-:Y:S01]  /*1880*/  @P0 LDGSTS.E.BYPASS.LTC128B.128 [R80+0x5900], [R2.64+0x80], !P5 ;  /* 0x0590008002500fae */ /* 0x0003e2000e901d54 */
[C---:B------:R-:W-:Y:S01]  /*1890*/  LOP3.LUT P0, RZ, R28.reuse, 0x2, RZ, 0xc0, !PT ;  /* 0x000000021cff7812 */ /* 0x040fe2000780c0ff */
[----:B------:R-:W-:Y:S02]  /*18a0*/  IMAD R111, R15, 0x40, R92 ;  /* 0x000000400f6f7824 */ /* 0x000fe400078e025c */
[----:B------:R-:W0:Y:S01]  /*18b0*/  LDGDEPBAR ;  /* 0x00000000000079af */ /* 0x000e220000000000 */
[----:B-1----:R-:W-:Y:S01]  /*18c0*/  IMAD.SHL.U32 R3, R28, 0x40, RZ ;  /* 0x000000401c037824 */ /* 0x002fe200078e00ff */
[----:B------:R-:W-:-:S04]  /*18d0*/  SHF.R.S32.HI R2, RZ, 0x1f, R0 ;  /* 0x0000001fff027819 */ /* 0x000fc80000011400 */
[----:B------:R-:W-:Y:S02]  /*18e0*/  LOP3.LUT R98, R3, 0xc0, RZ, 0xc0, !PT ;  /* 0x000000c003627812 */ /* 0x000fe400078ec0ff */
[CC--:B------:R-:W-:Y:S02]  /*18f0*/  LEA.HI R10, R2.reuse, R0.reuse, RZ, 0x3 ;  /* 0x00000000020a7211 */ /* 0x0c0fe400078f18ff */
[----:B------:R-:W-:Y:S02]  /*1900*/  LEA.HI R5, R2, R0, RZ, 0x5 ;  /* 0x0000000002057211 */ /* 0x000fe400078f28ff */
[----:B------:R-:W-:Y:S02]  /*1910*/  SHF.R.U32.HI R99, RZ, 0x3, R98 ;  /* 0x00000003ff637819 */ /* 0x000fe40000011662 */
[----:B------:R-:W-:Y:S02]  /*1920*/  LOP3.LUT R4, R98, 0x18, R11, 0xf8, !PT ;  /* 0x0000001862047812 */ /* 0x000fe400078ef80b */
[----:B------:R-:W-:Y:S01]  /*1930*/  SHF.R.S32.HI R133, RZ, 0x3, R10 ;  /* 0x00000003ff857819 */ /* 0x000fe2000001140a */
[----:B--2---:R1:W2:Y:S02]  /*1940*/  @P2 R2UR UR26, R26 ;  /* 0x000000001a1a23c2 */ /* 0x0042a400000e0000 */
[----:B-1----:R-:W-:Y:S01]  /*1950*/  IMAD.IADD R26, R32, 0x1, R31 ;  /* 0x00000001201a7824 */ /* 0x002fe200078e021f */
[----:B--2---:R-:W-:-:S02]  /*1960*/  @UP0 USHF.R.S32.HI UR33, URZ, 0x1f, UR26 ;  /* 0x0000001f3f210899 */ /* 0x004fc4000801141a */
[----:B------:R-:W-:Y:S01]  /*1970*/  @UP0 UMOV UR32, UR26 ;  /* 0x0000001a00200c82 */ /* 0x000fe20008000000 */
[----:B------:R-:W-:Y:S01]  /*1980*/  BAR.SYNC.DEFER_BLOCKING 0x0 ;  /* 0x0000000000007b1d */ /* 0x000fe20000010000 */
[----:B------:R-:W-:Y:S02]  /*1990*/  ISETP.GE.AND P1, PT, R26, c[0x0][0x27c], PT ;  /* 0x00009f001a007a0c */ /* 0x000fe40003f26270 */
[--C-:B------:R-:W-:Y:S02]  /*19a0*/  SHF.R.S32.HI R7, RZ, 0x1f, R26.reuse ;  /* 0x0000001fff077819 */ /* 0x100fe4000001141a */
[----:B------:R-:W-:Y:S01]  /*19b0*/  SEL R3, RZ, c[0x0][0x27c], !P1 ;  /* 0x00009f00ff037a07 */ /* 0x000fe20004800000 */
[----:B------:R-:W-:Y:S01]  /*19c0*/  @!UP0 UMOV UR33, UR22 ;  /* 0x0000001600218c82 */ /* 0x000fe20008000000 */
[----:B------:R-:W-:Y:S01]  /*19d0*/  LEA.HI R7, R7, R26, RZ, 0x3 ;  /* 0x0000001a07077211 */ /* 0x000fe200078f18ff */
[----:B------:R-:W-:Y:S01]  /*19e0*/  UIMAD UR22, UR33, UR4, URZ ;  /* 0x00000004211672a4 */ /* 0x000fe2000f8e023f */
[----:B------:R-:W-:Y:S01]  /*19f0*/  P2R R142, PR, RZ, 0x2 ;  /* 0x00000002ff8e7803 */ /* 0x000fe20000000000 */
[----:B------:R-:W-:Y:S01]  /*1a00*/  IMAD.IADD R0, R3, 0x1, R26 ;  /* 0x0000000103007824 */ /* 0x000fe200078e021a */
[----:B------:R-:W-:Y:S01]  /*1a10*/  LOP3.LUT R87, R7, 0xfffffff8, RZ, 0xc0, !PT ;  /* 0xfffffff807577812 */ /* 0x000fe200078ec0ff */
[----:B------:R-:W-:Y:S01]  /*1a20*/  IMAD.SHL.U32 R3, R6, 0x40, RZ ;  /* 0x0000004006037824 */ /* 0x000fe200078e00ff */
[----:B------:R-:W-:Y:S01]  /*1a30*/  @!UP0 UMOV UR32, UR18 ;  /* 0x0000001200208c82 */ /* 0x000fe20008000000 */
[----:B------:R-:W-:Y:S01]  /*1a40*/  ISETP.NE.AND P1, PT, R159, 0x1, PT ;  /* 0x000000019f00780c */ /* 0x000fe20003f25270 */
[----:B------:R-:W-:Y:S01]  /*1a50*/  UIMAD.WIDE.U32 UR34, UR32, UR4, URZ ;  /* 0x00000004202272a5 */ /* 0x000fe2000f8e003f */
[----:B------:R-:W-:Y:S01]  /*1a60*/  SHF.R.S32.HI R2, RZ, 0x1f, R0 ;  /* 0x0000001fff027819 */ /* 0x000fe20000011400 */
[----:B------:R-:W-:Y:S01]  /*1a70*/  UIMAD UR5, UR32, UR5, UR22 ;  /* 0x00000005200572a4 */ /* 0x000fe2000f8e0216 */
[----:B------:R-:W-:Y:S01]  /*1a80*/  LOP3.LUT R6, R3, 0x7ffff800, RZ, 0xc0, !PT ;  /* 0x7ffff80003067812 */ /* 0x000fe200078ec0ff */
[----:B------:R-:W-:Y:S01]  /*1a90*/  ULDC.U8 UR4, c[0x0][0x298] ;  /* 0x0000a60000047ab9 */ /* 0x000fe20000000000 */
[----:B------:R-:W-:Y:S01]  /*1aa0*/  LOP3.LUT R3, R4, R99, RZ, 0x3c, !PT ;  /* 0x0000006304037212 */ /* 0x000fe200078e3cff */
[----:B------:R-:W-:Y:S01]  /*1ab0*/  UIADD3 UR5, UR35, UR5, URZ ;  /* 0x0000000523057290 */ /* 0x000fe2000fffe03f */
[----:B------:R-:W-:-:S02]  /*1ac0*/  LEA.HI R9, R2, R0, RZ, 0x3 ;  /* 0x0000000002097211 */ /* 0x000fc400078f18ff */
[----:B------:R-:W-:Y:S01]  /*1ad0*/  LEA.HI R0, R2, R0, RZ, 0x5 ;  /* 0x0000000002007211 */ /* 0x000fe200078f28ff */
[----:B------:R-:W-:Y:S01]  /*1ae0*/  IMAD.SHL.U32 R2, R5, 0x40, RZ ;  /* 0x0000004005027824 */ /* 0x000fe200078e00ff */
[----:B------:R-:W-:Y:S02]  /*1af0*/  IADD3 R14, R3, R6, R105 ;  /* 0x00000006030e7210 */ /* 0x000fe40007ffe069 */
[----:B------:R-:W-:Y:S01]  /*1b00*/  LOP3.LUT R3, R98, 0x18, R10, 0xf8, !PT ;  /* 0x0000001862037812 */ /* 0x000fe200078ef80a */
[----:B------:R-:W-:Y:S01]  /*1b10*/  IMAD.SHL.U32 R0, R0, 0x40, RZ ;  /* 0x0000004000007824 */ /* 0x000fe200078e00ff */
[----:B------:R-:W-:Y:S01]  /*1b20*/  LOP3.LUT R4, R98, 0x18, R9, 0xf8, !PT ;  /* 0x0000001862047812 */ /* 0x000fe200078ef809 */
[----:B------:R-:W-:Y:S01]  /*1b30*/  IMAD.SHL.U32 R131, R14, 0x2, RZ ;  /* 0x000000020e837824 */ /* 0x000fe200078e00ff */
[----:B------:R-:W-:Y:S02]  /*1b40*/  LOP3.LUT R5, R2, 0x7ffff800, RZ, 0xc0, !PT ;  /* 0x7ffff80002057812 */ /* 0x000fe400078ec0ff */
[----:B------:R-:W-:-:S02]  /*1b50*/  LOP3.LUT R3, R3, R99, RZ, 0x3c, !PT ;  /* 0x0000006303037212 */ /* 0x000fc400078e3cff */
[----:B------:R-:W-:Y:S02]  /*1b60*/  LOP3.LUT R2, R0, 0x7ffff800, RZ, 0xc0, !PT ;  /* 0x7ffff80000027812 */ /* 0x000fe400078ec0ff */
[----:B------:R-:W-:Y:S02]  /*1b70*/  LOP3.LUT R0, R4, R99, RZ, 0x3c, !PT ;  /* 0x0000006304007212 */ /* 0x000fe400078e3cff */
[----:B------:R-:W-:Y:S02]  /*1b80*/  IADD3 R13, R3, R5, R105 ;  /* 0x00000005030d7210 */ /* 0x000fe40007ffe069 */
[----:B------:R-:W-:Y:S02]  /*1b90*/  SHF.R.S32.HI R4, RZ, 0x1f, R95 ;  /* 0x0000001fff047819 */ /* 0x000fe4000001145f */
[----:B------:R-:W-:Y:S01]  /*1ba0*/  SHF.R.S32.HI R3, RZ, 0x1f, R94 ;  /* 0x0000001fff037819 */ /* 0x000fe2000001145e */
[----:B------:R-:W-:Y:S01]  /*1bb0*/  IMAD.SHL.U32 R126, R13, 0x2, RZ ;  /* 0x000000020d7e7824 */ /* 0x000fe200078e00ff */
[----:B------:R-:W-:-:S02]  /*1bc0*/  SHF.R.S32.HI R5, RZ, 0x1f, R93 ;  /* 0x0000001fff057819 */ /* 0x000fc4000001145d */
[----:B------:R-:W-:Y:S02]  /*1bd0*/  LEA.HI R6, R4, R95, RZ, 0x3 ;  /* 0x0000005f04067211 */ /* 0x000fe400078f18ff */
[----:B------:R-:W-:Y:S02]  /*1be0*/  LEA.HI R4, R3, R94, RZ, 0x3 ;  /* 0x0000005e03047211 */ /* 0x000fe400078f18ff */
[----:B------:R-:W-:Y:S02]  /*1bf0*/  LEA.HI R3, R5, R93, RZ, 0x3 ;  /* 0x0000005d05037211 */ /* 0x000fe400078f18ff */
[----:B------:R-:W-:Y:S02]  /*1c00*/  IADD3 R12, R0, R2, R105 ;  /* 0x00000002000c7210 */ /* 0x000fe40007ffe069 */
[----:B------:R-:W-:Y:S02]  /*1c10*/  SHF.R.S32.HI R0, RZ, 0x1f, R147 ;  /* 0x0000001fff007819 */ /* 0x000fe40000011493 */
[----:B------:R-:W-:Y:S01]  /*1c20*/  LOP3.LUT R86, R3, 0xfffffff8, RZ, 0xc0, !PT ;  /* 0xfffffff803567812 */ /* 0x000fe200078ec0ff */
[----:B------:R-:W-:Y:S01]  /*1c30*/  IMAD.SHL.U32 R113, R12, 0x2, RZ ;  /* 0x000000020c717824 */ /* 0x000fe200078e00ff */
[----:B------:R-:W-:Y:S01]  /*1c40*/  LOP3.LUT R3, R98, 0x8, R24, 0xf8, !PT ;  /* 0x0000000862037812 */ /* 0x000fe200078ef818 */
[----:B------:R-:W-:Y:S01]  /*1c50*/  IMAD R2, R0, c[0x0][0x280], RZ ;  /* 0x0000a00000027a24 */ /* 0x000fe200078e02ff */
[----:B------:R-:W-:Y:S01]  /*1c60*/  LOP3.LUT R89, R4, 0xfffffff8, RZ, 0xc0, !PT ;  /* 0xfffffff804597812 */ /* 0x000fe200078ec0ff */
[----:B------:R-:W-:Y:S01]  /*1c70*/  IMAD R0, R0, c[0x0][0x290], RZ ;  /* 0x0000a40000007a24 */ /* 0x000fe200078e02ff */
[----:B------:R-:W-:Y:S01]  /*1c80*/  LOP3.LUT R81, R3, R99, RZ, 0x3c, !PT ;  /* 0x0000006303517212 */ /* 0x000fe200078e3cff */
[----:B------:R-:W-:Y:S01]  /*1c90*/  IMAD R2, R147, c[0x0][0x284], R2 ;  /* 0x0000a10093027a24 */ /* 0x000fe200078e0202 */
[----:B------:R-:W-:Y:S01]  /*1ca0*/  LOP3.LUT R3, R11, 0xfffffff8, RZ, 0xc0, !PT ;  /* 0xfffffff80b037812 */ /* 0x000fe200078ec0ff */
[----:B------:R-:W-:Y:S01]  /*1cb0*/  IMAD R0, R147, c[0x0][0x294], R0 ;  /* 0x0000a50093007a24 */ /* 0x000fe200078e0200 */
[----:B------:R-:W-:Y:S01]  /*1cc0*/  LOP3.LUT R90, R6, 0xfffffff8, RZ, 0xc0, !PT ;  /* 0xfffffff8065a7812 */ /* 0x000fe200078ec0ff */
[----:B------:R-:W-:Y:S01]  /*1cd0*/  IMAD.IADD R81, R105, 0x1, R81 ;  /* 0x0000000169517824 */ /* 0x000fe200078e0251 */
[----:B------:R-:W-:Y:S01]  /*1ce0*/  SHF.R.S32.HI R4, RZ, 0x1f, R3 ;  /* 0x0000001fff047819 */ /* 0x000fe20000011403 */
[----:B------:R-:W-:Y:S01]  /*1cf0*/  IMAD.IADD R139, R125, 0x1, R2 ;  /* 0x000000017d8b7824 */ /* 0x000fe200078e0202 */
[----:B------:R-:W-:Y:S01]  /*1d00*/  SHF.R.S32.HI R104, RZ, 0x1f, R90 ;  /* 0x0000001fff687819 */ /* 0x000fe2000001145a */
[----:B------:R-:W-:Y:S01]  /*1d10*/  IMAD.IADD R137, R2, 0x1, R121 ;  /* 0x0000000102897824 */ /* 0x000fe200078e0279 */
[----:B------:R-:W-:Y:S01]  /*1d20*/  LOP3.LUT R2, R10, 0xfffffff8, RZ, 0xc0, !PT ;  /* 0xfffffff80a027812 */ /* 0x000fe200078ec0ff */
[----:B------:R-:W-:Y:S01]  /*1d30*/  IMAD.IADD R138, R123, 0x1, R0 ;  /* 0x000000017b8a7824 */ /* 0x000fe200078e0200 */
[----:B------:R-:W-:Y:S01]  /*1d40*/  LEA R81, R81, 0x100, 0x1 ;  /* 0x0000010051517811 */ /* 0x000fe200078e08ff */
[----:B------:R-:W-:Y:S01]  /*1d50*/  IMAD.IADD R136, R0, 0x1, R119 ;  /* 0x0000000100887824 */ /* 0x000fe200078e0277 */
[----:B------:R-:W-:Y:S01]  /*1d60*/  LOP3.LUT R0, R9, 0xfffffff8, RZ, 0xc0, !PT ;  /* 0xfffffff809007812 */ /* 0x000fe200078ec0ff */
[C---:B------:R-:W-:Y:S01]  /*1d70*/  IMAD.SHL.U32 R134, R3.reuse, 0x2, RZ ;  /* 0x0000000203867824 */ /* 0x040fe200078e00ff */
[----:B------:R-:W-:Y:S01]  /*1d80*/  SHF.L.U64.HI R135, R3, 0x1, R4 ;  /* 0x0000000103877819 */ /* 0x000fe20000010204 */
[----:B------:R-:W-:Y:S01]  /*1d90*/  IMAD.SHL.U32 R129, R2, 0x2, RZ ;  /* 0x0000000202817824 */ /* 0x000fe200078e00ff */
[----:B------:R-:W-:Y:S01]  /*1da0*/  SHF.R.S32.HI R3, RZ, 0x1f, R2 ;  /* 0x0000001fff037819 */ /* 0x000fe20000011402 */
[----:B------:R-:W-:Y:S01]  /*1db0*/  IMAD.SHL.U32 R127, R0, 0x2, RZ ;  /* 0x00000002007f7824 */ /* 0x000fe200078e00ff */
[----:B------:R-:W-:-:S02]  /*1dc0*/  SHF.R.S32.HI R4, RZ, 0x1f, R0 ;  /* 0x0000001fff047819 */ /* 0x000fc40000011400 */
[C---:B------:R-:W-:Y:S02]  /*1dd0*/  IADD3 R82, R81.reuse, 0x20, RZ ;  /* 0x0000002051527810 */ /* 0x040fe40007ffe0ff */
[----:B------:R-:W-:Y:S02]  /*1de0*/  @P0 IADD3 R82, R81, -0x20, RZ ;  /* 0xffffffe051520810 */ /* 0x000fe40007ffe0ff */
[----:B------:R-:W-:Y:S02]  /*1df0*/  SHF.R.S32.HI R103, RZ, 0x1f, R89 ;  /* 0x0000001fff677819 */ /* 0x000fe40000011459 */
[----:B------:R-:W-:Y:S02]  /*1e00*/  SHF.R.S32.HI R102, RZ, 0x1f, R86 ;  /* 0x0000001fff667819 */ /* 0x000fe40000011456 */
[----:B------:R-:W-:Y:S02]  /*1e10*/  SHF.R.S32.HI R100, RZ, 0x1f, R87 ;  /* 0x0000001fff647819 */ /* 0x000fe40000011457 */
[----:B------:R-:W-:-:S02]  /*1e20*/  SHF.R.S32.HI R132, RZ, 0x3, R9 ;  /* 0x00000003ff847819 */ /* 0x000fc40000011409 */
[----:B------:R-:W-:Y:S02]  /*1e30*/  SHF.L.U64.HI R130, R2, 0x1, R3 ;  /* 0x0000000102827819 */ /* 0x000fe40000010203 */
[----:B------:R-:W-:Y:S02]  /*1e40*/  SHF.L.U64.HI R128, R0, 0x1, R4 ;  /* 0x0000000100807819 */ /* 0x000fe40000010204 */
[----:B------:R-:W-:Y:S02]  /*1e50*/  ISETP.GE.AND P0, PT, R158, 0x1, PT ;  /* 0x000000019e00780c */ /* 0x000fe40003f06270 */
.L_x_776:
[----:B------:R-:W-:Y:S01]  /*1e60*/  IMAD.SHL.U32 R91, R79, 0x40, RZ ;  /* 0x000000404f5b7824 */ /* 0x000fe200078e00ff */
[----:B------:R-:W-:Y:S04]  /*1e70*/  DEPBAR.LE SB0, 0x0 ;  /* 0x000080000000791a */ /* 0x000fe80000000000 */
[----:B------:R-:W-:Y:S01]  /*1e80*/  IMAD.IADD R0, R111, 0x1, R91 ;  /* 0x000000016f007824 */ /* 0x000fe200078e025b */
[----:B------:R-:W-:Y:S01]  /*1e90*/  ISETP.NE.AND P1, PT, R159, 0x1, PT ;  /* 0x000000019f00780c */ /* 0x000fe20003f25270 */
[----:B------:R-:W-:Y:S01]  /*1ea0*/  IMAD.MOV.U32 R83, RZ, RZ, RZ ;  /* 0x000000ffff537224 */ /* 0x000fe200078e00ff */
[----:B------:R-:W-:Y:S01]  /*1eb0*/  ISETP.GE.AND P2, PT, R158, 0x1, PT ;  /* 0x000000019e00780c */ /* 0x000fe20003f46270 */
[----:B-1----:R-:W-:Y:S01]  /*1ec0*/  IMAD.IADD R2, R141, 0x1, R0 ;  /* 0x000000018d027824 */ /* 0x002fe200078e0200 */
[----:B------:R-:W-:Y:S01]  /*1ed0*/  ISETP.GE.AND P0, PT, R0, UR15, PT ;  /* 0x0000000f00007c0c */ /* 0x000fe2000bf06270 */
[----:B------:R-:W-:Y:S02]  /*1ee0*/  BSSY B1, `(.L_x_752) ;  /* 0x00003d8000017945 */ /* 0x000fe40003800000 */
[----:B------:R-:W-:Y:S01]  /*1ef0*/  IMAD.MOV.U32 R0, RZ, RZ, R2 ;  /* 0x000000ffff007224 */ /* 0x000fe200078e0002 */
[----:B------:R-:W-:Y:S05]  /*1f00*/  ISETP.GT.OR P0, PT, R111, 0x3f, P0 ;  /* 0x0000003f6f00780c */ /* 0x000fea0000704670 */
[----:B------:R-:W-:Y:S05]  /*1f10*/  @P1 IMAD.HI.U32 R3, R2, c[0x0][0x2bc], RZ ;  /* 0x0000af0002031a27 */ /* 0x000fea00078e00ff */
        /* <DEDUP_REMOVED lines=28> */
[----:B------:R-:W-:Y:S03]  /*20e0*/  IADD3 R4, -R91, UR15, RZ ;  /* 0x0000000f5b047c10 */ /* 0x000fe6000fffe1ff */
        /* <DEDUP_REMOVED lines=66> */
.L_x_756:
[----:B------:R-:W-:Y:S05]  /*2510*/  BSYNC B0 ;  /* 0x0000000000007941 */ /* 0x000fea0003800000 */
.L_x_755:
        /* <DEDUP_REMOVED lines=94> */
.L_x_759:
[----:B------:R-:W-:Y:S05]  /*2b00*/  BSYNC B0 ;  /* 0x0000000000007941 */ /* 0x000fea0003800000 */
.L_x_758:
        /* <DEDUP_REMOVED lines=58> */
.L_x_761:
[----:B------:R-:W-:Y:S05]  /*2eb0*/  BSYNC B0 ;  /* 0x0000000000007941 */ /* 0x000fea0003800000 */
.L_x_760:
        /* <DEDUP_REMOVED lines=58> */
.L_x_763:
[----:B------:R-:W-:Y:S05]  /*3260*/  BSYNC B0 ;  /* 0x0000000000007941 */ /* 0x000fea0003800000 */
.L_x_762:
        /* <DEDUP_REMOVED lines=58> */
.L_x_765:
[----:B------:R-:W-:Y:S05]  /*3610*/  BSYNC B0 ;  /* 0x0000000000007941 */ /* 0x000fea0003800000 */
.L_x_764:
        /* <DEDUP_REMOVED lines=58> */
.L_x_767:
[----:B------:R-:W-:Y:S05]  /*39c0*/  BSYNC B0 ;  /* 0x0000000000007941 */ /* 0x000fea0003800000 */
.L_x_766:
        /* <DEDUP_REMOVED lines=58> */
.L_x_754:
        /* <DEDUP_REMOVED lines=47> */
.L_x_769:
[----:B------:R-:W-:Y:S05]  /*4060*/  BSYNC B0 ;  /* 0x0000000000007941 */ /* 0x000fea0003800000 */
.L_x_768:
        /* <DEDUP_REMOVED lines=57> */
[----:B------:R-:W-:Y:S01]  /*4400*/  @!P0 SHF.R.U64 R5, R6, 0x10, R7 ;  /* 0x0000001006058819 */ /* 0x000fe20000001207 */
        /* <DEDUP_REMOVED lines=100> */
.L_x_771:
[----:B------:R-:W-:Y:S05]  /*4a50*/  BSYNC B0 ;  /* 0x0000000000007941 */ /* 0x000fea0003800000 */
.L_x_770:
        /* <DEDUP_REMOVED lines=123> */
.L_x_773:
[----:B------:R-:W-:Y:S05]  /*5210*/  BSYNC B0 ;  /* 0x0000000000007941 */ /* 0x000fea0003800000 */
.L_x_772:
        /* <DEDUP_REMOVED lines=126> */
.L_x_753:
[----:B------:R1:W2:Y:S01]  /*5a00*/  SHFL.IDX PT, R2, R14, RZ, 0x1e1f ;  /* 0x001e1fff0e027589 */ /* 0x0002a200000e0000 */
[----:B------:R-:W-:Y:S03]  /*5a10*/  IADD3 R3, -R91, UR15, RZ ;  /* 0x0000000f5b037c10 */ /* 0x000fe6000fffe1ff */
[----:B------:R1:W3:Y:S01]  /*5a20*/  SHFL.IDX PT, R0, R15, RZ, 0x1e1f ;  /* 0x001e1fff0f007589 */ /* 0x0002e200000e0000 */
        /* <DEDUP_REMOVED lines=35> */
.L_x_757:
[----:B------:R-:W-:Y:S05]  /*5c60*/  BSYNC B1 ;  /* 0x0000000000017941 */ /* 0x000fea0003800000 */
.L_x_752:
[----:B---3--:R-:W-:Y:S01]  /*5c70*/  IMAD.IADD R0, R144, 0x1, -R91 ;  /* 0x0000000190007824 */ /* 0x008fe200078e0a5b */
[C---:B-12--5:R-:W-:Y:S01]  /*5c80*/  LEA R2, P0, R79.reuse, R108, 0x6 ;  /* 0x0000006c4f027211 */ /* 0x066fe200078030ff */
        /* <DEDUP_REMOVED lines=13> */
[----:B------:R-:W-:Y:S04]  /*5d60*/  IADD3 R8, P1, R4, UR30, RZ ;  /* 0x0000001e04087c10 */ /* 0x000fe8000ff3e0ff */
[----:B------:R-:W-:Y:S02]  /*5d70*/  IADD3.X R9, R5, UR27, R6, P1, !PT ;  /* 0x0000001b05097c10 */ /* 0x000fe40008ffe406 */
        /* <DEDUP_REMOVED lines=67> */
.L_x_775:
[----:B--2---:R-:W-:Y:S05]  /*61b0*/  BSYNC B0 ;  /* 0x0000000000007941 */ /* 0x004fea0003800000 */
.L_x_774:
[C---:B------:R-:W-:Y:S02]  /*61c0*/  ISETP.GT.AND P0, PT, R79.reuse, UR6, PT ;  /* 0x000000064f007c0c */ /* 0x040fe4000bf04270 */
        /* <DEDUP_REMOVED lines=25> */
.L_x_751:
[----:B-1----:R-:W-:Y:S01]  /*6360*/  UIADD3 UR6, UR12, 0x7f, URZ ;  /* 0x0000007f0c067890 */ /* 0x002fe2000fffe03f */
[----:B------:R-:W-:Y:S01]  /*6370*/  PLOP3.LUT P4, PT, PT, PT, PT, 0x80, 0x0 ;  /* 0x000000000000781c */ /* 0x000fe20003f8f070 */
[----:B------:R-:W-:Y:S01]  /*6380*/  ULDC.64 UR4, c[0x0][0x2c8] ;  /* 0x0000b20000047ab9 */ /* 0x000fe20000000a00 */
[----:B------:R-:W-:Y:S01]  /*6390*/  CS2R R94, SRZ ;  /* 0x00000000005e7805 */ /* 0x000fe2000001ff00 */
[----:B------:R-:W-:Y:S01]  /*63a0*/  UIMAD.WIDE.U32 UR22, UR6, UR4, URZ ;  /* 0x00000004061672a5 */ /* 0x000fe2000f8e003f */
[----:B------:R-:W-:Y:S01]  /*63b0*/  CS2R R92, SRZ ;  /* 0x00000000005c7805 */ /* 0x000fe2000001ff00 */
[----:B------:R-:W-:Y:S01]  /*63c0*/  CS2R R98, SRZ ;  /* 0x0000000000627805 */ /* 0x000fe2000001ff00 */
[----:B------:R-:W-:Y:S01]  /*63d0*/  CS2R R96, SRZ ;  /* 0x0000000000607805 */ /* 0x000fe2000001ff00 */
[----:B------:R-:W-:Y:S01]  /*63e0*/  @UP2 USHF.R.U32.HI UR6, URZ, UR5, UR23 ;  /* 0x000000053f062299 */ /* 0x000fe20008011617 */
[----:B------:R-:W-:Y:S01]  /*63f0*/  CS2R R90, SRZ ;  /* 0x00000000005a7805 */ /* 0x000fe2000001ff00 */
[----:B------:R-:W-:Y:S01]  /*6400*/  CS2R R88, SRZ ;  /* 0x0000000000587805 */ /* 0x000fe2000001ff00 */
[----:B------:R-:W-:Y:S01]  /*6410*/  IMAD.MOV.U32 R11, RZ, RZ, RZ ;  /* 0x000000ffff0b7224 */ /* 0x000fe200078e00ff */
[----:B------:R-:W-:Y:S01]  /*6420*/  UIADD3 UR6, UR7, UR6, URZ ;  /* 0x0000000607067290 */ /* 0x000fe2000fffe03f */
[----:B------:R-:W-:Y:S01]  /*6430*/  IMAD.MOV.U32 R86, RZ, RZ, RZ ;  /* 0x000000ffff567224 */ /* 0x000fe200078e00ff */
[----:B------:R-:W-:Y:S01]  /*6440*/  MOV R12, RZ ;  /* 0x000000ff000c7202 */ /* 0x000fe20000000f00 */
[----:B------:R-:W-:Y:S01]  /*6450*/  IMAD.MOV.U32 R84, RZ, RZ, RZ ;  /* 0x000000ffff547224 */ /* 0x000fe200078e00ff */
[----:B------:R-:W-:Y:S01]  /*6460*/  USHF.R.S32.HI UR4, URZ, 0x1f, UR6 ;  /* 0x0000001f3f047899 */ /* 0x000fe20008011406 */
[----:B------:R-:W-:Y:S01]  /*6470*/  CS2R R14, SRZ ;  /* 0x00000000000e7805 */ /* 0x000fe2000001ff00 */
[----:B------:R-:W-:Y:S01]  /*6480*/  MOV R78, RZ ;  /* 0x000000ff004e7202 */ /* 0x000fe20000000f00 */
[----:B------:R-:W-:Y:S01]  /*6490*/  IMAD.MOV.U32 R76, RZ, RZ, RZ ;  /* 0x000000ffff4c7224 */ /* 0x000fe200078e00ff */
[----:B------:R-:W-:Y:S01]  /*64a0*/  ULEA.HI UR4, UR4, UR6, URZ, 0x6 ;  /* 0x0000000604047291 */ /* 0x000fe2000f8f303f */
[----:B------:R-:W-:Y:S01]  /*64b0*/  CS2R R16, SRZ ;  /* 0x0000000000107805 */ /* 0x000fe2000001ff00 */
[----:B------:R-:W-:Y:S01]  /*64c0*/  MOV R82, RZ ;  /* 0x000000ff00527202 */ /* 0x000fe20000000f00 */
[----:B------:R-:W-:Y:S01]  /*64d0*/  IMAD.MOV.U32 R80, RZ, RZ, RZ ;  /* 0x000000ffff507224 */ /* 0x000fe200078e00ff */
[----:B------:R-:W-:Y:S01]  /*64e0*/  USHF.R.S32.HI UR4, URZ, 0x6, UR4 ;  /* 0x000000063f047899 */ /* 0x000fe20008011404 */
[----:B------:R-:W-:Y:S01]  /*64f0*/  MOV R18, RZ ;  /* 0x000000ff00127202 */ /* 0x000fe20000000f00 */
[----:B------:R-:W-:Y:S01]  /*6500*/  IMAD.MOV.U32 R74, RZ, RZ, RZ ;  /* 0x000000ffff4a7224 */ /* 0x000fe200078e00ff */
[----:B------:R-:W-:Y:S01]  /*6510*/  CS2R R20, SRZ ;  /* 0x0000000000147805 */ /* 0x000fe2000001ff00 */
[----:B------:R-:W-:Y:S01]  /*6520*/  UISETP.LT.AND UP0, UPT, UR8, UR4, UPT ;  /* 0x000000040800728c */ /* 0x000fe2000bf01270 */
[----:B------:R-:W-:Y:S01]  /*6530*/  MOV R72, RZ ;  /* 0x000000ff00487202 */ /* 0x000fe20000000f00 */
[----:B------:R-:W-:Y:S01]  /*6540*/  IMAD.MOV.U32 R70, RZ, RZ, RZ ;  /* 0x000000ffff467224 */ /* 0x000fe200078e00ff */
[----:B------:R-:W-:Y:S01]  /*6550*/  CS2R R22, SRZ ;  /* 0x0000000000167805 */ /* 0x000fe2000001ff00 */
[----:B------:R-:W-:Y:S01]  /*6560*/  USEL UR8, UR8, UR4, UP0 ;  /* 0x0000000408087287 */ /* 0x000fe20008000000 */
[----:B----4-:R-:W-:Y:S01]  /*6570*/  MOV R68, RZ ;  /* 0x000000ff00447202 */ /* 0x010fe20000000f00 */
[----:B------:R-:W-:Y:S01]  /*6580*/  IMAD.MOV.U32 R174, RZ, RZ, RZ ;  /* 0x000000ffffae7224 */ /* 0x000fe200078e00ff */
[----:B------:R-:W-:Y:S01]  /*6590*/  CS2R R24, SRZ ;  /* 0x0000000000187805 */ /* 0x000fe2000001ff00 */
[----:B------:R-:W-:Y:S01]  /*65a0*/  UISETP.GE.AND UP0, UPT, UR8, 0x1, UPT ;  /* 0x000000010800788c */ /* 0x000fe2000bf06270 */
[----:B------:R-:W-:Y:S01]  /*65b0*/  MOV R172, RZ ;  /* 0x000000ff00ac7202 */ /* 0x000fe20000000f00 */
[----:B------:R-:W-:Y:S01]  /*65c0*/  IMAD.MOV.U32 R138, RZ, RZ, RZ ;  /* 0x000000ffff8a7224 */ /* 0x000fe200078e00ff */
[----:B------:R-:W-:Y:S01]  /*65d0*/  CS2R R26, SRZ ;  /* 0x00000000001a7805 */ /* 0x000fe2000001ff00 */
[----:B------:R-:W-:Y:S01]  /*65e0*/  MOV R136, RZ ;  /* 0x000000ff00887202 */ /* 0x000fe20000000f00 */
[----:B------:R-:W-:Y:S01]  /*65f0*/  CS2R R134, SRZ ;  /* 0x0000000000867805 */ /* 0x000fe2000001ff00 */
[----:B------:R-:W-:Y:S01]  /*6600*/  PLOP3.LUT P0, PT, PT, PT, UP0, 0x80, 0x0 ;  /* 0x000000000000781c */ /* 0x000fe20003f0f008 */
[----:B------:R-:W-:Y:S01]  /*6610*/  IMAD.MOV.U32 R132, RZ, RZ, RZ ;  /* 0x000000ffff847224 */ /* 0x000fe200078e00ff */
[----:B-----5:R-:W-:Y:S01]  /*6620*/  CS2R R28, SRZ ;  /* 0x00000000001c7805 */ /* 0x020fe2000001ff00 */
        /* <DEDUP_REMOVED lines=49> */
[----:B------:R-:W-:Y:S01]  /*6940*/  USHF.R.S32.HI UR6, URZ, 0x1f, UR14 ;  /* 0x0000001f3f067899 */ /* 0x000fe2000801140e */
[----:B------:R-:W-:Y:S01]  /*6950*/  SHF.R.S32.HI R8, RZ, 0x1f, R157 ;  /* 0x0000001fff087819 */ /* 0x000fe2000001149d */
[----:B------:R-:W-:Y:S02]  /*6960*/  ULDC.64 UR4, c[0x0][0x178] ;  /* 0x00005e0000047ab9 */ /* 0x000fe40000000a00 */
        /* <DEDUP_REMOVED lines=9> */
[----:B------:R-:W-:Y:S01]  /*6a00*/  LEA.HI R153, R8, R157, RZ, 0x5 ;  /* 0x0000009d08997211 */ /* 0x000fe200078f28ff */
[----:B------:R-:W-:Y:S01]  /*6a10*/  UISETP.NE.U32.AND UP0, UPT, URZ, UR6, UPT ;  /* 0x000000063f00728c */ /* 0x000fe2000bf05070 */
[----:B------:R-:W-:Y:S01]  /*6a20*/  SHF.R.S32.HI R110, RZ, 0x3, R111 ;  /* 0x00000003ff6e7819 */ /* 0x000fe2000001146f */
[----:B------:R-:W-:Y:S01]  /*6a30*/  ULDC.64 UR4, c[0x0][0x1b8] ;  /* 0x00006e0000047ab9 */ /* 0x000fe20000000a00 */
[----:B------:R-:W-:Y:S01]  /*6a40*/  SHF.R.S32.HI R152, RZ, 0x5, R153 ;  /* 0x00000005ff987819 */ /* 0x000fe20000011499 */
[----:B------:R-:W-:-:S02]  /*6a50*/  UISETP.NE.AND.EX UP0, UPT, URZ, UR7, UPT, UP0 ;  /* 0x000000073f00728c */ /* 0x000fc4000bf05300 */
[----:B------:R-:W-:Y:S02]  /*6a60*/  USHF.R.S32.HI UR7, URZ, 0x1f, UR18 ;  /* 0x0000001f3f077899 */ /* 0x000fe40008011412 */
[----:B------:R-:W-:Y:S02]  /*6a70*/  UIADD3 UR23, UR23, UR14, URZ ;  /* 0x0000000e17177290 */ /* 0x000fe4000fffe03f */
[----:B------:R-:W-:Y:S02]  /*6a80*/  UIMAD UR6, UR10, UR4, URZ ;  /* 0x000000040a0672a4 */ /* 0x000fe4000f8e023f */
[----:B------:R-:W-:Y:S02]  /*6a90*/  USEL UR7, UR7, URZ, !UP0 ;  /* 0x0000003f07077287 */ /* 0x000fe4000c000000 */
[----:B------:R-:W-:Y:S01]  /*6aa0*/  UIMAD UR6, UR11, UR5, UR6 ;  /* 0x000000050b0672a4 */ /* 0x000fe2000f8e0206 */
[----:B-1----:R-:W-:Y:S01]  /*6ab0*/  LEA.HI R2, R8, R157, RZ, 0x2 ;  /* 0x0000009d08027211 */ /* 0x002fe200078f10ff */
[----:B------:R-:W-:-:S02]  /*6ac0*/  UIMAD.WIDE.U32 UR22, UR11, UR4, UR22 ;  /* 0x000000040b1672a5 */ /* 0x000fc4000f8e0016 */
[----:B------:R-:W-:Y:S01]  /*6ad0*/  USEL UR14, UR18, URZ, !UP0 ;  /* 0x0000003f120e7287 */ /* 0x000fe2000c000000 */
[----:B------:R-:W-:Y:S01]  /*6ae0*/  LOP3.LUT R0, R2, 0xfffffffc, RZ, 0xc0, !PT ;  /* 0xfffffffc02007812 */ /* 0x000fe200078ec0ff */
[----:B------:R-:W-:Y:S01]  /*6af0*/  ULDC.64 UR4, c[0x0][0x1c0] ;  /* 0x0000700000047ab9 */ /* 0x000fe20000000a00 */
[----:B------:R-:W-:Y:S01]  /*6b00*/  SHF.R.S32.HI R46, RZ, 0x2, R2 ;  /* 0x00000002ff2e7819 */ /* 0x000fe20000011402 */
[----:B------:R-:W-:Y:S02]  /*6b10*/  UIMAD UR7, UR7, UR4, URZ ;  /* 0x00000004070772a4 */ /* 0x000fe4000f8e023f */
[----:B------:R-:W-:Y:S01]  /*6b20*/  IMAD.IADD R151, R157, 0x1, -R0 ;  /* 0x000000019d977824 */ /* 0x000fe200078e0a00 */
[----:B------:R-:W-:Y:S01]  /*6b30*/  UIADD3 UR23, UR23, UR6, URZ ;  /* 0x0000000617177290 */ /* 0x000fe2000fffe03f */
[----:B------:R-:W-:Y:S01]  /*6b40*/  IADD3 R11, R46, UR12, RZ ;  /* 0x0000000c2e0b7c10 */ /* 0x000fe2000fffe0ff */
[----:B------:R-:W-:Y:S01]  /*6b50*/  UIMAD UR5, UR14, UR5, UR7 ;  /* 0x000000050e0572a4 */ /* 0x000fe2000f8e0207 */
[C---:B------:R-:W-:Y:S01]  /*6b60*/  IMAD R162, R151.reuse, 0x20, R46 ;  /* 0x0000002097a27824 */ /* 0x040fe200078e022e */
[----:B------:R-:W-:Y:S01]  /*6b70*/  UIMAD.WIDE.U32 UR14, UR14, UR4, UR22 ;  /* 0x000000040e0e72a5 */ /* 0x000fe2000f8e0016 */
[----:B------:R-:W-:Y:S01]  /*6b80*/  IMAD.SHL.U32 R160, R151, 0x8, RZ ;  /* 0x0000000897a07824 */ /* 0x000fe200078e00ff */
[----:B------:R-:W-:-:S02]  /*6b90*/  ULDC UR7, c[0x0][0x2c4] ;  /* 0x0000b10000077ab9 */ /* 0x000fc40000000800 */
[----:B------:R-:W-:Y:S01]  /*6ba0*/  IADD3 R4, R162, UR12, RZ ;  /* 0x0000000ca2047c10 */ /* 0x000fe2000fffe0ff */
[----:B------:R-:W-:Y:S01]  /*6bb0*/  UIADD3 UR5, UR15, UR5, URZ ;  /* 0x000000050f057290 */ /* 0x000fe2000fffe03f */
[----:B------:R-:W-:Y:S01]  /*6bc0*/  IMAD.U32 R3, RZ, RZ, UR15 ;  /* 0x0000000fff037e24 */ /* 0x000fe2000f8e00ff */
[----:B------:R1:W-:Y:S01]  /*6bd0*/  STL [R1+0x28], R162 ;  /* 0x000028a201007387 */ /* 0x0003e20000100800 */
[----:B------:R-:W-:Y:S01]  /*6be0*/  UIMAD UR7, UR17, UR7, URZ ;  /* 0x00000007110772a4 */ /* 0x000fe2000f8e023f */
[----:B------:R-:W-:Y:S01]  /*6bf0*/  @P1 IMAD.HI.U32 R2, R4, c[0x0][0x2c8], RZ ;  /* 0x0000b20004021a27 */ /* 0x000fe200078e00ff */
[C---:B------:R-:W-:Y:S01]  /*6c00*/  IADD3 R95, R160.reuse, 0x20, RZ ;  /* 0x00000020a05f7810 */ /* 0x040fe20007ffe0ff */
[----:B------:R1:W-:Y:S01]  /*6c10*/  STL [R1+0x14], R160 ;  /* 0x000014a001007387 */ /* 0x0003e20000100800 */
[C---:B------:R-:W-:Y:S01]  /*6c20*/  IADD3 R94, R160.reuse, 0x40, RZ ;  /* 0x00000040a05e7810 */ /* 0x040fe20007ffe0ff */
[----:B------:R-:W-:Y:S01]  /*6c30*/  IMAD.MOV.U32 R0, RZ, RZ, R4 ;  /* 0x000000ffff007224 */ /* 0x000fe200078e0004 */
[----:B------:R-:W-:Y:S01]  /*6c40*/  @P0 SHF.R.U32.HI R0, RZ, c[0x0][0x2cc], R2 ;  /* 0x0000b300ff000a19 */ /* 0x000fe20000011602 */
[----:B------:R-:W-:Y:S01]  /*6c50*/  IMAD.U32 R2, RZ, RZ, UR14 ;  /* 0x0000000eff027e24 */ /* 0x000fe2000f8e00ff */
[----:B------:R-:W-:Y:S01]  /*6c60*/  ISETP.GE.AND P4, PT, R160, c[0x0][0x198], PT ;  /* 0x00006600a0007a0c */ /* 0x000fe20003f86270 */
[----:B------:R-:W-:Y:S01]  /*6c70*/  IMAD.U32 R3, RZ, RZ, UR5 ;  /* 0x00000005ff037e24 */ /* 0x000fe2000f8e00ff */
[--C-:B------:R-:W-:Y:S01]  /*6c80*/  SHF.R.S32.HI R6, RZ, 0x1f, R0.reuse ;  /* 0x0000001fff067819 */ /* 0x100fe20000011400 */
[----:B------:R-:W-:Y:S01]  /*6c90*/  IMAD.MOV R5, RZ, RZ, -R0 ;  /* 0x000000ffff057224 */ /* 0x000fe200078e0a00 */
[----:B------:R-:W-:Y:S01]  /*6ca0*/  ISETP.GE.AND P3, PT, R95, c[0x0][0x198], PT ;  /* 0x000066005f007a0c */ /* 0x000fe20003f66270 */
[----:B------:R-:W-:-:S04]  /*6cb0*/  IMAD.WIDE.U32 R2, R0, c[0x0][0x1b0], R2 ;  /* 0x00006c0000027a25 */ /* 0x000fc800078e0002 */
[----:B------:R-:W-:Y:S02]  /*6cc0*/  IMAD R6, R6, c[0x0][0x1b0], RZ ;  /* 0x00006c0006067a24 */ /* 0x000fe400078e02ff */
[----:B------:R-:W-:Y:S02]  /*6cd0*/  IMAD R4, R5, c[0x0][0x2c4], R4 ;  /* 0x0000b10005047a24 */ /* 0x000fe400078e0204 */
[----:B------:R-:W-:Y:S01]  /*6ce0*/  IMAD R5, R0, c[0x0][0x1b4], R6 ;  /* 0x00006d0000057a24 */ /* 0x000fe200078e0206 */
[----:B------:R-:W-:Y:S02]  /*6cf0*/  LEA.HI R6, R8, R157, RZ, 0x4 ;  /* 0x0000009d08067211 */ /* 0x000fe400078f20ff */
[----:B------:R-:W-:Y:S01]  /*6d00*/  SHF.R.S32.HI R0, RZ, 0x1f, R4 ;  /* 0x0000001fff007819 */ /* 0x000fe20000011404 */
[----:B------:R-:W-:Y:S01]  /*6d10*/  IMAD.IADD R3, R3, 0x1, R5 ;  /* 0x0000000103037824 */ /* 0x000fe200078e0205 */
[----:B------:R-:W-:-:S03]  /*6d20*/  LOP3.LUT R6, R6, 0xfffffff0, RZ, 0xc0, !PT ;  /* 0xfffffff006067812 */ /* 0x000fc600078ec0ff */
[----:B------:R-:W-:Y:S02]  /*6d30*/  IMAD R5, R0, c[0x0][0x1a8], RZ ;  /* 0x00006a0000057a24 */ /* 0x000fe400078e02ff */
[----:B------:R-:W-:Y:S02]  /*6d40*/  IMAD.SHL.U32 R0, R110, 0x40, RZ ;  /* 0x000000406e007824 */ /* 0x000fe400078e00ff */
[----:B------:R-:W-:Y:S02]  /*6d50*/  IMAD.IADD R100, R157, 0x1, -R6 ;  /* 0x000000019d647824 */ /* 0x000fe400078e0a06 */
[----:B------:R-:W-:Y:S01]  /*6d60*/  IMAD R5, R4, c[0x0][0x1ac], R5 ;  /* 0x00006b0004057a24 */ /* 0x000fe200078e0205 */
[----:B------:R-:W-:Y:S01]  /*6d70*/  LOP3.LUT R0, R0, 0xc0, RZ, 0xc0, !PT ;  /* 0x000000c000007812 */ /* 0x000fe200078ec0ff */
[----:B------:R-:W-:Y:S01]  /*6d80*/  IMAD.WIDE.U32 R2, R4, c[0x0][0x1a8], R2 ;  /* 0x00006a0004027a25 */ /* 0x000fe200078e0002 */
[----:B------:R-:W-:Y:S02]  /*6d90*/  LEA.HI R106, R100, R100, RZ, 0x1 ;  /* 0x00000064646a7211 */ /* 0x000fe400078f08ff */
[----:B------:R-:W-:Y:S01]  /*6da0*/  SHF.R.U32.HI R4, RZ, 0x3, R0 ;  /* 0x00000003ff047819 */ /* 0x000fe20000011600 */
[----:B------:R-:W-:Y:S01]  /*6db0*/  IMAD.IADD R5, R3, 0x1, R5 ;  /* 0x0000000103057824 */ /* 0x000fe200078e0205 */
[----:B------:R-:W-:-:S02]  /*6dc0*/  LOP3.LUT R0, R0, 0x18, R160, 0xf8, !PT ;  /* 0x0000001800007812 */ /* 0x000fc400078ef8a0 */
[--C-:B------:R-:W-:Y:S02]  /*6dd0*/  SHF.R.S32.HI R3, RZ, 0x1, R106.reuse ;  /* 0x00000001ff037819 */ /* 0x100fe4000001146a */
[----:B------:R-:W-:Y:S02]  /*6de0*/  LOP3.LUT R6, R0, R4, RZ, 0x3c, !PT ;  /* 0x0000000400067212 */ /* 0x000fe400078e3cff */
        /* <DEDUP_REMOVED lines=22> */
[----:B------:R-:W-:Y:S01]  /*6f50*/  IMAD.WIDE R8, R160, 0x2, R4 ;  /* 0x00000002a0087825 */ /* 0x000fe200078e0204 */
[----:B------:R-:W-:Y:S02]  /*6f60*/  SHF.R.S32.HI R0, RZ, 0x1f, R94 ;  /* 0x0000001fff007819 */ /* 0x000fe4000001145e */
[----:B------:R-:W-:Y:S02]  /*6f70*/  LEA.HI R3, R3, R95, RZ, 0x3 ;  /* 0x0000005f03037211 */ /* 0x000fe400078f18ff */
[----:B------:R-:W-:-:S02]  /*6f80*/  LEA.HI R0, R0, R94, RZ, 0x3 ;  /* 0x0000005e00007211 */ /* 0x000fc400078f18ff */
[----:B------:R-:W-:Y:S02]  /*6f90*/  LOP3.LUT R3, R3, 0xfffffff8, RZ, 0xc0, !PT ;  /* 0xfffffff803037812 */ /* 0x000fe400078ec0ff */
[----:B------:R-:W-:Y:S01]  /*6fa0*/  LOP3.LUT R10, R0, 0xfffffff8, RZ, 0xc0, !PT ;  /* 0xfffffff8000a7812 */ /* 0x000fe200078ec0ff */
[----:B------:R-:W-:Y:S02]  /*6fb0*/  IMAD.SHL.U32 R0, R248, 0x2, RZ ;  /* 0x00000002f8007824 */ /* 0x000fe400078e00ff */
[----:B-1----:R-:W-:-:S03]  /*6fc0*/  IMAD.WIDE R6, R3, 0x2, R4 ;  /* 0x0000000203067825 */ /* 0x002fc600078e0204 */
[----:B------:R-:W-:Y:S01]  /*6fd0*/  @!PT LDS RZ, [RZ] ;  /* 0x00000000fffff984 */ /* 0x000fe20000000800 */
[----:B------:R1:W-:Y:S01]  /*6fe0*/  LDGSTS.E.BYPASS.LTC128B.128 [R0+0x6100], [R8.64], !P4 ;  /* 0x0610000008007fae */ /* 0x0003e2000e101d54 */
[----:B------:R-:W-:-:S03]  /*6ff0*/  IMAD.WIDE R4, R10, 0x2, R4 ;  /* 0x000000020a047825 */ /* 0x000fc600078e0204 */
[----:B------:R1:W-:Y:S04]  /*7000*/  LDGSTS.E.BYPASS.LTC128B.128 [R0+0x8100], [R6.64], !P3 ;  /* 0x0810000006007fae */ /* 0x0003e8000d901d54 */
[----:B------:R1:W-:Y:S02]  /*7010*/  LDGSTS.E.BYPASS.LTC128B.128 [R0+0xa100], [R4.64], !P2 ;  /* 0x0a10000004007fae */ /* 0x0003e4000d101d54 */
.L_x_779:
[----:B---34-:R-:W-:Y:S05]  /*7020*/  BSYNC B0 ;  /* 0x0000000000007941 */ /* 0x018fea0003800000 */
.L_x_778:
        /* <DEDUP_REMOVED lines=20> */
.L_x_781:
[----:B------:R-:W-:Y:S05]  /*7170*/  BSYNC B0 ;  /* 0x0000000000007941 */ /* 0x000fea0003800000 */
.L_x_780:
        /* <DEDUP_REMOVED lines=20> */
.L_x_783:
[----:B------:R-:W-:Y:S05]  /*72c0*/  BSYNC B0 ;  /* 0x0000000000007941 */ /* 0x000fea0003800000 */
.L_x_782:
[----:B------:R-:W-:Y:S01]  /*72d0*/  IMAD.MOV.U32 R163, RZ, RZ, c[0x0][0x2b8] ;  /* 0x0000ae00ffa37624 */ /* 0x000fe200078e00ff */
[----:B---3--:R-:W-:Y:S01]  /*72e0*/  IADD3 R6, R11, 0x60, RZ ;  /* 0x000000600b067810 */ /* 0x008fe20007ffe0ff */
[----:B------:R-:W-:Y:S01]  /*72f0*/  IMAD.U32 R3, RZ, RZ, UR8 ;  /* 0x00000008ff037e24 */ /* 0x000fe2000f8e00ff */
[----:B------:R-:W-:Y:S01]  /*7300*/  SHFL.IDX PT, R4, R13, 0x3, 0x1c1f ;  /* 0x007c1f000d047f89 */ /* 0x000fe200000e0000 */
[----:B------:R-:W-:Y:S01]  /*7310*/  USHF.R.S32.HI UR6, URZ, 0x1f, UR16 ;  /* 0x0000001f3f067899 */ /* 0x000fe20008011410 */
[----:B------:R-:W-:Y:S01]  /*7320*/  ISETP.NE.AND P5, PT, R163, 0x1, PT ;  /* 0x00000001a300780c */ /* 0x000fe20003fa5270 */
[----:B------:R-:W-:Y:S01]  /*7330*/  IMAD R3, R3, 0x40, R162 ;  /* 0x0000004003037824 */ /* 0x000fe200078e02a2 */
[----:B------:R-:W-:Y:S01]  /*7340*/  ISETP.GE.AND P0, PT, R6, UR7, PT ;  /* 0x0000000706007c0c */ /* 0x000fe2000bf06270 */
[----:B----4-:R-:W3:Y:S01]  /*7350*/  SHFL.IDX PT, R5, R12, 0x3, 0x1c1f ;  /* 0x007c1f000c057f89 */ /* 0x010ee200000e0000 */
[----:B------:R-:W-:Y:S01]  /*7360*/  ULDC.64 UR4, c[0x0][0x2b0] ;  /* 0x0000ac0000047ab9 */ /* 0x000fe20000000a00 */
[----:B------:R-:W-:Y:S01]  /*7370*/  IMAD.MOV.U32 R112, RZ, RZ, RZ ;  /* 0x000000ffff707224 */ /* 0x000fe200078e00ff */
[----:B------:R-:W-:Y:S01]  /*7380*/  IADD3 R3, R3, -0x40, RZ ;  /* 0xffffffc003037810 */ /* 0x000fe20007ffe0ff */
[----:B------:R-:W-:-:S02]  /*7390*/  UIMAD UR6, UR6, UR4, URZ ;  /* 0x00000004060672a4 */ /* 0x000fc4000f8e023f */
[----:B------:R-:W-:Y:S01]  /*73a0*/  UIMAD.WIDE.U32 UR14, UR16, UR4, URZ ;  /* 0x00000004100e72a5 */ /* 0x000fe2000f8e003f */
[C---:B------:R-:W-:Y:S01]  /*73b0*/  IADD3 R11, R3.reuse, UR13, RZ ;  /* 0x0000000d030b7c10 */ /* 0x040fe2000fffe0ff */
[----:B------:R-:W-:Y:S01]  /*73c0*/  UIMAD UR6, UR16, UR5, UR6 ;  /* 0x00000005100672a4 */ /* 0x000fe2000f8e0206 */
[----:B------:R-:W-:Y:S02]  /*73d0*/  ISETP.GE.AND P1, PT, R3, UR9, PT ;  /* 0x0000000903007c0c */ /* 0x000fe4000bf26270 */
[----:B------:R-:W-:Y:S01]  /*73e0*/  ULDC.64 UR4, c[0x0][0x1e8] ;  /* 0x00007a0000047ab9 */ /* 0x000fe20000000a00 */
[----:B------:R-:W-:Y:S01]  /*73f0*/  @P5 IMAD.HI.U32 R3, R11, c[0x0][0x2bc], RZ ;  /* 0x0000af000b035a27 */ /* 0x000fe200078e00ff */
[----:B------:R-:W-:Y:S01]  /*7400*/  @!P0 SHF.R.S32.HI R8, RZ, 0x1f, R94 ;  /* 0x0000001fff088819 */ /* 0x000fe2000001145e */
[----:B------:R-:W-:Y:S01]  /*7410*/  UIADD3 UR6, UR15, UR6, URZ ;  /* 0x000000060f067290 */ /* 0x000fe2000fffe03f */
[----:B------:R-:W-:Y:S01]  /*7420*/  ISETP.GT.OR P1, PT, R162, 0x3f, P1 ;  /* 0x0000003fa200780c */ /* 0x000fe20000f24670 */
[----:B------:R-:W-:Y:S01]  /*7430*/  IMAD.MOV.U32 R0, RZ, RZ, R11 ;  /* 0x000000ffff007224 */ /* 0x000fe200078e000b */
[----:B------:R-:W-:Y:S01]  /*7440*/  @P5 SHF.R.U32.HI R0, RZ, c[0x0][0x2c0], R3 ;  /* 0x0000b000ff005a19 */ /* 0x000fe20000011603 */
[----:B------:R-:W-:Y:S01]  /*7450*/  @!P0 IMAD.SHL.U32 R10, R248, 0x2, RZ ;  /* 0x00000002f80a8824 */ /* 0x000fe200078e00ff */
[----:B------:R-:W-:-:S02]  /*7460*/  @!P0 SHF.R.S32.HI R3, RZ, 0x1f, R95 ;  /* 0x0000001fff038819 */ /* 0x000fc4000001145f */
[----:B------:R-:W-:Y:S02]  /*7470*/  @!P0 LEA.HI R9, R8, R94, RZ, 0x3 ;  /* 0x0000005e08098211 */ /* 0x000fe400078f18ff */
[----:B------:R-:W-:Y:S01]  /*7480*/  @!P0 LEA.HI R3, R3, R95, RZ, 0x3 ;  /* 0x0000005f03038211 */ /* 0x000fe200078f18ff */
[--C-:B---3--:R-:W-:Y:S01]  /*7490*/  @!P0 IMAD.WIDE R6, R160, 0x2, R4.reuse ;  /* 0x00000002a0068825 */ /* 0x108fe200078e0204 */
[----:B-12---:R-:W-:Y:S02]  /*74a0*/  @!P0 LOP3.LUT R12, R9, 0xfffffff8, RZ, 0xc0, !PT ;  /* 0xfffffff8090c8812 */ /* 0x006fe400078ec0ff */
[----:B------:R-:W-:Y:S02]  /*74b0*/  @!P0 LOP3.LUT R8, R3, 0xfffffff8, RZ, 0xc0, !PT ;  /* 0xfffffff803088812 */ /* 0x000fe400078ec0ff */
[----:B------:R-:W-:Y:S01]  /*74c0*/  @!PT LDS RZ, [RZ] ;  /* 0x00000000fffff984 */ /* 0x000fe20000000800 */
[----:B------:R1:W-:Y:S01]  /*74d0*/  @!P0 LDGSTS.E.BYPASS.LTC128B.128 [R10+0x7900], [R6.64], !P4 ;  /* 0x07900000060a8fae */ /* 0x0003e2000e101d54 */
[----:B------:R-:W-:Y:S02]  /*74e0*/  @!P1 IADD3 R3, P5, R0, UR14, RZ ;  /* 0x0000000e00039c10 */ /* 0x000fe4000ffbe0ff */
[----:B------:R-:W-:-:S04]  /*74f0*/  @!P0 IMAD.WIDE R8, R8, 0x2, R4 ;  /* 0x0000000208088825 */ /* 0x000fc800078e0204 */
[----:B------:R-:W-:Y:S01]  /*7500*/  @!P0 IMAD.WIDE R4, R12, 0x2, R4 ;  /* 0x000000020c048825 */ /* 0x000fe200078e0204 */
[----:B------:R2:W-:Y:S04]  /*7510*/  @!P0 LDGSTS.E.BYPASS.LTC128B.128 [R10+0x9900], [R8.64], !P3 ;  /* 0x09900000080a8fae */ /* 0x0005e8000d901d54 */
[----:B------:R3:W-:Y:S04]  /*7520*/  @!P0 LDGSTS.E.BYPASS.LTC128B.128 [R10+0xb900], [R4.64], !P2 ;  /* 0x0b900000040a8fae */ /* 0x0007e8000d101d54 */
[----:B------:R-:W0:Y:S01]  /*7530*/  LDGDEPBAR ;  /* 0x00000000000079af */ /* 0x000e220000000000 */
[----:B-1----:R-:W-:-:S02]  /*7540*/  @!P1 LEA.HI.X.SX32 R7, R0, UR6, 0x1, P5 ;  /* 0x0000000600079c11 */ /* 0x002fc4000a8f0eff */
[----:B------:R-:W-:-:S04]  /*7550*/  @!P1 LEA R6, P4, R3, c[0x0][0x2a0], 0x2 ;  /* 0x0000a80003069a11 */ /* 0x000fc800078810ff */
[----:B------:R-:W-:Y:S01]  /*7560*/  @!P1 LEA.HI.X R7, R3, c[0x0][0x2a4], R7, 0x2, P4 ;  /* 0x0000a90003079a11 */ /* 0x000fe200020f1407 */
[----:B------:R-:W-:Y:S06]  /*7570*/  BAR.SYNC.DEFER_BLOCKING 0x0 ;  /* 0x0000000000007b1d */ /* 0x000fec0000010000 */
[----:B------:R-:W4:Y:S01]  /*7580*/  @!P1 LDG.E R112, [R6.64] ;  /* 0x0000001406709981 */ /* 0x000f22000c1e1900 */
        /* <DEDUP_REMOVED lines=8> */
[----:B---3--:R-:W-:Y:S01]  /*7610*/  IMAD.WIDE.U32 R4, R113, c[0x0][0x1e0], RZ ;  /* 0x0000780071047a25 */ /* 0x008fe200078e00ff */
[----:B------:R-:W-:Y:S01]  /*7620*/  SHF.R.S32.HI R107, RZ, 0x1f, R113 ;  /* 0x0000001fff6b7819 */ /* 0x000fe20000011471 */
[----:B------:R-:W-:Y:S01]  /*7630*/  UIADD3 UR16, UR23, UR16, URZ ;  /* 0x0000001017107290 */ /* 0x000fe2000fffe03f */
[----:B------:R-:W-:Y:S01]  /*7640*/  ISETP.GE.AND P4, PT, R94, c[0x0][0x1d4], PT ;  /* 0x000075005e007a0c */ /* 0x000fe20003f86270 */
[----:B------:R-:W-:Y:S01]  /*7650*/  UIADD3 UR19, UR9, -UR19, URZ ;  /* 0x8000001309137290 */ /* 0x000fe2000fffe03f */
[----:B------:R-:W-:Y:S01]  /*7660*/  STL [R1+0x4], R113 ;  /* 0x0000047101007387 */ /* 0x000fe20000100800 */
[----:B------:R-:W-:Y:S01]  /*7670*/  IMAD R0, R107, c[0x0][0x1e0], RZ ;  /* 0x000078006b007a24 */ /* 0x000fe200078e02ff */
[----:B------:R-:W-:Y:S01]  /*7680*/  ULDC.64 UR4, c[0x0][0x210] ;  /* 0x0000840000047ab9 */ /* 0x000fe20000000a00 */
[----:B------:R-:W-:Y:S01]  /*7690*/  ISETP.GT.AND P3, PT, R162, 0x3f, PT ;  /* 0x0000003fa200780c */ /* 0x000fe20003f64270 */
[----:B------:R-:W-:Y:S01]  /*76a0*/  UIMAD UR10, UR10, UR4, URZ ;  /* 0x000000040a0a72a4 */ /* 0x000fe2000f8e023f */
[----:B------:R-:W-:Y:S01]  /*76b0*/  IMAD R0, R113, c[0x0][0x1e4], R0 ;  /* 0x0000790071007a24 */ /* 0x000fe200078e0200 */
[----:B------:R-:W-:Y:S01]  /*76c0*/  IADD3 R104, -R46, UR19, RZ ;  /* 0x000000132e687c10 */ /* 0x000fe2000fffe1ff */
[----:B------:R-:W-:Y:S01]  /*76d0*/  UIMAD.WIDE.U32 UR24, UR11, UR4, URZ ;  /* 0x000000040b1872a5 */ /* 0x000fe2000f8e003f */
[----:B------:R-:W-:Y:S01]  /*76e0*/  SEL R154, RZ, 0x10, P4 ;  /* 0x00000010ff9a7807 */ /* 0x000fe20002000000 */
[----:B------:R-:W-:Y:S01]  /*76f0*/  IMAD.IADD R5, R5, 0x1, R0 ;  /* 0x0000000105057824 */ /* 0x000fe200078e0200 */
[----:B------:R-:W-:Y:S01]  /*7700*/  ISETP.GE.AND P1, PT, R104, 0x1, PT ;  /* 0x000000016800780c */ /* 0x000fe20003f26270 */
[----:B------:R-:W-:-:S04]  /*7710*/  UIMAD UR10, UR11, UR5, UR10 ;  /* 0x000000050b0a72a4 */ /* 0x000fc8000f8e020a */
[----:B------:R-:W-:-:S08]  /*7720*/  UIADD3 UR10, UR25, UR10, URZ ;  /* 0x0000000a190a7290 */ /* 0x000fd0000fffe03f */
[----:B------:R-:W-:Y:S01]  /*7730*/  @P1 IMAD.SHL.U32 R17, R248, 0x2, RZ ;  /* 0x00000002f8111824 */ /* 0x000fe200078e00ff */
[----:B----4-:R-:W-:Y:S01]  /*7740*/  SHF.R.S32.HI R108, RZ, 0x1f, R112 ;  /* 0x0000001fff6c7819 */ /* 0x010fe20000011470 */
[----:B------:R-:W-:Y:S01]  /*7750*/  IMAD.WIDE.U32 R4, R112, c[0x0][0x1f0], R4 ;  /* 0x00007c0070047a25 */ /* 0x000fe200078e0004 */
[----:B------:R-:W-:Y:S03]  /*7760*/  STL [R1], R112 ;  /* 0x0000007001007387 */ /* 0x000fe60000100800 */
[----:B------:R-:W-:Y:S01]  /*7770*/  IMAD R3, R108, c[0x0][0x1f0], RZ ;  /* 0x00007c006c037a24 */ /* 0x000fe200078e02ff */
[----:B------:R-:W-:-:S03]  /*7780*/  IADD3 R0, P0, R4, UR22, RZ ;  /* 0x0000001604007c10 */ /* 0x000fc6000ff1e0ff */
[----:B------:R-:W-:-:S05]  /*7790*/  IMAD R3, R112, c[0x0][0x1f4], R3 ;  /* 0x00007d0070037a24 */ /* 0x000fca00078e0203 */
[----:B------:R-:W-:Y:S02]  /*77a0*/  IADD3.X R4, R5, UR16, R3, P0, !PT ;  /* 0x0000001005047c10 */ /* 0x000fe400087fe403 */
[C---:B------:R-:W-:Y:S02]  /*77b0*/  LEA R5, P0, R0.reuse, c[0x0][0x1c8], 0x1 ;  /* 0x0000720000057a11 */ /* 0x040fe400078008ff */
[--C-:B------:R-:W-:Y:S02]  /*77c0*/  @P1 SHF.R.S32.HI R3, RZ, 0x1f, R95.reuse ;  /* 0x0000001fff031819 */ /* 0x100fe4000001145f */
[----:B------:R-:W-:Y:S01]  /*77d0*/  LEA.HI.X R0, R0, c[0x0][0x1cc], R4, 0x1, P0 ;  /* 0x0000730000007a11 */ /* 0x000fe200000f0c04 */
[----:B------:R-:W-:Y:S01]  /*77e0*/  SHFL.IDX PT, R6, R5, RZ, 0x1c1f ;  /* 0x001c1fff05067589 */ /* 0x000fe200000e0000 */
[----:B------:R-:W-:Y:S02]  /*77f0*/  ISETP.GE.AND P0, PT, R104, 0x21, PT ;  /* 0x000000216800780c */ /* 0x000fe40003f06270 */
[----:B--2---:R-:W-:Y:S01]  /*7800*/  @P1 LEA.HI R9, R3, R95, RZ, 0x3 ;  /* 0x0000005f03091211 */ /* 0x004fe200078f18ff */
[----:B------:R-:W1:Y:S03]  /*7810*/  SHFL.IDX PT, R7, R0, RZ, 0x1c1f ;  /* 0x001c1fff00077589 */ /* 0x000e6600000e0000 */
[----:B------:R-:W-:Y:S01]  /*7820*/  @P1 LOP3.LUT R9, R9, 0xfffffff8, RZ, 0xc0, !PT ;  /* 0xfffffff809091812 */ /* 0x000fe200078ec0ff */
[----:B------:R-:W-:Y:S04]  /*7830*/  SHFL.IDX PT, R4, R5, 0x1, 0x1c1f ;  /* 0x003c1f0005047f89 */ /* 0x000fe800000e0000 */
[----:B------:R2:W3:Y:S02]  /*7840*/  SHFL.IDX PT, R5, R0, 0x1, 0x1c1f ;  /* 0x003c1f0000057f89 */ /* 0x0004e400000e0000 */
[----:B------:R-:W-:Y:S01]  /*7850*/  @P0 SHF.R.S32.HI R10, RZ, 0x1f, R95 ;  /* 0x0000001fff0a0819 */ /* 0x000fe2000001145f */
[----:B------:R-:W-:Y:S01]  /*7860*/  @P0 IMAD.SHL.U32 R16, R248, 0x2, RZ ;  /* 0x00000002f8100824 */ /* 0x000fe200078e00ff */
[----:B------:R-:W-:-:S02]  /*7870*/  @P0 SHF.R.S32.HI R11, RZ, 0x1f, R94 ;  /* 0x0000001fff0b0819 */ /* 0x000fc4000001145e */
[----:B------:R-:W-:-:S04]  /*7880*/  @P0 LEA.HI R3, R10, R95, RZ, 0x3 ;  /* 0x0000005f0a030211 */ /* 0x000fc800078f18ff */
[----:B------:R-:W-:Y:S01]  /*7890*/  @P0 LOP3.LUT R3, R3, 0xfffffff8, RZ, 0xc0, !PT ;  /* 0xfffffff803030812 */ /* 0x000fe200078ec0ff */
        /* <DEDUP_REMOVED lines=8> */
[----:B------:R-:W-:-:S03]  /*7920*/  @P1 IMAD.WIDE R12, R8, 0x2, R6 ;  /* 0x00000002080c1825 */ /* 0x000fc600078e0206 */
[----:B------:R1:W-:Y:S01]  /*7930*/  @P1 LDGSTS.E.BYPASS.LTC128B.128 [R17+0x4100], [R14.64], !P6 ;  /* 0x041000000e111fae */ /* 0x0003e2000f101d54 */
[----:B---3--:R-:W-:-:S03]  /*7940*/  @P0 IMAD.WIDE R8, R160, 0x2, R4 ;  /* 0x00000002a0080825 */ /* 0x008fc600078e0204 */
[----:B------:R1:W-:Y:S01]  /*7950*/  @P1 LDGSTS.E.BYPASS.LTC128B.128 [R17+0x5100], [R12.64], !P4 ;  /* 0x051000000c111fae */ /* 0x0003e2000e101d54 */
[----:B------:R-:W-:-:S03]  /*7960*/  @P0 IMAD.WIDE R6, R3, 0x2, R4 ;  /* 0x0000000203060825 */ /* 0x000fc600078e0204 */
[----:B------:R1:W-:Y:S01]  /*7970*/  @P0 LDGSTS.E.BYPASS.LTC128B.128 [R16+0x3900], [R8.64], !P5 ;  /* 0x0390000008100fae */ /* 0x0003e2000e901d54 */
[----:B------:R-:W-:Y:S01]  /*7980*/  @P0 IMAD.WIDE R4, R0, 0x2, R4 ;  /* 0x0000000200040825 */ /* 0x000fe200078e0204 */
[----:B------:R-:W-:Y:S02]  /*7990*/  SHF.R.S32.HI R0, RZ, 0x1f, R157 ;  /* 0x0000001fff007819 */ /* 0x000fe4000001149d */
[----:B------:R1:W-:Y:S02]  /*79a0*/  @P0 LDGSTS.E.BYPASS.LTC128B.128 [R16+0x4900], [R6.64], !P6 ;  /* 0x0490000006100fae */ /* 0x0003e4000f101d54 */
[----:B------:R-:W-:Y:S02]  /*79b0*/  LEA.HI R0, R0, R157, RZ, 0x4 ;  /* 0x0000009d00007211 */ /* 0x000fe400078f20ff */
[----:B------:R1:W-:Y:S01]  /*79c0*/  @P0 LDGSTS.E.BYPASS.LTC128B.128 [R16+0x5900], [R4.64], !P4 ;  /* 0x0590000004100fae */ /* 0x0003e2000e101d54 */
[----:B------:R-:W-:Y:S02]  /*79d0*/  ISETP.LT.AND P0, PT, RZ, c[0x0][0x27c], PT ;  /* 0x00009f00ff007a0c */ /* 0x000fe40003f01270 */
[----:B------:R-:W-:Y:S01]  /*79e0*/  SHF.R.S32.HI R89, RZ, 0x4, R0 ;  /* 0x00000004ff597819 */ /* 0x000fe20000011400 */
[----:B------:R-:W0:Y:S10]  /*79f0*/  LDGDEPBAR ;  /* 0x00000000000079af */ /* 0x000e340000000000 */
[----:B------:R-:W-:Y:S05]  /*7a00*/  @P0 BRA `(.L_x_784) ;  /* 0x0000002000000947 */ /* 0x000fea0003800000 */
[----:B------:R-:W-:-:S04]  /*7a10*/  DEPBAR.LE SB0, 0x1 ;  /* 0x000080400000791a */ /* 0x000fc80000000000 */
[----:B------:R-:W-:Y:S05]  /*7a20*/  BRA `(.L_x_785) ;  /* 0x0000766000007947 */ /* 0x000fea0003800000 */
.L_x_784:
[----:B------:R-:W-:Y:S01]  /*7a30*/  ULDC.U8 UR4, c[0x0][0x298] ;  /* 0x0000a60000047ab9 */ /* 0x000fe20000000000 */
[----:B------:R-:W-:Y:S01]  /*7a40*/  SHF.R.S32.HI R0, RZ, 0x1f, R147 ;  /* 0x0000001fff007819 */ /* 0x000fe20000011493 */
[----:B-1----:R-:W-:Y:S01]  /*7a50*/  IMAD.WIDE.U32 R10, R147, c[0x0][0x280], RZ ;  /* 0x0000a000930a7a25 */ /* 0x002fe200078e00ff */
[----:B------:R-:W-:Y:S01]  /*7a60*/  ISETP.NE.AND P0, PT, RZ, UR4, PT ;  /* 0x00000004ff007c0c */ /* 0x000fe2000bf05270 */
[----:B------:R-:W-:Y:S01]  /*7a70*/  BSSY B2, `(.L_x_785) ;  /* 0x0000761000027945 */ /* 0x000fe20003800000 */
[-C--:B------:R-:W-:Y:S01]  /*7a80*/  LEA.HI R4, R157, R157.reuse, RZ, 0x1 ;  /* 0x0000009d9d047211 */ /* 0x080fe200078f08ff */
[C---:B------:R-:W-:Y:S02]  /*7a90*/  IMAD R3, R0.reuse, c[0x0][0x280], RZ ;  /* 0x0000a00000037a24 */ /* 0x040fe400078e02ff */
[----:B------:R-:W-:Y:S01]  /*7aa0*/  IMAD R0, R0, c[0x0][0x290], RZ ;  /* 0x0000a40000007a24 */ /* 0x000fe200078e02ff */
[----:B------:R-:W-:Y:S01]  /*7ab0*/  SHF.R.S32.HI R47, RZ, 0x1, R4 ;  /* 0x00000001ff2f7819 */ /* 0x000fe20000011404 */
[C---:B------:R-:W-:Y:S01]  /*7ac0*/  IMAD R3, R147.reuse, c[0x0][0x284], R3 ;  /* 0x0000a10093037a24 */ /* 0x040fe200078e0203 */
[----:B------:R-:W-:Y:S01]  /*7ad0*/  LOP3.LUT R4, R4, 0xfffffffe, RZ, 0xc0, !PT ;  /* 0xfffffffe04047812 */ /* 0x000fe200078ec0ff */
[----:B------:R-:W-:Y:S01]  /*7ae0*/  IMAD R0, R147, c[0x0][0x294], R0 ;  /* 0x0000a50093007a24 */ /* 0x000fe200078e0200 */
[----:B------:R-:W-:Y:S01]  /*7af0*/  IADD3 R24, R47, UR12, RZ ;  /* 0x0000000c2f187c10 */ /* 0x000fe2000fffe0ff */
[----:B------:R-:W-:Y:S01]  /*7b00*/  IMAD.WIDE.U32 R8, R147, c[0x0][0x290], RZ ;  /* 0x0000a40093087a25 */ /* 0x000fe200078e00ff */
[----:B------:R-:W-:-:S02]  /*7b10*/  IADD3 R45, -R4, R157, RZ ;  /* 0x0000009d042d7210 */ /* 0x000fc40007ffe1ff */
[----:B------:R-:W-:Y:S01]  /*7b20*/  IADD3 R7, R3, R11, RZ ;  /* 0x0000000b03077210 */ /* 0x000fe20007ffe0ff */
[----:B------:R-:W-:Y:S01]  /*7b30*/  IMAD.IADD R5, R0, 0x1, R9 ;  /* 0x0000000100057824 */ /* 0x000fe200078e0209 */
[C---:B------:R-:W-:Y:S01]  /*7b40*/  SHF.L.U32 R64, R45.reuse, 0x3, RZ ;  /* 0x000000032d407819 */ /* 0x040fe200000006ff */
[----:B------:R-:W-:Y:S01]  /*7b50*/  IMAD R0, R45, 0x40, R24 ;  /* 0x000000402d007824 */ /* 0x000fe200078e0218 */
[----:B------:R-:W-:Y:S05]  /*7b60*/  @!P0 BRA `(.L_x_786) ;  /* 0x0000388000008947 */ /* 0x000fea0003800000 */
[----:B------:R-:W-:Y:S01]  /*7b70*/  PLOP3.LUT P1, PT, PT, PT, UP2, 0x80, 0x0 ;  /* 0x000000000000781c */ /* 0x000fe20003f2f028 */
[----:B------:R-:W-:Y:S01]  /*7b80*/  IMAD.MOV.U32 R6, RZ, RZ, R10 ;  /* 0x000000ffff067224 */ /* 0x000fe200078e000a */
[----:B------:R-:W-:Y:S01]  /*7b90*/  PLOP3.LUT P0, PT, PT, PT, UP2, 0x80, 0x0 ;  /* 0x000000000000781c */ /* 0x000fe20003f0f028 */
[----:B------:R-:W-:Y:S01]  /*7ba0*/  BSSY B0, `(.L_x_787) ;  /* 0x0000063000007945 */ /* 0x000fe20003800000 */
[----:B------:R-:W-:Y:S01]  /*7bb0*/  MOV R4, R8 ;  /* 0x0000000800047202 */ /* 0x000fe20000000f00 */
[----:B------:R-:W-:Y:S01]  /*7bc0*/  IMAD.SHL.U32 R17, R45, 0x4, RZ ;  /* 0x000000042d117824 */ /* 0x000fe200078e00ff */
[----:B------:R-:W-:Y:S01]  /*7bd0*/  CS2R R68, SRZ ;  /* 0x0000000000447805 */ /* 0x000fe2000001ff00 */
[----:B------:R-:W-:Y:S01]  /*7be0*/  CS2R R40, SRZ ;  /* 0x0000000000287805 */ /* 0x000fe2000001ff00 */
[----:B------:R-:W-:Y:S01]  /*7bf0*/  CS2R R36, SRZ ;  /* 0x0000000000247805 */ /* 0x000fe2000001ff00 */
[----:B------:R-:W-:Y:S01]  /*7c00*/  CS2R R32, SRZ ;  /* 0x0000000000207805 */ /* 0x000fe2000001ff00 */
[----:B------:R-:W-:Y:S01]  /*7c10*/  CS2R R30, SRZ ;  /* 0x00000000001e7805 */ /* 0x000fe2000001ff00 */
[----:B------:R-:W-:Y:S01]  /*7c20*/  CS2R R20, SRZ ;  /* 0x0000000000147805 */ /* 0x000fe2000001ff00 */
[----:B------:R-:W-:Y:S01]  /*7c30*/  CS2R R14, SRZ ;  /* 0x00000000000e7805 */ /* 0x000fe2000001ff00 */
[----:B------:R-:W-:Y:S01]  /*7c40*/  @P1 IMAD.HI.U32 R3, R0, c[0x0][0x2c8], RZ ;  /* 0x0000b20000031a27 */ /* 0x000fe200078e00ff */
[----:B------:R-:W-:Y:S01]  /*7c50*/  CS2R R42, SRZ ;  /* 0x00000000002a7805 */ /* 0x000fe2000001ff00 */
[----:B------:R-:W-:Y:S01]  /*7c60*/  CS2R R38, SRZ ;  /* 0x0000000000267805 */ /* 0x000fe2000001ff00 */
[----:B------:R-:W-:Y:S01]  /*7c70*/  CS2R R34, SRZ ;  /* 0x0000000000227805 */ /* 0x000fe2000001ff00 */
[----:B------:R-:W-:Y:S01]  /*7c80*/  CS2R R28, SRZ ;  /* 0x00000000001c7805 */ /* 0x000fe2000001ff00 */
[----:B------:R-:W-:Y:S01]  /*7c90*/  @P0 SHF.R.U32.HI R0, RZ, c[0x0][0x2cc], R3 ;  /* 0x0000b300ff000a19 */ /* 0x000fe20000011603 */
[----:B------:R-:W-:Y:S01]  /*7ca0*/  CS2R R22, SRZ ;  /* 0x0000000000167805 */ /* 0x000fe2000001ff00 */
[----:B------:R-:W-:-:S02]  /*7cb0*/  CS2R R18, SRZ ;  /* 0x0000000000127805 */ /* 0x000fc4000001ff00 */
[----:B------:R-:W-:Y:S01]  /*7cc0*/  SHF.R.S32.HI R3, RZ, 0x1f, R0 ;  /* 0x0000001fff037819 */ /* 0x000fe20000011400 */
[----:B------:R-:W-:-:S04]  /*7cd0*/  IMAD.WIDE.U32 R6, R0, c[0x0][0x280], R6 ;  /* 0x0000a00000067a25 */ /* 0x000fc800078e0006 */
[C---:B------:R-:W-:Y:S01]  /*7ce0*/  IMAD R9, R3.reuse, c[0x0][0x280], RZ ;  /* 0x0000a00003097a24 */ /* 0x040fe200078e02ff */
[----:B------:R-:W-:Y:S01]  /*7cf0*/  LEA R26, P1, R6, c[0x0][0x270], 0x1 ;  /* 0x00009c00061a7a11 */ /* 0x000fe200078208ff */
[----:B------:R-:W-:Y:S02]  /*7d00*/  IMAD R8, R3, c[0x0][0x290], RZ ;  /* 0x0000a40003087a24 */ /* 0x000fe400078e02ff */
[----:B------:R-:W-:-:S04]  /*7d10*/  IMAD.WIDE.U32 R4, R0, c[0x0][0x290], R4 ;  /* 0x0000a40000047a25 */ /* 0x000fc800078e0004 */
[----:B------:R-:W-:Y:S01]  /*7d20*/  IMAD R3, R0, c[0x0][0x284], R9 ;  /* 0x0000a10000037a24 */ /* 0x000fe200078e0209 */
[----:B------:R-:W-:Y:S01]  /*7d30*/  LEA R27, P0, R4, c[0x0][0x288], 0x1 ;  /* 0x0000a200041b7a11 */ /* 0x000fe200078008ff */
[----:B------:R-:W-:Y:S02]  /*7d40*/  IMAD R0, R0, c[0x0][0x294], R8 ;  /* 0x0000a50000007a24 */ /* 0x000fe400078e0208 */
[----:B------:R-:W-:-:S03]  /*7d50*/  IMAD.IADD R3, R7, 0x1, R3 ;  /* 0x0000000107037824 */ /* 0x000fc600078e0203 */
[----:B------:R-:W-:Y:S02]  /*7d60*/  IADD3 R0, R5, R0, RZ ;  /* 0x0000000005007210 */ /* 0x000fe40007ffe0ff */
[----:B------:R-:W-:Y:S02]  /*7d70*/  LEA.HI.X R25, R6, c[0x0][0x274], R3, 0x1, P1 ;  /* 0x00009d0006197a11 */ /* 0x000fe400008f0c03 */
[----:B------:R-:W-:Y:S01]  /*7d80*/  LEA.HI.X R16, R4, c[0x0][0x28c], R0, 0x1, P0 ;  /* 0x0000a30004107a11 */ /* 0x000fe200000f0c00 */
[----:B------:R1:W2:Y:S01]  /*7d90*/  SHFL.IDX PT, R6, R27, RZ, 0x1e1f ;  /* 0x001e1fff1b067589 */ /* 0x0002a200000e0000 */
[----:B------:R-:W-:-:S03]  /*7da0*/  ISETP.GE.AND P0, PT, R24, UR7, PT ;  /* 0x0000000718007c0c */ /* 0x000fc6000bf06270 */
[----:B------:R1:W3:Y:S04]  /*7db0*/  SHFL.IDX PT, R4, R26, RZ, 0x1e1f ;  /* 0x001e1fff1a047589 */ /* 0x0002e800000e0000 */
[----:B------:R1:W4:Y:S04]  /*7dc0*/  SHFL.IDX PT, R5, R25, RZ, 0x1e1f ;  /* 0x001e1fff19057589 */ /* 0x00032800000e0000 */
[----:B------:R1:W1:Y:S02]  /*7dd0*/  SHFL.IDX PT, R7, R16, RZ, 0x1e1f ;  /* 0x001e1fff10077589 */ /* 0x00026400000e0000 */
[----:B------:R-:W-:Y:S05]  /*7de0*/  @P0 BRA `(.L_x_788) ;  /* 0x000003e000000947 */ /* 0x000fea0003800000 */
[C---:B------:R-:W-:Y:S01]  /*7df0*/  IADD3 R3, R17.reuse, 0x8, RZ ;  /* 0x0000000811037810 */ /* 0x040fe20007ffe0ff */
[----:B------:R-:W-:Y:S01]  /*7e00*/  CS2R R14, SRZ ;  /* 0x00000000000e7805 */ /* 0x000fe2000001ff00 */
[----:B------:R-:W-:Y:S01]  /*7e10*/  ISETP.GE.AND P0, PT, R17, c[0x0][0x27c], PT ;  /* 0x00009f0011007a0c */ /* 0x000fe20003f06270 */
[----:B------:R-:W-:Y:S01]  /*7e20*/  CS2R R18, SRZ ;  /* 0x0000000000127805 */ /* 0x000fe2000001ff00 */
[----:B------:R-:W-:-:S02]  /*7e30*/  ISETP.GE.AND P2, PT, R3, c[0x0][0x27c], PT ;  /* 0x00009f0003007a0c */ /* 0x000fc40003f46270 */
[----:B------:R-:W-:-:S09]  /*7e40*/  IADD3 R12, R17, 0x18, RZ ;  /* 0x00000018110c7810 */ /* 0x000fd20007ffe0ff */
[C---:B---34-:R-:W-:Y:S02]  /*7e50*/  @!P0 IMAD.WIDE R10, R17.reuse, 0x2, R4 ;  /* 0x00000002110a8825 */ /* 0x058fe400078e0204 */
[----:B------:R-:W-:Y:S02]  /*7e60*/  @!P2 SHF.R.S32.HI R0, RZ, 0x1f, R3 ;  /* 0x0000001fff00a819 */ /* 0x000fe40000011403 */
[C---:B-12---:R-:W-:Y:S01]  /*7e70*/  @!P0 IMAD.WIDE R8, R17.reuse, 0x2, R6 ;  /* 0x0000000211088825 */ /* 0x046fe200078e0206 */
[----:B------:R1:W5:Y:S01]  /*7e80*/  @!P0 LD.E.64 R14, [R10.64] ;  /* 0x000000140a0e8980 */ /* 0x000362000c101b00 */
[----:B------:R-:W-:Y:S02]  /*7e90*/  @!P2 LEA.HI R0, R0, R3, RZ, 0x2 ;  /* 0x000000030000a211 */ /* 0x000fe400078f10ff */
[----:B------:R-:W-:Y:S01]  /*7ea0*/  IADD3 R3, R17, 0x10, RZ ;  /* 0x0000001011037810 */ /* 0x000fe20007ffe0ff */
[----:B------:R2:W5:Y:S03]  /*7eb0*/  @!P0 LD.E.64 R18, [R8.64] ;  /* 0x0000001408128980 */ /* 0x000566000c101b00 */
[----:B------:R-:W-:-:S02]  /*7ec0*/  ISETP.GE.AND P1, PT, R3, c[0x0][0x27c], PT ;  /* 0x00009f0003007a0c */ /* 0x000fc40003f26270 */
[----:B------:R-:W-:Y:S01]  /*7ed0*/  ISETP.GE.AND P0, PT, R12, c[0x0][0x27c], PT ;  /* 0x00009f000c007a0c */ /* 0x000fe20003f06270 */
[----:B------:R-:W-:Y:S01]  /*7ee0*/  CS2R R22, SRZ ;  /* 0x0000000000167805 */ /* 0x000fe2000001ff00 */
[----:B------:R-:W-:Y:S01]  /*7ef0*/  CS2R R30, SRZ ;  /* 0x00000000001e7805 */ /* 0x000fe2000001ff00 */
[----:B--2---:R-:W-:-:S08]  /*7f00*/  @!P2 LOP3.LUT R8, R0, 0xfffffffc, RZ, 0xc0, !PT ;  /* 0xfffffffc0008a812 */ /* 0x004fd000078ec0ff */
[----:B------:R-:W-:-:S04]  /*7f10*/  @!P1 SHF.R.S32.HI R0, RZ, 0x1f, R3 ;  /* 0x0000001fff009819 */ /* 0x000fc80000011403 */
[----:B------:R-:W-:Y:S01]  /*7f20*/  @!P1 LEA.HI R0, R0, R3, RZ, 0x2 ;  /* 0x0000000300009211 */ /* 0x000fe200078f10ff */
[----:B-1----:R-:W-:-:S03]  /*7f30*/  @!P2 IMAD.WIDE R10, R8, 0x2, R4 ;  /* 0x00000002080aa825 */ /* 0x002fc600078e0204 */
[----:B------:R-:W-:Y:S01]  /*7f40*/  @!P1 LOP3.LUT R0, R0, 0xfffffffc, RZ, 0xc0, !PT ;  /* 0xfffffffc00009812 */ /* 0x000fe200078ec0ff */
[----:B------:R-:W-:Y:S01]  /*7f50*/  @!P2 IMAD.WIDE R8, R8, 0x2, R6 ;  /* 0x000000020808a825 */ /* 0x000fe200078e0206 */
[----:B------:R-:W-:-:S04]  /*7f60*/  @!P0 SHF.R.S32.HI R3, RZ, 0x1f, R12 ;  /* 0x0000001fff038819 */ /* 0x000fc8000001140c */
[----:B------:R1:W5:Y:S01]  /*7f70*/  @!P2 LD.E.64 R22, [R8.64] ;  /* 0x000000140816a980 */ /* 0x000362000c101b00 */
[----:B------:R-:W-:Y:S01]  /*7f80*/  @!P0 LEA.HI R3, R3, R12, RZ, 0x2 ;  /* 0x0000000c03038211 */ /* 0x000fe200078f10ff */
[----:B------:R-:W-:Y:S01]  /*7f90*/  CS2R R20, SRZ ;  /* 0x0000000000147805 */ /* 0x000fe2000001ff00 */
[----:B------:R-:W-:Y:S01]  /*7fa0*/  CS2R R28, SRZ ;  /* 0x00000000001c7805 */ /* 0x000fe2000001ff00 */
[C---:B------:R-:W-:Y:S01]  /*7fb0*/  @!P1 IMAD.WIDE R12, R0.reuse, 0x2, R6 ;  /* 0x00000002000c9825 */ /* 0x040fe200078e0206 */
[----:B------:R-:W-:Y:S01]  /*7fc0*/  CS2R R32, SRZ ;  /* 0x0000000000207805 */ /* 0x000fe2000001ff00 */
[----:B------:R-:W-:Y:S02]  /*7fd0*/  CS2R R34, SRZ ;  /* 0x0000000000227805 */ /* 0x000fe4000001ff00 */
[----:B------:R2:W5:Y:S04]  /*7fe0*/  @!P2 LD.E.64 R20, [R10.64] ;  /* 0x000000140a14a980 */ /* 0x000568000c101b00 */
[----:B------:R3:W5:Y:S01]  /*7ff0*/  @!P1 LD.E.64 R28, [R12.64] ;  /* 0x000000140c1c9980 */ /* 0x000762000c101b00 */
[----:B-1----:R-:W-:-:S05]  /*8000*/  @!P1 IMAD.WIDE R8, R0, 0x2, R4 ;  /* 0x0000000200089825 */ /* 0x002fca00078e0204 */
[----:B------:R1:W5:Y:S01]  /*8010*/  @!P1 LD.E.64 R30, [R8.64] ;  /* 0x00000014081e9980 */ /* 0x000362000c101b00 */
[C---:B---3--:R-:W-:Y:S02]  /*8020*/  IADD3 R12, R17.reuse, 0x20, RZ ;  /* 0x00000020110c7810 */ /* 0x048fe40007ffe0ff */
[----:B------:R-:W-:Y:S02]  /*8030*/  IADD3 R13, R17, 0x28, RZ ;  /* 0x00000028110d7810 */ /* 0x000fe40007ffe0ff */
[----:B------:R-:W-:Y:S02]  /*8040*/  ISETP.GE.AND P1, PT, R12, c[0x0][0x27c], PT ;  /* 0x00009f000c007a0c */ /* 0x000fe40003f26270 */
[----:B-1----:R-:W-:-:S05]  /*8050*/  @!P0 LOP3.LUT R8, R3, 0xfffffffc, RZ, 0xc0, !PT ;  /* 0xfffffffc03088812 */ /* 0x002fca00078ec0ff */
[----:B--2---:R-:W-:-:S04]  /*8060*/  @!P0 IMAD.WIDE R10, R8, 0x2, R4 ;  /* 0x00000002080a8825 */ /* 0x004fc800078e0204 */
[----:B------:R-:W-:Y:S01]  /*8070*/  @!P0 IMAD.WIDE R8, R8, 0x2, R6 ;  /* 0x0000000208088825 */ /* 0x000fe200078e0206 */
[----:B------:R1:W5:Y:S04]  /*8080*/  @!P0 LD.E.64 R32, [R10.64] ;  /* 0x000000140a208980 */ /* 0x000368000c101b00 */
[----:B------:R2:W5:Y:S01]  /*8090*/  @!P0 LD.E.64 R34, [R8.64] ;  /* 0x0000001408228980 */ /* 0x000562000c101b00 */
[----:B------:R-:W-:Y:S02]  /*80a0*/  ISETP.GE.AND P0, PT, R13, c[0x0][0x27c], PT ;  /* 0x00009f000d007a0c */ /* 0x000fe40003f06270 */
[----:B------:R-:W-:-:S11]  /*80b0*/  @!P1 SHF.R.S32.HI R3, RZ, 0x1f, R12 ;  /* 0x0000001fff039819 */ /* 0x000fd6000001140c */
[----:B------:R-:W-:Y:S02]  /*80c0*/  @!P0 SHF.R.S32.HI R0, RZ, 0x1f, R13 ;  /* 0x0000001fff008819 */ /* 0x000fe4000001140d */
[----:B--2---:R-:W-:Y:S02]  /*80d0*/  @!P1 LEA.HI R8, R3, R12, RZ, 0x2 ;  /* 0x0000000c03089211 */ /* 0x004fe400078f10ff */
[----:B------:R-:W-:Y:S02]  /*80e0*/  @!P0 LEA.HI R3, R0, R13, RZ, 0x2 ;  /* 0x0000000d00038211 */ /* 0x000fe400078f10ff */
[----:B------:R-:W-:Y:S02]  /*80f0*/  @!P1 LOP3.LUT R0, R8, 0xfffffffc, RZ, 0xc0, !PT ;  /* 0xfffffffc08009812 */ /* 0x000fe400078ec0ff */
[----:B------:R-:W-:Y:S01]  /*8100*/  @!P0 LOP3.LUT R3, R3, 0xfffffffc, RZ, 0xc0, !PT ;  /* 0xfffffffc03038812 */ /* 0x000fe200078ec0ff */
[----:B------:R-:W-:Y:S01]  /*8110*/  CS2R R36, SRZ ;  /* 0x0000000000247805 */ /* 0x000fe2000001ff00 */
[----:B------:R-:W-:Y:S01]  /*8120*/  CS2R R40, SRZ ;  /* 0x0000000000287805 */ /* 0x000fe2000001ff00 */
[----:B-1----:R-:W-:Y:S01]  /*8130*/  @!P1 IMAD.WIDE R10, R0, 0x2, R4 ;  /* 0x00000002000a9825 */ /* 0x002fe200078e0204 */
[----:B------:R-:W-:Y:S01]  /*8140*/  CS2R R38, SRZ ;  /* 0x0000000000267805 */ /* 0x000fe2000001ff00 */
[----:B------:R-:W-:-:S02]  /*8150*/  CS2R R42, SRZ ;  /* 0x00000000002a7805 */ /* 0x000fc4000001ff00 */
[C---:B------:R-:W-:Y:S01]  /*8160*/  @!P0 IMAD.WIDE R8, R3.reuse, 0x2, R4 ;  /* 0x0000000203088825 */ /* 0x040fe200078e0204 */
[----:B------:R1:W5:Y:S03]  /*8170*/  @!P1 LD.E.64 R36, [R10.64] ;  /* 0x000000140a249980 */ /* 0x000366000c101b00 */
[--C-:B------:R-:W-:Y:S01]  /*8180*/  @!P1 IMAD.WIDE R4, R0, 0x2, R6.reuse ;  /* 0x0000000200049825 */ /* 0x100fe200078e0206 */
[----:B------:R1:W5:Y:S03]  /*8190*/  @!P0 LD.E.64 R40, [R8.64] ;  /* 0x0000001408288980 */ /* 0x000366000c101b00 */
[----:B------:R-:W-:Y:S01]  /*81a0*/  @!P0 IMAD.WIDE R6, R3, 0x2, R6 ;  /* 0x0000000203068825 */ /* 0x000fe200078e0206 */
[----:B------:R1:W5:Y:S04]  /*81b0*/  @!P1 LD.E.64 R38, [R4.64] ;  /* 0x0000001404269980 */ /* 0x000368000c101b00 */
[----:B------:R1:W5:Y:S02]  /*81c0*/  @!P0 LD.E.64 R42, [R6.64] ;  /* 0x00000014062a8980 */ /* 0x000364000c101b00 */
.L_x_788:
[----:B------:R-:W-:Y:S05]  /*81d0*/  BSYNC B0 ;  /* 0x0000000000007941 */ /* 0x000fea0003800000 */
.L_x_787:
[----:B------:R-:W-:Y:S01]  /*81e0*/  IADD3 R3, R24, 0x40, RZ ;  /* 0x0000004018037810 */ /* 0x000fe20007ffe0ff */
[----:B-----5:R-:W-:Y:S01]  /*81f0*/  IMAD.MOV.U32 R0, RZ, RZ, R40 ;  /* 0x000000ffff007224 */ /* 0x020fe200078e0028 */
[----:B-1----:R1:W4:Y:S02]  /*8200*/  SHFL.IDX PT, R7, R16, 0x1, 0x1e1f ;  /* 0x003e1f0010077f89 */ /* 0x00232400000e0000 */
[----:B----4-:R-:W-:Y:S01]  /*8210*/  IMAD.MOV.U32 R5, RZ, RZ, R41 ;  /* 0x000000ffff057224 */ /* 0x010fe200078e0029 */
[----:B------:R-:W-:Y:S01]  /*8220*/  ISETP.GE.AND P0, PT, R3, UR7, PT ;  /* 0x0000000703007c0c */ /* 0x000fe2000bf06270 */
[----:B---3--:R-:W-:Y:S01]  /*8230*/  IMAD.MOV.U32 R4, RZ, RZ, R36 ;  /* 0x000000ffff047224 */ /* 0x008fe200078e0024 */
[----:B--2---:R-:W2:Y:S01]  /*8240*/  SHFL.IDX PT, R6, R27, 0x1, 0x1e1f ;  /* 0x003e1f001b067f89 */ /* 0x004ea200000e0000 */
[----:B------:R-:W-:Y:S01]  /*8250*/  IMAD.MOV.U32 R3, RZ, RZ, R37 ;  /* 0x000000ffff037224 */ /* 0x000fe200078e0025 */
[----:B------:R-:W-:Y:S01]  /*8260*/  PRMT R80, R5, 0x5410, R0 ;  /* 0x0000541005507816 */ /* 0x000fe20000000000 */
[----:B------:R-:W-:Y:S01]  /*8270*/  IMAD.MOV.U32 R0, RZ, RZ, R32 ;  /* 0x000000ffff007224 */ /* 0x000fe200078e0020 */
[----:B------:R-:W-:Y:S01]  /*8280*/  BSSY B0, `(.L_x_789) ;  /* 0x000006f000007945 */ /* 0x000fe20003800000 */
[----:B------:R-:W-:Y:S01]  /*8290*/  IMAD.MOV.U32 R5, RZ, RZ, R33 ;  /* 0x000000ffff057224 */ /* 0x000fe200078e0021 */
[----:B------:R-:W-:Y:S01]  /*82a0*/  PRMT R77, R3, 0x5410, R4 ;  /* 0x00005410034d7816 */ /* 0x000fe20000000004 */
        /* <DEDUP_REMOVED lines=20> */
[----:B------:R-:W-:Y:S01]  /*83f0*/  CS2R R60, SRZ ;  /* 0x00000000003c7805 */ /* 0x000fe2000001ff00 */
[----:B------:R-:W-:Y:S01]  /*8400*/  PRMT R79, R5, 0x7610, R79 ;  /* 0x00007610054f7816 */ /* 0x000fe2000000004f */
[----:B------:R-:W-:Y:S01]  /*8410*/  CS2R R56, SRZ ;  /* 0x0000000000387805 */ /* 0x000fe2000001ff00 */
[----:B------:R-:W-:Y:S01]  /*8420*/  PRMT R76, R3, 0x5410, R4 ;  /* 0x00005410034c7816 */ /* 0x000fe20000000004 */
[----:B------:R-:W-:Y:S01]  /*8430*/  IMAD.MOV.U32 R3, RZ, RZ, R28 ;  /* 0x000000ffff037224 */ /* 0x000fe200078e001c */
[----:B------:R-:W-:Y:S01]  /*8440*/  PRMT R74, R74, 0x5410, R0 ;  /* 0x000054104a4a7816 */ /* 0x000fe20000000000 */
[----:B------:R-:W-:Y:S01]  /*8450*/  IMAD.MOV.U32 R0, RZ, RZ, R29 ;  /* 0x000000ffff007224 */ /* 0x000fe200078e001d */
[----:B------:R-:W3:Y:S01]  /*8460*/  SHFL.IDX PT, R5, R25, 0x1, 0x1e1f ;  /* 0x003e1f0019057f89 */ /* 0x000ee200000e0000 */
[----:B------:R-:W-:Y:S01]  /*8470*/  CS2R R54, SRZ ;  /* 0x0000000000367805 */ /* 0x000fe2000001ff00 */
[----:B------:R-:W-:Y:S01]  /*8480*/  PRMT R74, R8, 0x7610, R74 ;  /* 0x00007610084a7816 */ /* 0x000fe2000000004a */
[----:B------:R-:W-:Y:S01]  /*8490*/  CS2R R48, SRZ ;  /* 0x0000000000307805 */ /* 0x000fe2000001ff00 */
[----:B------:R-:W-:Y:S01]  /*84a0*/  PRMT R72, R0, 0x5410, R3 ;  /* 0x0000541000487816 */ /* 0x000fe20000000003 */
[----:B------:R-:W-:Y:S01]  /*84b0*/  IMAD.MOV.U32 R3, RZ, RZ, R18 ;  /* 0x000000ffff037224 */ /* 0x000fe200078e0012 */
[----:B------:R-:W-:Y:S01]  /*84c0*/  MOV R8, R23 ;  /* 0x0000001700087202 */ /* 0x000fe20000000f00 */
[----:B------:R-:W-:Y:S01]  /*84d0*/  IMAD.MOV.U32 R0, RZ, RZ, R19 ;  /* 0x000000ffff007224 */ /* 0x000fe200078e0013 */
[----:B------:R4:W2:Y:S01]  /*84e0*/  SHFL.IDX PT, R4, R26, 0x1, 0x1e1f ;  /* 0x003e1f001a047f89 */ /* 0x0008a200000e0000 */
[----:B------:R-:W-:Y:S01]  /*84f0*/  CS2R R66, SRZ ;  /* 0x0000000000427805 */ /* 0x000fe2000001ff00 */
[----:B------:R-:W-:Y:S01]  /*8500*/  PRMT R70, R8, 0x5410, R9 ;  /* 0x0000541008467816 */ /* 0x000fe20000000009 */
[----:B------:R-:W-:Y:S01]  /*8510*/  CS2R R62, SRZ ;  /* 0x00000000003e7805 */ /* 0x000fe2000001ff00 */
[----:B-1----:R-:W-:Y:S01]  /*8520*/  PRMT R16, R0, 0x5410, R3 ;  /* 0x0000541000107816 */ /* 0x002fe20000000003 */
[----:B------:R-:W-:Y:S01]  /*8530*/  CS2R R58, SRZ ;  /* 0x00000000003a7805 */ /* 0x000fe2000001ff00 */
[----:B------:R-:W-:Y:S01]  /*8540*/  CS2R R52, SRZ ;  /* 0x0000000000347805 */ /* 0x000fe2000001ff00 */
[----:B------:R-:W-:Y:S01]  /*8550*/  CS2R R50, SRZ ;  /* 0x0000000000327805 */ /* 0x000fe2000001ff00 */
[----:B------:R-:W-:Y:S01]  /*8560*/  CS2R R44, SRZ ;  /* 0x00000000002c7805 */ /* 0x000fe2000001ff00 */
[----:B----4-:R-:W-:Y:S01]  /*8570*/  CS2R R26, SRZ ;  /* 0x00000000001a7805 */ /* 0x010fe2000001ff00 */
[----:B------:R-:W-:Y:S05]  /*8580*/  @P0 BRA `(.L_x_790) ;  /* 0x000003e000000947 */ /* 0x000fea0003800000 */
[C---:B--23--:R-:W-:Y:S01]  /*8590*/  IADD3 R3, R17.reuse, 0x8, RZ ;  /* 0x0000000811037810 */ /* 0x04cfe20007ffe0ff */
[----:B------:R-:W-:Y:S01]  /*85a0*/  CS2R R26, SRZ ;  /* 0x00000000001a7805 */ /* 0x000fe2000001ff00 */
[----:B------:R-:W-:Y:S01]  /*85b0*/  ISETP.GE.AND P0, PT, R17, c[0x0][0x27c], PT ;  /* 0x00009f0011007a0c */ /* 0x000fe20003f06270 */
[----:B------:R-:W-:Y:S01]  /*85c0*/  CS2R R44, SRZ ;  /* 0x00000000002c7805 */ /* 0x000fe2000001ff00 */
[----:B------:R-:W-:-:S02]  /*85d0*/  ISETP.GE.AND P2, PT, R3, c[0x0][0x27c], PT ;  /* 0x00009f0003007a0c */ /* 0x000fc40003f46270 */
[----:B------:R-:W-:-:S09]  /*85e0*/  IADD3 R12, R17, 0x18, RZ ;  /* 0x00000018110c7810 */ /* 0x000fd20007ffe0ff */
[C---:B------:R-:W-:Y:S02]  /*85f0*/  @!P0 IMAD.WIDE R10, R17.reuse, 0x2, R4 ;  /* 0x00000002110a8825 */ /* 0x040fe400078e0204 */
[----:B------:R-:W-:Y:S02]  /*8600*/  @!P2 SHF.R.S32.HI R0, RZ, 0x1f, R3 ;  /* 0x0000001fff00a819 */ /* 0x000fe40000011403 */
[C---:B------:R-:W-:Y:S01]  /*8610*/  @!P0 IMAD.WIDE R8, R17.reuse, 0x2, R6 ;  /* 0x0000000211088825 */ /* 0x040fe200078e0206 */
[----:B------:R1:W5:Y:S01]  /*8620*/  @!P0 LD.E.64 R26, [R10.64] ;  /* 0x000000140a1a8980 */ /* 0x000362000c101b00 */
[----:B------:R-:W-:Y:S02]  /*8630*/  @!P2 LEA.HI R0, R0, R3, RZ, 0x2 ;  /* 0x000000030000a211 */ /* 0x000fe400078f10ff */
[----:B------:R-:W-:Y:S01]  /*8640*/  IADD3 R3, R17, 0x10, RZ ;  /* 0x0000001011037810 */ /* 0x000fe20007ffe0ff */
[----:B------:R2:W5:Y:S03]  /*8650*/  @!P0 LD.E.64 R44, [R8.64] ;  /* 0x00000014082c8980 */ /* 0x000566000c101b00 */
[----:B------:R-:W-:-:S02]  /*8660*/  ISETP.GE.AND P1, PT, R3, c[0x0][0x27c], PT ;  /* 0x00009f0003007a0c */ /* 0x000fc40003f26270 */
[----:B------:R-:W-:Y:S02]  /*8670*/  @!P2 LOP3.LUT R0, R0, 0xfffffffc, RZ, 0xc0, !PT ;  /* 0xfffffffc0000a812 */ /* 0x000fe400078ec0ff */
[----:B------:R-:W-:Y:S01]  /*8680*/  ISETP.GE.AND P0, PT, R12, c[0x0][0x27c], PT ;  /* 0x00009f000c007a0c */ /* 0x000fe20003f06270 */
[----:B------:R-:W-:Y:S02]  /*8690*/  CS2R R50, SRZ ;  /* 0x0000000000327805 */ /* 0x000fe4000001ff00 */
[----:B-1----:R-:W-:-:S04]  /*86a0*/  @!P2 IMAD.WIDE R10, R0, 0x2, R4 ;  /* 0x00000002000aa825 */ /* 0x002fc800078e0204 */
[----:B--2---:R-:W-:Y:S02]  /*86b0*/  @!P2 IMAD.WIDE R8, R0, 0x2, R6 ;  /* 0x000000020008a825 */ /* 0x004fe400078e0206 */
[----:B------:R-:W-:-:S04]  /*86c0*/  @!P1 SHF.R.S32.HI R0, RZ, 0x1f, R3 ;  /* 0x0000001fff009819 */ /* 0x000fc80000011403 */
[----:B------:R-:W-:Y:S01]  /*86d0*/  @!P1 LEA.HI R0, R0, R3, RZ, 0x2 ;  /* 0x0000000300009211 */ /* 0x000fe200078f10ff */
[----:B------:R1:W5:Y:S03]  /*86e0*/  @!P2 LD.E.64 R50, [R8.64] ;  /* 0x000000140832a980 */ /* 0x000366000c101b00 */
[----:B------:R-:W-:Y:S01]  /*86f0*/  @!P1 LOP3.LUT R0, R0, 0xfffffffc, RZ, 0xc0, !PT ;  /* 0xfffffffc00009812 */ /* 0x000fe200078ec0ff */
[----:B------:R-:W-:Y:S01]  /*8700*/  CS2R R54, SRZ ;  /* 0x0000000000367805 */ /* 0x000fe2000001ff00 */
[----:B------:R-:W-:Y:S01]  /*8710*/  @!P0 SHF.R.S32.HI R3, RZ, 0x1f, R12 ;  /* 0x0000001fff038819 */ /* 0x000fe2000001140c */
[----:B------:R-:W-:-:S03]  /*8720*/  CS2R R48, SRZ ;  /* 0x0000000000307805 */ /* 0x000fc6000001ff00 */
[----:B------:R-:W-:Y:S01]  /*8730*/  @!P0 LEA.HI R3, R3, R12, RZ, 0x2 ;  /* 0x0000000c03038211 */ /* 0x000fe200078f10ff */
[----:B------:R-:W-:Y:S01]  /*8740*/  CS2R R52, SRZ ;  /* 0x0000000000347805 */ /* 0x000fe2000001ff00 */
[C---:B------:R-:W-:Y:S01]  /*8750*/  @!P1 IMAD.WIDE R12, R0.reuse, 0x2, R6 ;  /* 0x00000002000c9825 */ /* 0x040fe200078e0206 */
[----:B------:R2:W5:Y:S01]  /*8760*/  @!P2 LD.E.64 R48, [R10.64] ;  /* 0x000000140a30a980 */ /* 0x000562000c101b00 */
[----:B------:R-:W-:Y:S01]  /*8770*/  CS2R R56, SRZ ;  /* 0x0000000000387805 */ /* 0x000fe2000001ff00 */
[----:B------:R-:W-:Y:S02]  /*8780*/  CS2R R58, SRZ ;  /* 0x00000000003a7805 */ /* 0x000fe4000001ff00 */
[----:B------:R3:W5:Y:S01]  /*8790*/  @!P1 LD.E.64 R52, [R12.64] ;  /* 0x000000140c349980 */ /* 0x000762000c101b00 */
[----:B-1----:R-:W-:-:S05]  /*87a0*/  @!P1 IMAD.WIDE R8, R0, 0x2, R4 ;  /* 0x0000000200089825 */ /* 0x002fca00078e0204 */
[----:B------:R1:W5:Y:S01]  /*87b0*/  @!P1 LD.E.64 R54, [R8.64] ;  /* 0x0000001408369980 */ /* 0x000362000c101b00 */
[C---:B---3--:R-:W-:Y:S02]  /*87c0*/  IADD3 R12, R17.reuse, 0x20, RZ ;  /* 0x00000020110c7810 */ /* 0x048fe40007ffe0ff */
[----:B------:R-:W-:Y:S02]  /*87d0*/  IADD3 R13, R17, 0x28, RZ ;  /* 0x00000028110d7810 */ /* 0x000fe40007ffe0ff */
[----:B-1----:R-:W-:-:S05]  /*87e0*/  @!P0 LOP3.LUT R8, R3, 0xfffffffc, RZ, 0xc0, !PT ;  /* 0xfffffffc03088812 */ /* 0x002fca00078ec0ff */
[----:B--2---:R-:W-:-:S04]  /*87f0*/  @!P0 IMAD.WIDE R10, R8, 0x2, R4 ;  /* 0x00000002080a8825 */ /* 0x004fc800078e0204 */
[----:B------:R-:W-:Y:S01]  /*8800*/  @!P0 IMAD.WIDE R8, R8, 0x2, R6 ;  /* 0x0000000208088825 */ /* 0x000fe200078e0206 */
[----:B------:R1:W5:Y:S01]  /*8810*/  @!P0 LD.E.64 R56, [R10.64] ;  /* 0x000000140a388980 */ /* 0x000362000c101b00 */
[----:B------:R-:W-:-:S03]  /*8820*/  ISETP.GE.AND P1, PT, R12, c[0x0][0x27c], PT ;  /* 0x00009f000c007a0c */ /* 0x000fc60003f26270 */
[----:B------:R2:W5:Y:S01]  /*8830*/  @!P0 LD.E.64 R58, [R8.64] ;  /* 0x00000014083a8980 */ /* 0x000562000c101b00 */
[----:B------:R-:W-:-:S09]  /*8840*/  ISETP.GE.AND P0, PT, R13, c[0x0][0x27c], PT ;  /* 0x00009f000d007a0c */ /* 0x000fd20003f06270 */
[----:B------:R-:W-:-:S04]  /*8850*/  @!P1 SHF.R.S32.HI R3, RZ, 0x1f, R12 ;  /* 0x0000001fff039819 */ /* 0x000fc8000001140c */
        /* <DEDUP_REMOVED lines=17> */
.L_x_790:
[----:B--23--:R-:W-:Y:S05]  /*8970*/  BSYNC B0 ;  /* 0x0000000000007941 */ /* 0x00cfea0003800000 */
.L_x_789:
[----:B-----5:R-:W-:Y:S01]  /*8980*/  IMAD.MOV.U32 R0, RZ, RZ, R68 ;  /* 0x000000ffff007224 */ /* 0x020fe200078e0044 */
[----:B------:R-:W-:Y:S01]  /*8990*/  UIADD3 UR4, -UR12, UR7, URZ ;  /* 0x000000070c047290 */ /* 0x000fe2000fffe13f */
[----:B-1----:R-:W-:Y:S01]  /*89a0*/  IMAD.MOV.U32 R5, RZ, RZ, R69 ;  /* 0x000000ffff057224 */ /* 0x002fe200078e0045 */
[----:B------:R-:W-:Y:S01]  /*89b0*/  LEA.HI R7, R47, R47, RZ, 0x1 ;  /* 0x0000002f2f077211 */ /* 0x000fe200078f08ff */
[----:B------:R-:W-:Y:S01]  /*89c0*/  IMAD.MOV.U32 R4, RZ, RZ, R60 ;  /* 0x000000ffff047224 */ /* 0x000fe200078e003c */
[----:B------:R-:W-:Y:S01]  /*89d0*/  UISETP.LT.AND UP0, UPT, UR4, 0x80, UPT ;  /* 0x000000800400788c */ /* 0x000fe2000bf01270 */
[----:B------:R-:W-:Y:S01]  /*89e0*/  IMAD.MOV.U32 R3, RZ, RZ, R61 ;  /* 0x000000ffff037224 */ /* 0x000fe200078e003d */
[----:B------:R-:W-:Y:S01]  /*89f0*/  PRMT R90, R5, 0x5410, R0 ;  /* 0x00005410055a7816 */ /* 0x000fe20000000000 */
[----:B------:R-:W-:Y:S01]  /*8a00*/  IMAD.MOV.U32 R0, RZ, RZ, R56 ;  /* 0x000000ffff007224 */ /* 0x000fe200078e0038 */
[----:B------:R-:W-:Y:S01]  /*8a10*/  USEL UR4, UR4, 0x80, UP0 ;  /* 0x0000008004047887 */ /* 0x000fe20008000000 */
[----:B------:R-:W-:Y:S01]  /*8a20*/  IMAD.MOV.U32 R5, RZ, RZ, R57 ;  /* 0x000000ffff057224 */ /* 0x000fe200078e0039 */
[----:B------:R-:W-:Y:S01]  /*8a30*/  PRMT R87, R3, 0x5410, R4 ;  /* 0x0000541003577816 */ /* 0x000fe20000000004 */
[----:B------:R-:W-:Y:S01]  /*8a40*/  IMAD.MOV.U32 R4, RZ, RZ, R54 ;  /* 0x000000ffff047224 */ /* 0x000fe200078e0036 */
[----:B------:R-:W-:Y:S01]  /*8a50*/  PRMT R85, R85, 0x5410, R0 ;  /* 0x0000541055557816 */ /* 0x000fe20000000000 */
[----:B------:R-:W-:Y:S01]  /*8a60*/  IMAD.MOV.U32 R0, RZ, RZ, R48 ;  /* 0x000000ffff007224 */ /* 0x000fe200078e0030 */
[----:B------:R-:W-:Y:S01]  /*8a70*/  ISETP.GE.AND P0, PT, R47, UR4, PT ;  /* 0x000000042f007c0c */ /* 0x000fe2000bf06270 */
[----:B------:R-:W-:Y:S01]  /*8a80*/  IMAD.MOV.U32 R3, RZ, RZ, R55 ;  /* 0x000000ffff037224 */ /* 0x000fe200078e0037 */
[----:B------:R-:W-:Y:S01]  /*8a90*/  PRMT R85, R5, 0x7610, R85 ;  /* 0x0000761005557816 */ /* 0x000fe20000000055 */
[----:B------:R-:W-:-:S04]  /*8aa0*/  DEPBAR.LE SB0, 0x1 ;  /* 0x000080400000791a */ /* 0x000fc80000000000 */
[----:B------:R-:W-:Y:S01]  /*8ab0*/  PRMT R81, R81, 0x5410, R0 ;  /* 0x0000541051517816 */ /* 0x000fe20000000000 */
[----:B------:R-:W-:Y:S01]  /*8ac0*/  IMAD.MOV.U32 R0, RZ, RZ, R49 ;  /* 0x000000ffff007224 */ /* 0x000fe200078e0031 */
[----:B------:R-:W-:Y:S01]  /*8ad0*/  SHF.R.S32.HI R5, RZ, 0x1f, R46 ;  /* 0x0000001fff057819 */ /* 0x000fe2000001142e */
[----:B------:R-:W-:Y:S01]  /*8ae0*/  BSSY B1, `(.L_x_791) ;  /* 0x000015d000017945 */ /* 0x000fe20003800000 */
[----:B------:R-:W-:Y:S01]  /*8af0*/  PRMT R83, R3, 0x5410, R4 ;  /* 0x0000541003537816 */ /* 0x000fe20000000004 */
[----:B------:R-:W-:Y:S01]  /*8b00*/  IMAD.MOV.U32 R4, RZ, RZ, R26 ;  /* 0x000000ffff047224 */ /* 0x000fe200078e001a */
[----:B------:R-:W-:Y:S01]  /*8b10*/  PRMT R81, R0, 0x7610, R81 ;  /* 0x0000761000517816 */ /* 0x000fe20000000051 */
[----:B------:R-:W-:Y:S01]  /*8b20*/  IMAD.MOV.U32 R3, RZ, RZ, R27 ;  /* 0x000000ffff037224 */ /* 0x000fe200078e001b */
[----:B------:R-:W-:Y:S01]  /*8b30*/  LEA.HI R0, R5, R46, RZ, 0x2 ;  /* 0x0000002e05007211 */ /* 0x000fe200078f10ff */
[----:B------:R-:W-:-:S03]  /*8b40*/  IMAD.MOV.U32 R5, RZ, RZ, R66 ;  /* 0x000000ffff057224 */ /* 0x000fc600078e0042 */
[----:B------:R-:W-:Y:S01]  /*8b50*/  PRMT R78, R3, 0x5410, R4 ;  /* 0x00005410034e7816 */ /* 0x000fe20000000004 */
[----:B------:R-:W-:Y:S01]  /*8b60*/  IMAD.MOV.U32 R3, RZ, RZ, R67 ;  /* 0x000000ffff037224 */ /* 0x000fe200078e0043 */
[----:B------:R-:W-:Y:S01]  /*8b70*/  LOP3.LUT R4, R0, 0xfffffffc, RZ, 0xc0, !PT ;  /* 0xfffffffc00047812 */ /* 0x000fe200078ec0ff */
[----:B------:R-:W-:-:S03]  /*8b80*/  IMAD.MOV.U32 R0, RZ, RZ, R62 ;  /* 0x000000ffff007224 */ /* 0x000fc600078e003e */
[----:B------:R-:W-:Y:S01]  /*8b90*/  PRMT R88, R3, 0x5410, R5 ;  /* 0x0000541003587816 */ /* 0x000fe20000000005 */
[----:B------:R-:W-:Y:S01]  /*8ba0*/  IMAD.IADD R6, R46, 0x1, -R4 ;  /* 0x000000012e067824 */ /* 0x000fe200078e0a04 */
[----:B------:R-:W-:Y:S01]  /*8bb0*/  PRMT R86, R86, 0x5410, R0 ;  /* 0x0000541056567816 */ /* 0x000fe20000000000 */
[----:B------:R-:W-:Y:S02]  /*8bc0*/  IMAD.MOV.U32 R0, RZ, RZ, R63 ;  /* 0x000000ffff007224 */ /* 0x000fe400078e003f */
[----:B------:R-:W-:Y:S01]  /*8bd0*/  IMAD.SHL.U32 R3, R6, 0x40, RZ ;  /* 0x0000004006037824 */ /* 0x000fe200078e00ff */
[----:B------:R-:W-:Y:S01]  /*8be0*/  BAR.SYNC.DEFER_BLOCKING 0x0 ;  /* 0x0000000000007b1d */ /* 0x000fe20000010000 */
[----:B------:R-:W-:Y:S01]  /*8bf0*/  IMAD.MOV.U32 R5, RZ, RZ, R58 ;  /* 0x000000ffff057224 */ /* 0x000fe200078e003a */
[----:B------:R-:W-:Y:S01]  /*8c00*/  PRMT R86, R0, 0x7610, R86 ;  /* 0x0000761000567816 */ /* 0x000fe20000000056 */
[----:B------:R-:W-:Y:S01]  /*8c10*/  IMAD.MOV.U32 R4, RZ, RZ, R59 ;  /* 0x000000ffff047224 */ /* 0x000fe200078e003b */
[----:B------:R-:W-:Y:S01]  /*8c20*/  LOP3.LUT R0, R3, 0xc0, RZ, 0xc0, !PT ;  /* 0x000000c003007812 */ /* 0x000fe200078ec0ff */
[----:B------:R-:W-:Y:S01]  /*8c30*/  IMAD.MOV.U32 R3, RZ, RZ, R52 ;  /* 0x000000ffff037224 */ /* 0x000fe200078e0034 */
[----:B------:R-:W-:Y:S01]  /*8c40*/  LOP3.LUT P1, RZ, R6, 0x2, RZ, 0xc0, !PT ;  /* 0x0000000206ff7812 */ /* 0x000fe2000782c0ff */
[----:B------:R-:W-:Y:S01]  /*8c50*/  IMAD.MOV.U32 R6, RZ, RZ, R51 ;  /* 0x000000ffff067224 */ /* 0x000fe200078e0033 */
[----:B------:R-:W-:-:S02]  /*8c60*/  PRMT R84, R4, 0x5410, R5 ;  /* 0x0000541004547816 */ /* 0x000fc40000000005 */
[----:B------:R-:W-:Y:S02]  /*8c70*/  LOP3.LUT R4, R0, 0x8, R64, 0xf8, !PT ;  /* 0x0000000800047812 */ /* 0x000fe400078ef840 */
[----:B------:R-:W-:Y:S02]  /*8c80*/  SHF.R.U32.HI R0, RZ, 0x3, R0 ;  /* 0x00000003ff007819 */ /* 0x000fe40000011600 */
[----:B------:R-:W-:Y:S01]  /*8c90*/  PRMT R82, R82, 0x5410, R3 ;  /* 0x0000541052527816 */ /* 0x000fe20000000003 */
[----:B------:R-:W-:Y:S01]  /*8ca0*/  IMAD.MOV.U32 R3, RZ, RZ, R50 ;  /* 0x000000ffff037224 */ /* 0x000fe200078e0032 */
[----:B------:R-:W-:Y:S01]  /*8cb0*/  LOP3.LUT R5, R4, R0, RZ, 0x3c, !PT ;  /* 0x0000000004057212 */ /* 0x000fe200078e3cff */
[----:B------:R-:W-:Y:S01]  /*8cc0*/  IMAD.MOV.U32 R4, RZ, RZ, R53 ;  /* 0x000000ffff047224 */ /* 0x000fe200078e0035 */
[----:B------:R-:W-:Y:S02]  /*8cd0*/  LOP3.LUT R0, R7, 0x7fffffe, RZ, 0xc0, !PT ;  /* 0x07fffffe07007812 */ /* 0x000fe400078ec0ff */
[----:B------:R-:W-:-:S02]  /*8ce0*/  PRMT R64, R64, 0x5410, R3 ;  /* 0x0000541040407816 */ /* 0x000fc40000000003 */
[----:B------:R-:W-:Y:S01]  /*8cf0*/  PRMT R82, R4, 0x7610, R82 ;  /* 0x0000761004527816 */ /* 0x000fe20000000052 */
[----:B------:R-:W-:Y:S01]  /*8d00*/  IMAD.IADD R0, R47, 0x1, -R0 ;  /* 0x000000012f007824 */ /* 0x000fe200078e0a00 */
[----:B------:R-:W-:Y:S01]  /*8d10*/  PRMT R64, R6, 0x7610, R64 ;  /* 0x0000761006407816 */ /* 0x000fe20000000040 */
[----:B------:R-:W-:Y:S02]  /*8d20*/  IMAD.MOV.U32 R4, RZ, RZ, R45 ;  /* 0x000000ffff047224 */ /* 0x000fe400078e002d */
[----:B------:R-:W-:-:S04]  /*8d30*/  IMAD R0, R89, 0x8, R0 ;  /* 0x0000000859007824 */ /* 0x000fc800078e0200 */
[----:B------:R-:W-:Y:S02]  /*8d40*/  IMAD.U32 R0, R0, 0x20, R5 ;  /* 0x0000002000007824 */ /* 0x000fe400078e0005 */
[----:B------:R-:W-:-:S03]  /*8d50*/  IMAD.MOV.U32 R5, RZ, RZ, R44 ;  /* 0x000000ffff057224 */ /* 0x000fc600078e002c */
[C---:B------:R-:W-:Y:S02]  /*8d60*/  IADD3 R3, R0.reuse, 0x10, RZ ;  /* 0x0000001000037810 */ /* 0x040fe40007ffe0ff */
[----:B------:R-:W-:Y:S02]  /*8d70*/  @P1 IADD3 R3, R0, -0x10, RZ ;  /* 0xfffffff000031810 */ /* 0x000fe40007ffe0ff */
[----:B------:R-:W-:Y:S02]  /*8d80*/  PRMT R46, R4, 0x5410, R5 ;  /* 0x00005410042e7816 */ /* 0x000fe40000000005 */
[----:B------:R-:W-:Y:S02]  /*8d90*/  LEA R24, R0, 0x6100, 0x1 ;  /* 0x0000610000187811 */ /* 0x000fe400078e08ff */
[----:B------:R-:W-:Y:S01]  /*8da0*/  LEA R25, R3, 0x6100, 0x1 ;  /* 0x0000610003197811 */ /* 0x000fe200078e08ff */
        /* <DEDUP_REMOVED lines=15> */
[C---:B------:R-:W-:Y:S01]  /*8ea0*/  IMAD.U32 R16, R3.reuse, 0x10000, RZ ;  /* 0x0001000003107824 */ /* 0x040fe200078e00ff */
[----:B------:R-:W-:Y:S02]  /*8eb0*/  LOP3.LUT R18, R3, 0xffff0000, RZ, 0xc0, !PT ;  /* 0xffff000003127812 */ /* 0x000fe400078ec0ff */
[C---:B-1----:R-:W-:Y:S01]  /*8ec0*/  LOP3.LUT R8, R6.reuse, 0xffff0000, RZ, 0xc0, !PT ;  /* 0xffff000006087812 */ /* 0x042fe200078ec0ff */
[----:B------:R-:W-:Y:S01]  /*8ed0*/  IMAD.U32 R9, R6, 0x10000, RZ ;  /* 0x0001000006097824 */ /* 0x000fe200078e00ff */
[C---:B------:R-:W-:Y:S01]  /*8ee0*/  LOP3.LUT R6, R7.reuse, 0xffff0000, RZ, 0xc0, !PT ;  /* 0xffff000007067812 */ /* 0x040fe200078ec0ff */
[----:B------:R-:W-:Y:S01]  /*8ef0*/  IMAD.U32 R10, R7, 0x10000, RZ ;  /* 0x00010000070a7824 */ /* 0x000fe200078e00ff */
[----:B------:R-:W-:Y:S01]  /*8f00*/  SHF.L.U32 R13, R4, 0x10, RZ ;  /* 0x00000010040d7819 */ /* 0x000fe200000006ff */
[----:B------:R-:W-:Y:S01]  /*8f10*/  FMUL.FTZ R0, R8, R15 ;  /* 0x0000000f08007220 */ /* 0x000fe20000410000 */
[----:B------:R-:W-:Y:S01]  /*8f20*/  LOP3.LUT R7, R4, 0xffff0000, RZ, 0xc0, !PT ;  /* 0xffff000004077812 */ /* 0x000fe200078ec0ff */
[-C--:B------:R-:W-:Y:S01]  /*8f30*/  FMUL.FTZ R8, R8, R16.reuse ;  /* 0x0000001008087220 */ /* 0x080fe20000410000 */
[----:B------:R-:W-:Y:S01]  /*8f40*/  LOP3.LUT R4, R5, 0xffff0000, RZ, 0xc0, !PT ;  /* 0xffff000005047812 */ /* 0x000fe200078ec0ff */
[----:B------:R-:W-:Y:S01]  /*8f50*/  FFMA.FTZ R16, R9, R16, -R0 ;  /* 0x0000001009107223 */ /* 0x000fe20000010800 */
[----:B------:R-:W-:Y:S01]  /*8f60*/  SHF.L.U32 R14, R5, 0x10, RZ ;  /* 0x00000010050e7819 */ /* 0x000fe200000006ff */
[----:B------:R-:W-:-:S02]  /*8f70*/  FMUL.FTZ R3, R6, R19 ;  /* 0x0000001306037220 */ /* 0x000fc40000410000 */
[-C--:B------:R-:W-:Y:S02]  /*8f80*/  FMUL.FTZ R0, R6, R18.reuse ;  /* 0x0000001206007220 */ /* 0x080fe40000410000 */
[----:B------:R-:W-:Y:S01]  /*8f90*/  FFMA.FTZ R15, R9, R15, R8 ;  /* 0x0000000f090f7223 */ /* 0x000fe20000010008 */
[----:B------:R-:W-:Y:S01]  /*8fa0*/  SHF.L.U32 R8, R12, 0x10, RZ ;  /* 0x000000100c087819 */ /* 0x000fe200000006ff */
[C---:B------:R-:W-:Y:S01]  /*8fb0*/  IMAD.U32 R6, R11.reuse, 0x10000, RZ ;  /* 0x000100000b067824 */ /* 0x040fe200078e00ff */
[----:B------:R-:W-:Y:S01]  /*8fc0*/  LOP3.LUT R11, R11, 0xffff0000, RZ, 0xc0, !PT ;  /* 0xffff00000b0b7812 */ /* 0x000fe200078ec0ff */
[----:B------:R-:W-:Y:S01]  /*8fd0*/  FFMA.FTZ R9, R10, R18, -R3 ;  /* 0x000000120a097223 */ /* 0x000fe20000010803 */
[----:B------:R-:W-:Y:S01]  /*8fe0*/  LOP3.LUT R12, R12, 0xffff0000, RZ, 0xc0, !PT ;  /* 0xffff00000c0c7812 */ /* 0x000fe200078ec0ff */
[----:B------:R-:W-:Y:S02]  /*8ff0*/  FFMA.FTZ R10, R10, R19, R0 ;  /* 0x000000130a0a7223 */ /* 0x000fe40000010000 */
[----:B------:R-:W-:-:S02]  /*9000*/  FMUL.FTZ R5, R7, R6 ;  /* 0x0000000607057220 */ /* 0x000fc40000410000 */
[----:B------:R-:W-:Y:S02]  /*9010*/  FMUL.FTZ R0, R4, R11 ;  /* 0x0000000b04007220 */ /* 0x000fe40000410000 */
[----:B------:R-:W-:Y:S01]  /*9020*/  FMUL.FTZ R3, R7, R8 ;  /* 0x0000000807037220 */ /* 0x000fe20000410000 */
[----:B------:R-:W-:Y:S01]  /*9030*/  F2FP.BF16.PACK_AB R7, R10, R9 ;  /* 0x000000090a07723e */ /* 0x000fe200000010ff */
[----:B------:R-:W-:Y:S02]  /*9040*/  FMUL.FTZ R4, R4, R12 ;  /* 0x0000000c04047220 */ /* 0x000fe40000410000 */
[C---:B------:R-:W-:Y:S02]  /*9050*/  FFMA.FTZ R8, R13.reuse, R8, -R5 ;  /* 0x000000080d087223 */ /* 0x040fe40000010805 */
[----:B------:R-:W-:Y:S01]  /*9060*/  FFMA.FTZ R3, R13, R6, R3 ;  /* 0x000000060d037223 */ /* 0x000fe20000010003 */
[----:B------:R-:W-:Y:S01]  /*9070*/  F2FP.BF16.PACK_AB R6, R15, R16 ;  /* 0x000000100f06723e */ /* 0x000fe200000010ff */
[----:B------:R-:W-:-:S02]  /*9080*/  FFMA.FTZ R0, R14, R12, -R0 ;  /* 0x0000000c0e007223 */ /* 0x000fc40000010800 */
[----:B------:R-:W-:Y:S01]  /*9090*/  FFMA.FTZ R5, R14, R11, R4 ;  /* 0x0000000b0e057223 */ /* 0x000fe20000010004 */
[----:B------:R-:W-:-:S04]  /*90a0*/  F2FP.BF16.PACK_AB R4, R3, R8 ;  /* 0x000000080304723e */ /* 0x000fc800000010ff */
[----:B------:R-:W-:-:S05]  /*90b0*/  F2FP.BF16.PACK_AB R5, R5, R0 ;  /* 0x000000000505723e */ /* 0x000fca00000010ff */
[----:B------:R1:W-:Y:S02]  /*90c0*/  STS.128 [R24], R4 ;  /* 0x0000000418007388 */ /* 0x0003e40000000c00 */
.L_x_794:
[----:B------:R-:W-:Y:S05]  /*90d0*/  BSYNC B0 ;  /* 0x0000000000007941 */ /* 0x000fea0003800000 */
.L_x_793:
        /* <DEDUP_REMOVED lines=50> */
.L_x_796:
[----:B------:R-:W-:Y:S05]  /*9400*/  BSYNC B0 ;  /* 0x0000000000007941 */ /* 0x000fea0003800000 */
.L_x_795:
        /* <DEDUP_REMOVED lines=49> */
[----:B------:R1:W-:Y:S02]  /*9720*/  STS.128 [R24+0x2000], R4 ;  /* 0x0020000418007388 */ /* 0x0003e40000000c00 */
.L_x_798:
[----:B------:R-:W-:Y:S05]  /*9730*/  BSYNC B0 ;  /* 0x0000000000007941 */ /* 0x000fea0003800000 */
.L_x_797:
        /* <DEDUP_REMOVED lines=50> */
.L_x_800:
[----:B------:R-:W-:Y:S05]  /*9a60*/  BSYNC B0 ;  /* 0x0000000000007941 */ /* 0x000fea0003800000 */
.L_x_799:
        /* <DEDUP_REMOVED lines=50> */
.L_x_802:
[----:B------:R-:W-:Y:S05]  /*9d90*/  BSYNC B0 ;  /* 0x0000000000007941 */ /* 0x000fea0003800000 */
.L_x_801:
        /* <DEDUP_REMOVED lines=49> */
.L_x_792:
[----:B------:R-:W-:Y:S05]  /*a0b0*/  BSYNC B1 ;  /* 0x0000000000017941 */ /* 0x000fea0003800000 */
.L_x_791:
[----:B------:R-:W-:-:S04]  /*a0c0*/  IADD3 R0, R47, 0x40, RZ ;  /* 0x000000402f007810 */ /* 0x000fc80007ffe0ff */
[----:B------:R-:W-:-:S13]  /*a0d0*/  ISETP.GE.AND P0, PT, R0, UR4, PT ;  /* 0x0000000400007c0c */ /* 0x000fda000bf06270 */
        /* <DEDUP_REMOVED lines=50> */
.L_x_805:
[----:B------:R-:W-:Y:S05]  /*a400*/  BSYNC B0 ;  /* 0x0000000000007941 */ /* 0x000fea0003800000 */
.L_x_804:
        /* <DEDUP_REMOVED lines=50> */
.L_x_807:
[----:B------:R-:W-:Y:S05]  /*a730*/  BSYNC B0 ;  /* 0x0000000000007941 */ /* 0x000fea0003800000 */
.L_x_806:
        /* <DEDUP_REMOVED lines=50> */
.L_x_809:
[----:B------:R-:W-:Y:S05]  /*aa60*/  BSYNC B0 ;  /* 0x0000000000007941 */ /* 0x000fea0003800000 */
.L_x_808:
        /* <DEDUP_REMOVED lines=50> */
.L_x_811:
[----:B------:R-:W-:Y:S05]  /*ad90*/  BSYNC B0 ;  /* 0x0000000000007941 */ /* 0x000fea0003800000 */
.L_x_810:
        /* <DEDUP_REMOVED lines=50> */
.L_x_813:
[----:B------:R-:W-:Y:S05]  /*b0c0*/  BSYNC B0 ;  /* 0x0000000000007941 */ /* 0x000fea0003800000 */
.L_x_812:
        /* <DEDUP_REMOVED lines=28> */
[----:B------:R-:W-:Y:S02]  /*b290*/  FMUL.FTZ R0, R6, R17 ;  /* 0x0000001106007220 */ /* 0x000fe40000410000 */
        /* <DEDUP_REMOVED lines=19> */
[----:B------:R1:W-:Y:S01]  /*b3d0*/  STS.128 [R25+0x5000], R4 ;  /* 0x0050000419007388 */ /* 0x0003e20000000c00 */
[----:B------:R-:W-:Y:S05]  /*b3e0*/  BRA `(.L_x_803) ;  /* 0x00003c9000007947 */ /* 0x000fea0003800000 */
.L_x_786:
[----:B------:R-:W-:Y:S01]  /*b3f0*/  PLOP3.LUT P1, PT, PT, PT, UP2, 0x80, 0x0 ;  /* 0x000000000000781c */ /* 0x000fe20003f2f028 */
[----:B------:R-:W-:Y:S01]  /*b400*/  IMAD.MOV.U32 R6, RZ, RZ, R10 ;  /* 0x000000ffff067224 */ /* 0x000fe200078e000a */
[----:B------:R-:W-:Y:S01]  /*b410*/  PLOP3.LUT P0, PT, PT, PT, UP2, 0x80, 0x0 ;  /* 0x000000000000781c */ /* 0x000fe20003f0f028 */
[----:B------:R-:W-:Y:S01]  /*b420*/  IMAD.MOV.U32 R4, RZ, RZ, R8 ;  /* 0x000000ffff047224 */ /* 0x000fe200078e0008 */
        /* <DEDUP_REMOVED lines=15> */
[----:B------:R-:W-:-:S03]  /*b520*/  CS2R R20, SRZ ;  /* 0x0000000000147805 */ /* 0x000fc6000001ff00 */
        /* <DEDUP_REMOVED lines=8> */
[----:B------:R-:W-:-:S03]  /*b5b0*/  IMAD R0, R0, c[0x0][0x294], R8 ;  /* 0x0000a50000007a24 */ /* 0x000fc600078e0208 */
[----:B------:R-:W-:Y:S01]  /*b5c0*/  IADD3 R3, R7, R3, RZ ;  /* 0x0000000307037210 */ /* 0x000fe20007ffe0ff */
[----:B------:R-:W-:-:S03]  /*b5d0*/  IMAD.IADD R0, R5, 0x1, R0 ;  /* 0x0000000105007824 */ /* 0x000fc600078e0200 */
        /* <DEDUP_REMOVED lines=15> */
[----:B--2-4-:R-:W-:-:S04]  /*b6d0*/  @!P0 IMAD.WIDE R10, R64, 0x2, R6 ;  /* 0x00000002400a8825 */ /* 0x014fc800078e0206 */
[----:B-1-3--:R-:W-:Y:S01]  /*b6e0*/  @!P0 IMAD.WIDE R8, R64, 0x2, R4 ;  /* 0x0000000240088825 */ /* 0x00afe200078e0204 */
        /* <DEDUP_REMOVED lines=12> */
[----:B------:R-:W-:-:S04]  /*b7b0*/  @!P1 SHF.R.S32.HI R3, RZ, 0x1f, R12 ;  /* 0x0000001fff039819 */ /* 0x000fc8000001140c */
[----:B------:R-:W-:Y:S02]  /*b7c0*/  @!P0 SHF.R.S32.HI R0, RZ, 0x1f, R13 ;  /* 0x0000001fff008819 */ /* 0x000fe4000001140d */
[----:B--2---:R-:W-:Y:S02]  /*b7d0*/  @!P1 LEA.HI R8, R3, R12, RZ, 0x3 ;  /* 0x0000000c03089211 */ /* 0x004fe400078f18ff */
[----:B------:R-:W-:Y:S02]  /*b7e0*/  @!P0 LEA.HI R3, R0, R13, RZ, 0x3 ;  /* 0x0000000d00038211 */ /* 0x000fe400078f18ff */
[----:B------:R-:W-:Y:S02]  /*b7f0*/  @!P1 LOP3.LUT R0, R8, 0xfffffff8, RZ, 0xc0, !PT ;  /* 0xfffffff808009812 */ /* 0x000fe400078ec0ff */
[----:B------:R-:W-:-:S03]  /*b800*/  @!P0 LOP3.LUT R3, R3, 0xfffffff8, RZ, 0xc0, !PT ;  /* 0xfffffff803038812 */ /* 0x000fc600078ec0ff */
[----:B-1----:R-:W-:-:S04]  /*b810*/  @!P1 IMAD.WIDE R10, R0, 0x2, R6 ;  /* 0x00000002000a9825 */ /* 0x002fc800078e0206 */
[C---:B------:R-:W-:Y:S01]  /*b820*/  @!P0 IMAD.WIDE R8, R3.reuse, 0x2, R6 ;  /* 0x0000000203088825 */ /* 0x040fe200078e0206 */
[----:B------:R1:W5:Y:S03]  /*b830*/  @!P1 LD.E.128 R32, [R10.64] ;  /* 0x000000140a209980 */ /* 0x000366000c101d00 */
[--C-:B------:R-:W-:Y:S01]  /*b840*/  @!P1 IMAD.WIDE R6, R0, 0x2, R4.reuse ;  /* 0x0000000200069825 */ /* 0x100fe200078e0204 */
[----:B------:R1:W5:Y:S03]  /*b850*/  @!P0 LD.E.128 R48, [R8.64] ;  /* 0x0000001408308980 */ /* 0x000366000c101d00 */
[----:B------:R-:W-:Y:S01]  /*b860*/  @!P0 IMAD.WIDE R4, R3, 0x2, R4 ;  /* 0x0000000203048825 */ /* 0x000fe200078e0204 */
[----:B------:R1:W5:Y:S04]  /*b870*/  @!P1 LD.E.128 R36, [R6.64] ;  /* 0x0000001406249980 */ /* 0x000368000c101d00 */
[----:B------:R1:W5:Y:S02]  /*b880*/  @!P0 LD.E.128 R52, [R4.64] ;  /* 0x0000001404348980 */ /* 0x000364000c101d00 */
.L_x_815:
[----:B------:R-:W-:Y:S05]  /*b890*/  BSYNC B0 ;  /* 0x0000000000007941 */ /* 0x000fea0003800000 */
.L_x_814:
[----:B------:R-:W-:Y:S01]  /*b8a0*/  IADD3 R3, R24, 0x40, RZ ;  /* 0x0000004018037810 */ /* 0x000fe20007ffe0ff */
[----:B-----5:R-:W-:Y:S01]  /*b8b0*/  IMAD.MOV.U32 R0, RZ, RZ, R50 ;  /* 0x000000ffff007224 */ /* 0x020fe200078e0032 */
[----:B-1--4-:R1:W4:Y:S01]  /*b8c0*/  SHFL.IDX PT, R7, R15, 0x1, 0x1e1f ;  /* 0x003e1f000f077f89 */ /* 0x01232200000e0000 */
[----:B------:R-:W-:Y:S01]  /*b8d0*/  IMAD.MOV.U32 R5, RZ, RZ, R51 ;  /* 0x000000ffff057224 */ /* 0x000fe200078e0033 */
[----:B------:R-:W-:Y:S01]  /*b8e0*/  ISETP.GE.AND P0, PT, R3, UR7, PT ;  /* 0x0000000703007c0c */ /* 0x000fe2000bf06270 */
[----:B---3--:R-:W-:Y:S01]  /*b8f0*/  IMAD.MOV.U32 R4, RZ, RZ, R48 ;  /* 0x000000ffff047224 */ /* 0x008fe200078e0030 */
[----:B--2---:R1:W2:Y:S01]  /*b900*/  SHFL.IDX PT, R6, R25, 0x1, 0x1e1f ;  /* 0x003e1f0019067f89 */ /* 0x0042a200000e0000 */
        /* <DEDUP_REMOVED lines=33> */
[----:B------:R1:W3:Y:S01]  /*bb20*/  SHFL.IDX PT, R5, R14, 0x1, 0x1e1f ;  /* 0x003e1f000e057f89 */ /* 0x0002e200000e0000 */
[----:B------:R-:W-:Y:S01]  /*bb30*/  CS2R R68, SRZ ;  /* 0x0000000000447805 */ /* 0x000fe2000001ff00 */
[----:B------:R-:W-:Y:S01]  /*bb40*/  PRMT R66, R8, 0x7610, R66 ;  /* 0x0000761008427816 */ /* 0x000fe20000000042 */
[----:B------:R-:W-:Y:S01]  /*bb50*/  CS2R R58, SRZ ;  /* 0x00000000003a7805 */ /* 0x000fe2000001ff00 */
[----:B------:R-:W-:Y:S01]  /*bb60*/  PRMT R65, R0, 0x5410, R3 ;  /* 0x0000541000417816 */ /* 0x000fe20000000003 */
[----:B------:R-:W-:Y:S01]  /*bb70*/  IMAD.MOV.U32 R3, RZ, RZ, R20 ;  /* 0x000000ffff037224 */ /* 0x000fe200078e0014 */
[----:B------:R-:W-:Y:S01]  /*bb80*/  MOV R8, R23 ;  /* 0x0000001700087202 */ /* 0x000fe20000000f00 */
[----:B------:R-:W-:Y:S01]  /*bb90*/  IMAD.MOV.U32 R0, RZ, RZ, R21 ;  /* 0x000000ffff007224 */ /* 0x000fe200078e0015 */
[----:B------:R1:W1:Y:S01]  /*bba0*/  SHFL.IDX PT, R4, R26, 0x1, 0x1e1f ;  /* 0x003e1f001a047f89 */ /* 0x00026200000e0000 */
[----:B------:R-:W-:Y:S01]  /*bbb0*/  CS2R R56, SRZ ;  /* 0x0000000000387805 */ /* 0x000fe2000001ff00 */
[----:B------:R-:W-:Y:S01]  /*bbc0*/  PRMT R27, R8, 0x5410, R9 ;  /* 0x00005410081b7816 */ /* 0x000fe20000000009 */
[----:B------:R-:W-:Y:S01]  /*bbd0*/  CS2R R78, SRZ ;  /* 0x00000000004e7805 */ /* 0x000fe2000001ff00 */
[----:B------:R-:W-:Y:S01]  /*bbe0*/  PRMT R24, R0, 0x5410, R3 ;  /* 0x0000541000187816 */ /* 0x000fe20000000003 */
[----:B------:R-:W-:Y:S01]  /*bbf0*/  CS2R R76, SRZ ;  /* 0x00000000004c7805 */ /* 0x000fe2000001ff00 */
[----:B------:R-:W-:Y:S01]  /*bc00*/  CS2R R74, SRZ ;  /* 0x00000000004a7805 */ /* 0x000fe2000001ff00 */
[----:B------:R-:W-:Y:S01]  /*bc10*/  CS2R R72, SRZ ;  /* 0x0000000000487805 */ /* 0x000fe2000001ff00 */
[----:B------:R-:W-:Y:S01]  /*bc20*/  CS2R R62, SRZ ;  /* 0x00000000003e7805 */ /* 0x000fe2000001ff00 */
[----:B------:R-:W-:Y:S01]  /*bc30*/  CS2R R60, SRZ ;  /* 0x00000000003c7805 */ /* 0x000fe2000001ff00 */
[----:B------:R-:W-:Y:S05]  /*bc40*/  @P0 BRA `(.L_x_817) ;  /* 0x0000023000000947 */ /* 0x000fea0003800000 */
[C---:B--2-4-:R-:W-:Y:S01]  /*bc50*/  ISETP.GE.AND P0, PT, R64.reuse, c[0x0][0x27c], PT ;  /* 0x00009f0040007a0c */ /* 0x054fe20003f06270 */
[----:B------:R-:W-:Y:S01]  /*bc60*/  CS2R R58, SRZ ;  /* 0x00000000003a7805 */ /* 0x000fe2000001ff00 */
[----:B------:R-:W-:Y:S01]  /*bc70*/  CS2R R56, SRZ ;  /* 0x0000000000387805 */ /* 0x000fe2000001ff00 */
[----:B------:R-:W-:Y:S01]  /*bc80*/  CS2R R62, SRZ ;  /* 0x00000000003e7805 */ /* 0x000fe2000001ff00 */
[----:B------:R-:W-:Y:S01]  /*bc90*/  CS2R R60, SRZ ;  /* 0x00000000003c7805 */ /* 0x000fe2000001ff00 */
[----:B------:R-:W-:-:S02]  /*bca0*/  IADD3 R12, R64, 0x10, RZ ;  /* 0x00000010400c7810 */ /* 0x000fc40007ffe0ff */
[----:B------:R-:W-:-:S06]  /*bcb0*/  IADD3 R13, R64, 0x20, RZ ;  /* 0x00000020400d7810 */ /* 0x000fcc0007ffe0ff */
[----:B------:R-:W-:-:S04]  /*bcc0*/  @!P0 IMAD.WIDE R10, R64, 0x2, R6 ;  /* 0x00000002400a8825 */ /* 0x000fc800078e0206 */
        /* <DEDUP_REMOVED lines=27> */
.L_x_817:
[----:B--2-4-:R-:W-:Y:S05]  /*be80*/  BSYNC B0 ;  /* 0x0000000000007941 */ /* 0x014fea0003800000 */
.L_x_816:
[----:B-----5:R-:W-:Y:S01]  /*be90*/  IMAD.MOV.U32 R0, RZ, RZ, R82 ;  /* 0x000000ffff007224 */ /* 0x020fe200078e0052 */
[----:B------:R-:W-:Y:S01]  /*bea0*/  UIADD3 UR4, -UR12, UR7, URZ ;  /* 0x000000070c047290 */ /* 0x000fe2000fffe13f */
[----:B-1-3--:R-:W-:Y:S01]  /*beb0*/  IMAD.MOV.U32 R5, RZ, RZ, R83 ;  /* 0x000000ffff057224 */ /* 0x00afe200078e0053 */
[----:B------:R-:W-:-:S04]  /*bec0*/  DEPBAR.LE SB0, 0x1 ;  /* 0x000080400000791a */ /* 0x000fc80000000000 */
[----:B------:R-:W-:Y:S01]  /*bed0*/  IMAD.MOV.U32 R4, RZ, RZ, R80 ;  /* 0x000000ffff047224 */ /* 0x000fe200078e0050 */
[----:B------:R-:W-:Y:S01]  /*bee0*/  PRMT R105, R5, 0x5410, R0 ;  /* 0x0000541005697816 */ /* 0x000fe20000000000 */
[----:B------:R-:W-:Y:S01]  /*bef0*/  IMAD.MOV.U32 R3, RZ, RZ, R81 ;  /* 0x000000ffff037224 */ /* 0x000fe200078e0051 */
[----:B------:R-:W-:Y:S01]  /*bf00*/  MOV R0, R70 ;  /* 0x0000004600007202 */ /* 0x000fe20000000f00 */
[----:B------:R-:W-:Y:S01]  /*bf10*/  UISETP.LT.AND UP0, UPT, UR4, 0x80, UPT ;  /* 0x000000800400788c */ /* 0x000fe2000bf01270 */
[----:B------:R-:W-:Y:S01]  /*bf20*/  IMAD.MOV.U32 R5, RZ, RZ, R71 ;  /* 0x000000ffff057224 */ /* 0x000fe200078e0047 */
[----:B------:R-:W-:Y:S01]  /*bf30*/  BSSY B1, `(.L_x_818) ;  /* 0x0000197000017945 */ /* 0x000fe20003800000 */
[----:B------:R-:W-:Y:S01]  /*bf40*/  PRMT R103, R3, 0x5410, R4 ;  /* 0x0000541003677816 */ /* 0x000fe20000000004 */
[----:B------:R-:W-:Y:S01]  /*bf50*/  IMAD.MOV.U32 R4, RZ, RZ, R68 ;  /* 0x000000ffff047224 */ /* 0x000fe200078e0044 */
[----:B------:R-:W-:Y:S01]  /*bf60*/  PRMT R99, R99, 0x5410, R0 ;  /* 0x0000541063637816 */ /* 0x000fe20000000000 */
[----:B------:R-:W-:Y:S01]  /*bf70*/  IMAD.MOV.U32 R3, RZ, RZ, R69 ;  /* 0x000000ffff037224 */ /* 0x000fe200078e0045 */
[----:B------:R-:W-:Y:S01]  /*bf80*/  USEL UR4, UR4, 0x80, UP0 ;  /* 0x0000008004047887 */ /* 0x000fe20008000000 */
[----:B------:R-:W-:Y:S01]  /*bf90*/  IMAD.MOV.U32 R0, RZ, RZ, R58 ;  /* 0x000000ffff007224 */ /* 0x000fe200078e003a */
[----:B------:R-:W-:-:S02]  /*bfa0*/  PRMT R99, R5, 0x7610, R99 ;  /* 0x0000761005637816 */ /* 0x000fc40000000063 */
[----:B------:R-:W-:Y:S01]  /*bfb0*/  PRMT R98, R3, 0x5410, R4 ;  /* 0x0000541003627816 */ /* 0x000fe20000000004 */
[----:B------:R-:W-:Y:S01]  /*bfc0*/  IMAD.MOV.U32 R4, RZ, RZ, R56 ;  /* 0x000000ffff047224 */ /* 0x000fe200078e0038 */
[----:B------:R-:W-:Y:S01]  /*bfd0*/  PRMT R93, R93, 0x5410, R0 ;  /* 0x000054105d5d7816 */ /* 0x000fe20000000000 */
[----:B------:R-:W-:Y:S01]  /*bfe0*/  IMAD.MOV.U32 R3, RZ, RZ, R57 ;  /* 0x000000ffff037224 */ /* 0x000fe200078e0039 */
[----:B------:R-:W-:Y:S01]  /*bff0*/  MOV R5, R59 ;  /* 0x0000003b00057202 */ /* 0x000fe20000000f00 */
[----:B------:R-:W-:Y:S01]  /*c000*/  IMAD.MOV.U32 R0, RZ, RZ, R78 ;  /* 0x000000ffff007224 */ /* 0x000fe200078e004e */
[----:B------:R-:W-:Y:S01]  /*c010*/  BAR.SYNC.DEFER_BLOCKING 0x0 ;  /* 0x0000000000007b1d */ /* 0x000fe20000010000 */
[----:B------:R-:W-:Y:S02]  /*c020*/  ISETP.GE.AND P0, PT, R47, UR4, PT ;  /* 0x000000042f007c0c */ /* 0x000fe4000bf06270 */
[----:B------:R-:W-:Y:S01]  /*c030*/  PRMT R92, R3, 0x5410, R4 ;  /* 0x00005410035c7816 */ /* 0x000fe20000000004 */
[----:B------:R-:W-:Y:S01]  /*c040*/  IMAD.MOV.U32 R4, RZ, RZ, R76 ;  /* 0x000000ffff047224 */ /* 0x000fe200078e004c */
[----:B------:R-:W-:Y:S01]  /*c050*/  PRMT R102, R102, 0x5410, R0 ;  /* 0x0000541066667816 */ /* 0x000fe20000000000 */
[----:B------:R-:W-:Y:S01]  /*c060*/  IMAD.MOV.U32 R3, RZ, RZ, R77 ;  /* 0x000000ffff037224 */ /* 0x000fe200078e004d */
[----:B------:R-:W-:Y:S01]  /*c070*/  PRMT R93, R5, 0x7610, R93 ;  /* 0x00007610055d7816 */ /* 0x000fe2000000005d */
[----:B------:R-:W-:Y:S01]  /*c080*/  IMAD.MOV.U32 R0, RZ, RZ, R74 ;  /* 0x000000ffff007224 */ /* 0x000fe200078e004a */
[----:B------:R-:W-:-:S02]  /*c090*/  MOV R5, R79 ;  /* 0x0000004f00057202 */ /* 0x000fc40000000f00 */
[----:B------:R-:W-:Y:S01]  /*c0a0*/  PRMT R101, R3, 0x5410, R4 ;  /* 0x0000541003657816 */ /* 0x000fe20000000004 */
        /* <DEDUP_REMOVED lines=8> */
[----:B------:R-:W-:Y:S01]  /*c130*/  PRMT R97, R4, 0x7610, R97 ;  /* 0x0000761004617816 */ /* 0x000fe20000000061 */
[----:B------:R-:W-:Y:S01]  /*c140*/  IMAD.MOV.U32 R0, RZ, RZ, R61 ;  /* 0x000000ffff007224 */ /* 0x000fe200078e003d */
[----:B------:R-:W-:-:S04]  /*c150*/  MOV R4, R63 ;  /* 0x0000003f00047202 */ /* 0x000fc80000000f00 */
[----:B------:R-:W-:Y:S02]  /*c160*/  PRMT R91, R4, 0x5410, R5 ;  /* 0x00005410045b7816 */ /* 0x000fe40000000005 */
[----:B------:R-:W-:Y:S01]  /*c170*/  PRMT R90, R0, 0x5410, R3 ;  /* 0x00005410005a7816 */ /* 0x000fe20000000003 */
[----:B------:R-:W-:Y:S05]  /*c180*/  @P0 BRA `(.L_x_819) ;  /* 0x0000171000000947 */ /* 0x000fea0003800000 */
[----:B------:R-:W-:Y:S01]  /*c190*/  ISETP.GE.AND P0, PT, R64, c[0x0][0x27c], PT ;  /* 0x00009f0040007a0c */ /* 0x000fe20003f06270 */
[----:B------:R-:W-:-:S12]  /*c1a0*/  BSSY B0, `(.L_x_820) ;  /* 0x0000075000007945 */ /* 0x000fd80003800000 */
[----:B------:R-:W-:Y:S05]  /*c1b0*/  @P0 BRA `(.L_x_821) ;  /* 0x0000073000000947 */ /* 0x000fea0003800000 */
[----:B------:R-:W-:Y:S01]  /*c1c0*/  IMAD.MOV.U32 R4, RZ, RZ, c[0x0][0x27c] ;  /* 0x00009f00ff047624 */ /* 0x000fe200078e00ff */
[----:B------:R-:W-:Y:S01]  /*c1d0*/  LEA.HI R3, R47, R47, RZ, 0x1 ;  /* 0x0000002f2f037211 */ /* 0x000fe200078f08ff */
[----:B------:R-:W-:Y:S01]  /*c1e0*/  IMAD.SHL.U32 R0, R46, 0x40, RZ ;  /* 0x000000402e007824 */ /* 0x000fe200078e00ff */
[----:B------:R-:W-:Y:S02]  /*c1f0*/  SHF.R.U64 R12, R18, 0x10, R19 ;  /* 0x00000010120c7819 */ /* 0x000fe40000001213 */
[----:B------:R-:W-:Y:S02]  /*c200*/  LOP3.LUT R3, R3, 0x7fffffe, RZ, 0xc0, !PT ;  /* 0x07fffffe03037812 */ /* 0x000fe400078ec0ff */
[----:B------:R-:W-:Y:S02]  /*c210*/  LEA.HI R4, R4, R45, RZ, 0x1d ;  /* 0x0000002d04047211 */ /* 0x000fe400078fe8ff */
[----:B------:R-:W-:Y:S01]  /*c220*/  LOP3.LUT R0, R0, 0xc0, RZ, 0xc0, !PT ;  /* 0x000000c000007812 */ /* 0x000fe200078ec0ff */
[----:B------:R-:W-:Y:S01]  /*c230*/  IMAD.IADD R3, R47, 0x1, -R3 ;  /* 0x000000012f037824 */ /* 0x000fe200078e0a03 */
[----:B------:R-:W-:-:S02]  /*c240*/  SHF.R.S32.HI R6, RZ, 0x1f, R4 ;  /* 0x0000001fff067819 */ /* 0x000fc40000011404 */
[----:B------:R-:W-:Y:S01]  /*c250*/  LOP3.LUT R5, R0, 0x18, R64, 0xf8, !PT ;  /* 0x0000001800057812 */ /* 0x000fe200078ef840 */
[----:B------:R-:W-:Y:S01]  /*c260*/  IMAD R3, R89, 0x8, R3 ;  /* 0x0000000859037824 */ /* 0x000fe200078e0203 */
[----:B------:R-:W-:Y:S02]  /*c270*/  SHF.R.U32.HI R8, RZ, 0x3, R0 ;  /* 0x00000003ff087819 */ /* 0x000fe40000011600 */
[----:B------:R-:W-:Y:S01]  /*c280*/  LEA.HI R6, R6, R4, RZ, 0x2 ;  /* 0x0000000406067211 */ /* 0x000fe200078f10ff */
[----:B------:R-:W-:Y:S01]  /*c290*/  IMAD.SHL.U32 R4, R4, 0x8, RZ ;  /* 0x0000000804047824 */ /* 0x000fe200078e00ff */
[----:B------:R-:W-:Y:S01]  /*c2a0*/  LOP3.LUT R7, R5, R8, RZ, 0x3c, !PT ;  /* 0x0000000805077212 */ /* 0x000fe200078e3cff */
[----:B------:R-:W-:Y:S01]  /*c2b0*/  IMAD.SHL.U32 R5, R3, 0x20, RZ ;  /* 0x0000002003057824 */ /* 0x000fe200078e00ff */
[----:B------:R-:W-:Y:S02]  /*c2c0*/  SHF.L.U32 R3, R6, 0xa, RZ ;  /* 0x0000000a06037819 */ /* 0x000fe400000006ff */
[----:B------:R-:W-:Y:S01]  /*c2d0*/  LOP3.LUT R0, R0, 0x18, R4, 0xf8, !PT ;  /* 0x0000001800007812 */ /* 0x000fe200078ef804 */
[----:B------:R-:W-:Y:S01]  /*c2e0*/  IMAD.IADD R4, R5, 0x1, R7 ;  /* 0x0000000105047824 */ /* 0x000fe200078e0207 */
[----:B------:R-:W-:-:S02]  /*c2f0*/  LOP3.LUT R3, R3, 0x7ffff000, RZ, 0xc0, !PT ;  /* 0x7ffff00003037812 */ /* 0x000fc400078ec0ff */
[----:B------:R-:W-:Y:S01]  /*c300*/  LOP3.LUT R0, R0, R8, RZ, 0x3c, !PT ;  /* 0x0000000800007212 */ /* 0x000fe200078e3cff */
[----:B------:R-:W-:Y:S01]  /*c310*/  IMAD.SHL.U32 R44, R4, 0x2, RZ ;  /* 0x00000002042c7824 */ /* 0x000fe200078e00ff */
[----:B------:R-:W-:Y:S02]  /*c320*/  SHF.R.U64 R14, R20, 0x10, R21 ;  /* 0x00000010140e7819 */ /* 0x000fe40000001215 */
[----:B------:R-:W-:Y:S02]  /*c330*/  IADD3 R0, R0, R3, R5 ;  /* 0x0000000300007210 */ /* 0x000fe40007ffe005 */
[----:B------:R-:W1:Y:S01]  /*c340*/  LDS.128 R8, [R44+0x6100] ;  /* 0x006100002c087984 */ /* 0x000e620000000c00 */
[----:B------:R-:W-:Y:S02]  /*c350*/  PRMT R25, R29, 0x5432, R12 ;  /* 0x000054321d197816 */ /* 0x000fe4000000000c */
[----:B------:R-:W-:Y:S01]  /*c360*/  IMAD.SHL.U32 R42, R0, 0x2, RZ ;  /* 0x00000002002a7824 */ /* 0x000fe200078e00ff */
[----:B------:R-:W-:-:S02]  /*c370*/  SHF.R.U64 R0, R16, 0x10, R17 ;  /* 0x0000001010007819 */ /* 0x000fc40000001211 */
[----:B------:R-:W-:Y:S02]  /*c380*/  SHF.R.U32.HI R3, RZ, 0x10, R17 ;  /* 0x00000010ff037819 */ /* 0x000fe40000011611 */
[----:B------:R-:W2:Y:S01]  /*c390*/  LDS.128 R4, [R42+0x6100] ;  /* 0x006100002a047984 */ /* 0x000ea20000000c00 */
[----:B------:R-:W-:Y:S02]  /*c3a0*/  SHF.R.U32.HI R13, RZ, 0x10, R19 ;  /* 0x00000010ff0d7819 */ /* 0x000fe40000011613 */
[----:B------:R-:W-:Y:S02]  /*c3b0*/  PRMT R12, R24, 0x5432, R14 ;  /* 0x00005432180c7816 */ /* 0x000fe4000000000e */
[--C-:B------:R-:W-:Y:S02]  /*c3c0*/  SHF.R.U64 R16, R22, 0x10, R23.reuse ;  /* 0x0000001016107819 */ /* 0x100fe40000001217 */
[----:B------:R-:W-:Y:S02]  /*c3d0*/  SHF.R.U32.HI R17, RZ, 0x10, R23 ;  /* 0x00000010ff117819 */ /* 0x000fe40000011617 */
[----:B------:R-:W-:-:S02]  /*c3e0*/  PRMT R18, R28, 0x5432, R0 ;  /* 0x000054321c127816 */ /* 0x000fc40000000000 */
[----:B------:R-:W-:Y:S02]  /*c3f0*/  PRMT R20, R28, 0x5410, R3 ;  /* 0x000054101c147816 */ /* 0x000fe40000000003 */
[----:B------:R-:W-:Y:S01]  /*c400*/  PRMT R26, R29, 0x5410, R13 ;  /* 0x000054101d1a7816 */ /* 0x000fe2000000000d */
[----:B------:R-:W-:Y:S01]  /*c410*/  IMAD.U32 R29, R12, 0x10000, RZ ;  /* 0x000100000c1d7824 */ /* 0x000fe200078e00ff */
[----:B------:R-:W-:Y:S02]  /*c420*/  SHF.R.U32.HI R15, RZ, 0x10, R21 ;  /* 0x00000010ff0f7819 */ /* 0x000fe40000011615 */
[C---:B------:R-:W-:Y:S02]  /*c430*/  PRMT R22, R27.reuse, 0x5432, R16 ;  /* 0x000054321b167816 */ /* 0x040fe40000000010 */
[----:B------:R-:W-:Y:S02]  /*c440*/  PRMT R23, R27, 0x5410, R17 ;  /* 0x000054101b177816 */ /* 0x000fe40000000011 */
[----:B------:R-:W-:-:S02]  /*c450*/  PRMT R19, R24, 0x5410, R15 ;  /* 0x0000541018137816 */ /* 0x000fc4000000000f */
[----:B------:R-:W-:-:S03]  /*c460*/  LOP3.LUT R31, R12, 0xffff0000, RZ, 0xc0, !PT ;  /* 0xffff00000c1f7812 */ /* 0x000fc600078ec0ff */
[----:B------:R-:W-:Y:S01]  /*c470*/  IMAD.U32 R12, R19, 0x10000, RZ ;  /* 0x00010000130c7824 */ /* 0x000fe200078e00ff */
[C---:B-1----:R-:W-:Y:S01]  /*c480*/  SHF.L.U32 R16, R11.reuse, 0x10, RZ ;  /* 0x000000100b107819 */ /* 0x042fe200000006ff */
[----:B------:R-:W-:Y:S01]  /*c490*/  IMAD.U32 R13, R8, 0x10000, RZ ;  /* 0x00010000080d7824 */ /* 0x000fe200078e00ff */
[----:B------:R-:W-:Y:S01]  /*c4a0*/  LOP3.LUT R27, R11, 0xffff0000, RZ, 0xc0, !PT ;  /* 0xffff00000b1b7812 */ /* 0x000fe200078ec0ff */
[----:B------:R-:W-:Y:S01]  /*c4b0*/  IMAD.U32 R24, R10, 0x10000, RZ ;  /* 0x000100000a187824 */ /* 0x000fe200078e00ff */
[----:B------:R-:W-:Y:S01]  /*c4c0*/  SHF.L.U32 R11, R18, 0x10, RZ ;  /* 0x00000010120b7819 */ /* 0x000fe200000006ff */
        /* <DEDUP_REMOVED lines=8> */
[-C--:B------:R-:W-:Y:S01]  /*c550*/  FMUL.FTZ R3, R3, R11.reuse ;  /* 0x0000000b03037220 */ /* 0x080fe20000410000 */
[----:B------:R-:W-:Y:S01]  /*c560*/  LOP3.LUT R21, R6, 0xffff0000, RZ, 0xc0, !PT ;  /* 0xffff000006157812 */ /* 0x000fe200078ec0ff */
[----:B------:R-:W-:Y:S01]  /*c570*/  FFMA.FTZ R43, R13, R11, -R0 ;  /* 0x0000000b0d2b7223 */ /* 0x000fe20000010800 */
[----:B------:R-:W-:Y:S01]  /*c580*/  LOP3.LUT R11, R18, 0xffff0000, RZ, 0xc0, !PT ;  /* 0xffff0000120b7812 */ /* 0x000fe200078ec0ff */
[----:B------:R-:W-:Y:S01]  /*c590*/  IMAD.U32 R10, R6, 0x10000, RZ ;  /* 0x00010000060a7824 */ /* 0x000fe200078e00ff */
[----:B------:R-:W-:Y:S01]  /*c5a0*/  LOP3.LUT R9, R5, 0xffff0000, RZ, 0xc0, !PT ;  /* 0xffff000005097812 */ /* 0x000fe200078ec0ff */
[----:B------:R-:W-:-:S02]  /*c5b0*/  FMUL.FTZ R0, R4, R31 ;  /* 0x0000001f04007220 */ /* 0x000fc40000410000 */
[----:B------:R-:W-:Y:S01]  /*c5c0*/  FFMA.FTZ R41, R13, R29, R3 ;  /* 0x0000001d0d297223 */ /* 0x000fe20000010003 */
[----:B------:R-:W-:Y:S01]  /*c5d0*/  SHF.L.U32 R13, R23, 0x10, RZ ;  /* 0x00000010170d7819 */ /* 0x000fe200000006ff */
[----:B------:R-:W-:Y:S02]  /*c5e0*/  IMAD.U32 R6, R20, 0x10000, RZ ;  /* 0x0001000014067824 */ /* 0x000fe400078e00ff */
[-C--:B------:R-:W-:Y:S02]  /*c5f0*/  FMUL.FTZ R4, R4, R11.reuse ;  /* 0x0000000b04047220 */ /* 0x080fe40000410000 */
[----:B------:R-:W-:Y:S02]  /*c600*/  FMUL.FTZ R3, R8, R12 ;  /* 0x0000000c08037220 */ /* 0x000fe40000410000 */
[C---:B------:R-:W-:Y:S01]  /*c610*/  IMAD.U32 R5, R7.reuse, 0x10000, RZ ;  /* 0x0001000007057824 */ /* 0x040fe200078e00ff */
[----:B------:R-:W-:Y:S01]  /*c620*/  LOP3.LUT R7, R7, 0xffff0000, RZ, 0xc0, !PT ;  /* 0xffff000007077812 */ /* 0x000fe200078ec0ff */
[----:B------:R-:W-:Y:S01]  /*c630*/  FFMA.FTZ R40, R14, R11, -R0 ;  /* 0x0000000b0e287223 */ /* 0x000fe20000010800 */
[----:B------:R-:W-:Y:S01]  /*c640*/  LOP3.LUT R11, R20, 0xffff0000, RZ, 0xc0, !PT ;  /* 0xffff0000140b7812 */ /* 0x000fe200078ec0ff */
[-C--:B------:R-:W-:Y:S01]  /*c650*/  FMUL.FTZ R0, R8, R6.reuse ;  /* 0x0000000608007220 */ /* 0x080fe20000410000 */
[----:B------:R-:W-:Y:S01]  /*c660*/  LOP3.LUT R8, R19, 0xffff0000, RZ, 0xc0, !PT ;  /* 0xffff000013087812 */ /* 0x000fe200078ec0ff */
[----:B------:R-:W-:Y:S01]  /*c670*/  FFMA.FTZ R31, R14, R31, R4 ;  /* 0x0000001f0e1f7223 */ /* 0x000fe20000010004 */
[----:B------:R-:W-:Y:S01]  /*c680*/  LOP3.LUT R14, R23, 0xffff0000, RZ, 0xc0, !PT ;  /* 0xffff0000170e7812 */ /* 0x000fe200078ec0ff */
[----:B------:R-:W-:-:S02]  /*c690*/  FFMA.FTZ R30, R15, R6, -R3 ;  /* 0x000000060f1e7223 */ /* 0x000fc40000010803 */
[----:B------:R-:W-:Y:S02]  /*c6a0*/  IMAD.U32 R4, R26, 0x10000, RZ ;  /* 0x000100001a047824 */ /* 0x000fe400078e00ff */
[----:B------:R-:W-:Y:S02]  /*c6b0*/  FMUL.FTZ R3, R5, R13 ;  /* 0x0000000d05037220 */ /* 0x000fe40000410000 */
[----:B------:R-:W-:Y:S02]  /*c6c0*/  IMAD.U32 R19, R22, 0x10000, RZ ;  /* 0x0001000016137824 */ /* 0x000fe400078e00ff */
[----:B------:R-:W-:Y:S02]  /*c6d0*/  FFMA.FTZ R29, R15, R12, R0 ;  /* 0x0000000c0f1d7223 */ /* 0x000fe40000010000 */
[-C--:B------:R-:W-:Y:S02]  /*c6e0*/  FMUL.FTZ R0, R5, R4.reuse ;  /* 0x0000000405007220 */ /* 0x080fe40000410000 */
[----:B------:R-:W-:-:S02]  /*c6f0*/  FFMA.FTZ R18, R16, R4, -R3 ;  /* 0x0000000410127223 */ /* 0x000fc40000010803 */
[----:B------:R-:W-:Y:S02]  /*c700*/  IMAD.U32 R6, R25, 0x10000, RZ ;  /* 0x0001000019067824 */ /* 0x000fe400078e00ff */
[C---:B------:R-:W-:Y:S02]  /*c710*/  FMUL.FTZ R4, R9.reuse, R11 ;  /* 0x0000000b09047220 */ /* 0x040fe40000410000 */
[----:B------:R-:W-:Y:S02]  /*c720*/  FMUL.FTZ R3, R10, R19 ;  /* 0x000000130a037220 */ /* 0x000fe40000410000 */
[----:B------:R-:W-:Y:S02]  /*c730*/  FFMA.FTZ R15, R16, R13, R0 ;  /* 0x0000000d100f7223 */ /* 0x000fe40000010000 */
[-C--:B------:R-:W-:Y:S01]  /*c740*/  FMUL.FTZ R5, R9, R8.reuse ;  /* 0x0000000809057220 */ /* 0x080fe20000410000 */
[----:B------:R-:W-:Y:S01]  /*c750*/  LOP3.LUT R9, R26, 0xffff0000, RZ, 0xc0, !PT ;  /* 0xffff00001a097812 */ /* 0x000fe200078ec0ff */
[----:B------:R-:W-:Y:S01]  /*c760*/  FFMA.FTZ R12, R17, R8, R4 ;  /* 0x00000008110c7223 */ /* 0x000fe20000010004 */
[----:B------:R-:W-:Y:S01]  /*c770*/  LOP3.LUT R8, R22, 0xffff0000, RZ, 0xc0, !PT ;  /* 0xffff000016087812 */ /* 0x000fe200078ec0ff */
[----:B------:R-:W-:-:S02]  /*c780*/  FMUL.FTZ R0, R10, R6 ;  /* 0x000000060a007220 */ /* 0x000fc40000410000 */
[C---:B------:R-:W-:Y:S01]  /*c790*/  FFMA.FTZ R10, R24.reuse, R6, -R3 ;  /* 0x00000006180a7223 */ /* 0x040fe20000010803 */
[----:B------:R-:W-:Y:S01]  /*c7a0*/  LOP3.LUT R6, R25, 0xffff0000, RZ, 0xc0, !PT ;  /* 0xffff000019067812 */ /* 0x000fe200078ec0ff */
[----:B------:R-:W-:Y:S02]  /*c7b0*/  FFMA.FTZ R13, R17, R11, -R5 ;  /* 0x0000000b110d7223 */ /* 0x000fe40000010805 */
[C---:B------:R-:W-:Y:S02]  /*c7c0*/  FMUL.FTZ R5, R21.reuse, R8 ;  /* 0x0000000815057220 */ /* 0x040fe40000410000 */
[----:B------:R-:W-:Y:S02]  /*c7d0*/  FMUL.FTZ R4, R21, R6 ;  /* 0x0000000615047220 */ /* 0x000fe40000410000 */
[----:B------:R-:W-:Y:S02]  /*c7e0*/  FFMA.FTZ R11, R24, R19, R0 ;  /* 0x00000013180b7223 */ /* 0x000fe40000010000 */
[----:B------:R-:W-:-:S02]  /*c7f0*/  FMUL.FTZ R3, R7, R14 ;  /* 0x0000000e07037220 */ /* 0x000fc40000410000 */
[----:B------:R-:W-:Y:S02]  /*c800*/  FMUL.FTZ R0, R7, R9 ;  /* 0x0000000907007220 */ /* 0x000fe40000410000 */
[----:B------:R-:W-:Y:S01]  /*c810*/  FFMA.FTZ R7, R28, R6, -R5 ;  /* 0x000000061c077223 */ /* 0x000fe20000010805 */
[----:B------:R-:W-:Y:S01]  /*c820*/  F2FP.BF16.PACK_AB R5, R12, R29 ;  /* 0x0000001d0c05723e */ /* 0x000fe200000010ff */
[----:B------:R-:W-:Y:S01]  /*c830*/  FFMA.FTZ R6, R28, R8, R4 ;  /* 0x000000081c067223 */ /* 0x000fe20000010004 */
[----:B------:R-:W-:Y:S01]  /*c840*/  F2FP.BF16.PACK_AB R8, R40, R43 ;  /* 0x0000002b2808723e */ /* 0x000fe200000010ff */
[----:B------:R-:W-:Y:S01]  /*c850*/  FFMA.FTZ R3, R27, R9, -R3 ;  /* 0x000000091b037223 */ /* 0x000fe20000010803 */
[----:B------:R-:W-:Y:S01]  /*c860*/  F2FP.BF16.PACK_AB R9, R13, R30 ;  /* 0x0000001e0d09723e */ /* 0x000fe200000010ff */
[----:B------:R-:W-:Y:S01]  /*c870*/  FFMA.FTZ R0, R27, R14, R0 ;  /* 0x0000000e1b007223 */ /* 0x000fe20000010000 */
[----:B------:R-:W-:Y:S02]  /*c880*/  F2FP.BF16.PACK_AB R6, R6, R11 ;  /* 0x0000000b0606723e */ /* 0x000fe400000010ff */
[----:B------:R-:W-:-:S02]  /*c890*/  F2FP.BF16.PACK_AB R10, R7, R10 ;  /* 0x0000000a070a723e */ /* 0x000fc400000010ff */
[----:B------:R-:W-:Y:S02]  /*c8a0*/  F2FP.BF16.PACK_AB R11, R3, R18 ;  /* 0x00000012030b723e */ /* 0x000fe400000010ff */
[----:B------:R-:W-:Y:S02]  /*c8b0*/  F2FP.BF16.PACK_AB R4, R31, R41 ;  /* 0x000000291f04723e */ /* 0x000fe400000010ff */
[----:B------:R-:W-:Y:S01]  /*c8c0*/  F2FP.BF16.PACK_AB R7, R0, R15 ;  /* 0x0000000f0007723e */ /* 0x000fe200000010ff */
[----:B------:R1:W-:Y:S04]  /*c8d0*/  STS.128 [R44+0x6100], R8 ;  /* 0x006100082c007388 */ /* 0x0003e80000000c00 */
[----:B------:R1:W-:Y:S02]  /*c8e0*/  STS.128 [R42+0x6100], R4 ;  /* 0x006100042a007388 */ /* 0x0003e40000000c00 */
.L_x_821:
[----:B------:R-:W-:Y:S05]  /*c8f0*/  BSYNC B0 ;  /* 0x0000000000007941 */ /* 0x000fea0003800000 */
.L_x_820:
        /* <DEDUP_REMOVED lines=27> */
[----:B------:R-:W-:Y:S02]  /*cab0*/  SHF.R.U64 R12, R34, 0x10, R35 ;  /* 0x00000010220c7819 */ /* 0x000fe40000001223 */
[----:B------:R-:W-:Y:S02]  /*cac0*/  LOP3.LUT R3, R4, R10, RZ, 0x3c, !PT ;  /* 0x0000000a04037212 */ /* 0x000fe400078e3cff */
[----:B------:R-:W-:Y:S02]  /*cad0*/  LOP3.LUT R0, R0, 0x7ffff000, RZ, 0xc0, !PT ;  /* 0x7ffff00000007812 */ /* 0x000fe400078ec0ff */
[----:B------:R-:W-:-:S02]  /*cae0*/  IADD3 R5, R8, R9, R6 ;  /* 0x0000000908057210 */ /* 0x000fc40007ffe006 */
[----:B------:R-:W-:Y:S02]  /*caf0*/  IADD3 R0, R3, R0, R6 ;  /* 0x0000000003007210 */ /* 0x000fe40007ffe006 */
[----:B------:R-:W-:Y:S01]  /*cb00*/  SHF.R.U64 R14, R36, 0x10, R37 ;  /* 0x00000010240e7819 */ /* 0x000fe20000001225 */
[----:B------:R-:W-:Y:S01]  /*cb10*/  IMAD.SHL.U32 R41, R5, 0x2, RZ ;  /* 0x0000000205297824 */ /* 0x000fe200078e00ff */
[----:B------:R-:W-:Y:S01]  /*cb20*/  PRMT R25, R84, 0x5432, R12 ;  /* 0x0000543254197816 */ /* 0x000fe2000000000c */
[----:B------:R-:W-:Y:S01]  /*cb30*/  IMAD.SHL.U32 R40, R0, 0x2, RZ ;  /* 0x0000000200287824 */ /* 0x000fe200078e00ff */
[--C-:B------:R-:W-:Y:S02]  /*cb40*/  SHF.R.U64 R0, R32, 0x10, R33.reuse ;  /* 0x0000001020007819 */ /* 0x100fe40000001221 */
[----:B------:R-:W1:Y:S01]  /*cb50*/  LDS.128 R8, [R41+0x6100] ;  /* 0x0061000029087984 */ /* 0x000e620000000c00 */
[----:B------:R-:W-:Y:S02]  /*cb60*/  SHF.R.U32.HI R3, RZ, 0x10, R33 ;  /* 0x00000010ff037819 */ /* 0x000fe40000011621 */
[----:B------:R-:W-:Y:S01]  /*cb70*/  PRMT R12, R65, 0x5432, R14 ;  /* 0x00005432410c7816 */ /* 0x000fe2000000000e */
[----:B------:R-:W2:Y:S01]  /*cb80*/  LDS.128 R4, [R40+0x6100] ;  /* 0x0061000028047984 */ /* 0x000ea20000000c00 */
[----:B------:R-:W-:-:S02]  /*cb90*/  SHF.R.U64 R16, R38, 0x10, R39 ;  /* 0x0000001026107819 */ /* 0x000fc40000001227 */
[----:B------:R-:W-:Y:S01]  /*cba0*/  SHF.R.U32.HI R13, RZ, 0x10, R35 ;  /* 0x00000010ff0d7819 */ /* 0x000fe20000011623 */
[----:B------:R-:W-:Y:S01]  /*cbb0*/  IMAD.U32 R29, R12, 0x10000, RZ ;  /* 0x000100000c1d7824 */ /* 0x000fe200078e00ff */
[C---:B------:R-:W-:Y:S02]  /*cbc0*/  PRMT R18, R67.reuse, 0x5432, R0 ;  /* 0x0000543243127816 */ /* 0x040fe40000000000 */
[----:B------:R-:W-:Y:S02]  /*cbd0*/  PRMT R20, R67, 0x5410, R3 ;  /* 0x0000541043147816 */ /* 0x000fe40000000003 */
[----:B------:R-:W-:Y:S02]  /*cbe0*/  SHF.R.U32.HI R15, RZ, 0x10, R37 ;  /* 0x00000010ff0f7819 */ /* 0x000fe40000011625 */
[----:B------:R-:W-:Y:S02]  /*cbf0*/  PRMT R22, R66, 0x5432, R16 ;  /* 0x0000543242167816 */ /* 0x000fe40000000010 */
[----:B------:R-:W-:-:S02]  /*cc00*/  PRMT R26, R84, 0x5410, R13 ;  /* 0x00005410541a7816 */ /* 0x000fc4000000000d */
[----:B------:R-:W-:Y:S02]  /*cc10*/  PRMT R19, R65, 0x5410, R15 ;  /* 0x0000541041137816 */ /* 0x000fe4000000000f */
[----:B------:R-:W-:Y:S02]  /*cc20*/  SHF.R.U32.HI R17, RZ, 0x10, R39 ;  /* 0x00000010ff117819 */ /* 0x000fe40000011627 */
[----:B------:R-:W-:Y:S01]  /*cc30*/  LOP3.LUT R31, R12, 0xffff0000, RZ, 0xc0, !PT ;  /* 0xffff00000c1f7812 */ /* 0x000fe200078ec0ff */
[----:B------:R-:W-:Y:S01]  /*cc40*/  IMAD.U32 R12, R19, 0x10000, RZ ;  /* 0x00010000130c7824 */ /* 0x000fe200078e00ff */
[----:B------:R-:W-:Y:S01]  /*cc50*/  PRMT R23, R66, 0x5410, R17 ;  /* 0x0000541042177816 */ /* 0x000fe20000000011 */
[C---:B-1----:R-:W-:Y:S01]  /*cc60*/  IMAD.U32 R16, R11.reuse, 0x10000, RZ ;  /* 0x000100000b107824 */ /* 0x042fe200078e00ff */
[----:B------:R-:W-:Y:S01]  /*cc70*/  LOP3.LUT R27, R11, 0xffff0000, RZ, 0xc0, !PT ;  /* 0xffff00000b1b7812 */ /* 0x000fe200078ec0ff */
[C---:B------:R-:W-:Y:S01]  /*cc80*/  IMAD.U32 R13, R8.reuse, 0x10000, RZ ;  /* 0x00010000080d7824 */ /* 0x040fe200078e00ff */
        /* <DEDUP_REMOVED lines=11> */
[----:B------:R-:W-:-:S02]  /*cd40*/  IMAD.U32 R8, R5, 0x10000, RZ ;  /* 0x0001000005087824 */ /* 0x000fc400078e00ff */
[----:B------:R-:W-:Y:S02]  /*cd50*/  IMAD.U32 R24, R10, 0x10000, RZ ;  /* 0x000100000a187824 */ /* 0x000fe400078e00ff */
[----:B------:R-:W-:Y:S01]  /*cd60*/  IMAD.U32 R15, R9, 0x10000, RZ ;  /* 0x00010000090f7824 */ /* 0x000fe200078e00ff */
[----:B------:R-:W-:Y:S01]  /*cd70*/  LOP3.LUT R9, R5, 0xffff0000, RZ, 0xc0, !PT ;  /* 0xffff000005097812 */ /* 0x000fe200078ec0ff */
[----:B------:R-:W-:Y:S02]  /*cd80*/  IMAD.U32 R10, R6, 0x10000, RZ ;  /* 0x00010000060a7824 */ /* 0x000fe400078e00ff */
[----:B------:R-:W-:Y:S02]  /*cd90*/  FMUL.FTZ R0, R4, R31 ;  /* 0x0000001f04007220 */ /* 0x000fe40000410000 */
[----:B------:R-:W-:Y:S02]  /*cda0*/  FFMA.FTZ R33, R13, R29, R3 ;  /* 0x0000001d0d217223 */ /* 0x000fe40000010003 */
[----:B------:R-:W-:-:S02]  /*cdb0*/  IMAD.U32 R6, R20, 0x10000, RZ ;  /* 0x0001000014067824 */ /* 0x000fc400078e00ff */
[-C--:B------:R-:W-:Y:S02]  /*cdc0*/  FMUL.FTZ R4, R4, R11.reuse ;  /* 0x0000000b04047220 */ /* 0x080fe40000410000 */
[----:B------:R-:W-:Y:S02]  /*cdd0*/  FMUL.FTZ R3, R8, R12 ;  /* 0x0000000c08037220 */ /* 0x000fe40000410000 */
[C---:B------:R-:W-:Y:S01]  /*cde0*/  IMAD.U32 R5, R7.reuse, 0x10000, RZ ;  /* 0x0001000007057824 */ /* 0x040fe200078e00ff */
[----:B------:R-:W-:Y:S01]  /*cdf0*/  LOP3.LUT R7, R7, 0xffff0000, RZ, 0xc0, !PT ;  /* 0xffff000007077812 */ /* 0x000fe200078ec0ff */
[----:B------:R-:W-:Y:S02]  /*ce00*/  IMAD.U32 R13, R23, 0x10000, RZ ;  /* 0x00010000170d7824 */ /* 0x000fe400078e00ff */
        /* <DEDUP_REMOVED lines=44> */
.L_x_823:
[----:B------:R-:W-:Y:S05]  /*d0d0*/  BSYNC B0 ;  /* 0x0000000000007941 */ /* 0x000fea0003800000 */
.L_x_822:
        /* <DEDUP_REMOVED lines=124> */
.L_x_819:
[----:B------:R-:W-:Y:S05]  /*d8a0*/  BSYNC B1 ;  /* 0x0000000000017941 */ /* 0x000fea0003800000 */
.L_x_818:
[----:B------:R-:W-:-:S04]  /*d8b0*/  IADD3 R18, R47, 0x40, RZ ;  /* 0x000000402f127810 */ /* 0x000fc80007ffe0ff */
[----:B------:R-:W-:-:S13]  /*d8c0*/  ISETP.GE.AND P0, PT, R18, UR4, PT ;  /* 0x0000000412007c0c */ /* 0x000fda000bf06270 */
[----:B------:R-:W-:Y:S05]  /*d8d0*/  @P0 BRA `(.L_x_803) ;  /* 0x000017a000000947 */ /* 0x000fea0003800000 */
[----:B------:R-:W-:Y:S01]  /*d8e0*/  ISETP.GE.AND P0, PT, R64, c[0x0][0x27c], PT ;  /* 0x00009f0040007a0c */ /* 0x000fe20003f06270 */
[----:B------:R-:W-:-:S12]  /*d8f0*/  BSSY B0, `(.L_x_824) ;  /* 0x0000078000007945 */ /* 0x000fd80003800000 */
[----:B------:R-:W-:Y:S05]  /*d900*/  @P0 BRA `(.L_x_825) ;  /* 0x0000076000000947 */ /* 0x000fea0003800000 */
[----:B------:R-:W-:Y:S01]  /*d910*/  SHF.R.S32.HI R0, RZ, 0x1f, R18 ;  /* 0x0000001fff007819 */ /* 0x000fe20000011412 */
[----:B-1----:R-:W-:Y:S01]  /*d920*/  IMAD.MOV.U32 R6, RZ, RZ, c[0x0][0x27c] ;  /* 0x00009f00ff067624 */ /* 0x002fe200078e00ff */
        /* <DEDUP_REMOVED lines=12> */
[----:B------:R-:W-:Y:S01]  /*d9f0*/  LOP3.LUT R5, R0, 0x18, R64, 0xf8, !PT ;  /* 0x0000001800057812 */ /* 0x000fe200078ef840 */
[----:B------:R-:W-:Y:S01]  /*da00*/  IMAD R4, R4, 0x20, R3 ;  /* 0x0000002004047824 */ /* 0x000fe200078e0203 */
[----:B------:R-:W-:Y:S02]  /*da10*/  SHF.R.U32.HI R8, RZ, 0x3, R0 ;  /* 0x00000003ff087819 */ /* 0x000fe40000011600 */
        /* <DEDUP_REMOVED lines=9> */
[----:B------:R-:W-:Y:S02]  /*dab0*/  SHF.R.U64 R14, R60, 0x10, R61 ;  /* 0x000000103c0e7819 */ /* 0x000fe4000000123d */
[----:B------:R-:W-:Y:S01]  /*dac0*/  PRMT R26, R93, 0x5432, R12 ;  /* 0x000054325d1a7816 */ /* 0x000fe2000000000c */
[----:B------:R-:W-:Y:S01]  /*dad0*/  IMAD.SHL.U32 R34, R0, 0x2, RZ ;  /* 0x0000000200227824 */ /* 0x000fe200078e00ff */
[----:B------:R-:W1:Y:S01]  /*dae0*/  LDS.128 R8, [R35+0x6100] ;  /* 0x0061000023087984 */ /* 0x000e620000000c00 */
[----:B------:R-:W-:-:S02]  /*daf0*/  SHF.R.U64 R0, R56, 0x10, R57 ;  /* 0x0000001038007819 */ /* 0x000fc40000001239 */
[----:B------:R-:W-:Y:S01]  /*db00*/  SHF.R.U32.HI R3, RZ, 0x10, R57 ;  /* 0x00000010ff037819 */ /* 0x000fe20000011639 */
[----:B------:R-:W2:Y:S01]  /*db10*/  LDS.128 R4, [R34+0x6100] ;  /* 0x0061000022047984 */ /* 0x000ea20000000c00 */
[----:B------:R-:W-:Y:S02]  /*db20*/  PRMT R12, R90, 0x5432, R14 ;  /* 0x000054325a0c7816 */ /* 0x000fe4000000000e */
[----:B------:R-:W-:Y:S02]  /*db30*/  SHF.R.U64 R16, R62, 0x10, R63 ;  /* 0x000000103e107819 */ /* 0x000fe4000000123f */
[----:B------:R-:W-:Y:S01]  /*db40*/  SHF.R.U32.HI R13, RZ, 0x10, R59 ;  /* 0x00000010ff0d7819 */ /* 0x000fe2000001163b */
[----:B------:R-:W-:Y:S01]  /*db50*/  IMAD.U32 R30, R12, 0x10000, RZ ;  /* 0x000100000c1e7824 */ /* 0x000fe200078e00ff */
[C---:B------:R-:W-:Y:S02]  /*db60*/  PRMT R19, R92.reuse, 0x5432, R0 ;  /* 0x000054325c137816 */ /* 0x040fe40000000000 */
[----:B------:R-:W-:-:S02]  /*db70*/  PRMT R21, R92, 0x5410, R3 ;  /* 0x000054105c157816 */ /* 0x000fc40000000003 */
[----:B------:R-:W-:Y:S02]  /*db80*/  SHF.R.U32.HI R15, RZ, 0x10, R61 ;  /* 0x00000010ff0f7819 */ /* 0x000fe4000001163d */
[----:B------:R-:W-:Y:S02]  /*db90*/  PRMT R24, R91, 0x5432, R16 ;  /* 0x000054325b187816 */ /* 0x000fe40000000010 */
[----:B------:R-:W-:Y:S02]  /*dba0*/  PRMT R27, R93, 0x5410, R13 ;  /* 0x000054105d1b7816 */ /* 0x000fe4000000000d */
[----:B------:R-:W-:Y:S02]  /*dbb0*/  PRMT R20, R90, 0x5410, R15 ;  /* 0x000054105a147816 */ /* 0x000fe4000000000f */
[----:B------:R-:W-:Y:S02]  /*dbc0*/  SHF.R.U32.HI R17, RZ, 0x10, R63 ;  /* 0x00000010ff117819 */ /* 0x000fe4000001163f */
[----:B------:R-:W-:-:S02]  /*dbd0*/  LOP3.LUT R31, R12, 0xffff0000, RZ, 0xc0, !PT ;  /* 0xffff00000c1f7812 */ /* 0x000fc400078ec0ff */
[----:B------:R-:W-:Y:S02]  /*dbe0*/  SHF.L.U32 R12, R20, 0x10, RZ ;  /* 0x00000010140c7819 */ /* 0x000fe400000006ff */
        /* <DEDUP_REMOVED lines=8> */
[C---:B------:R-:W-:Y:S01]  /*dc70*/  SHF.L.U32 R25, R10.reuse, 0x10, RZ ;  /* 0x000000100a197819 */ /* 0x040fe200000006ff */
[C---:B------:R-:W-:Y:S01]  /*dc80*/  FMUL.FTZ R0, R3.reuse, R30 ;  /* 0x0000001e03007220 */ /* 0x040fe20000410000 */
[----:B------:R-:W-:Y:S01]  /*dc90*/  LOP3.LUT R29, R10, 0xffff0000, RZ, 0xc0, !PT ;  /* 0xffff00000a1d7812 */ /* 0x000fe200078ec0ff */
[-C--:B------:R-:W-:Y:S01]  /*dca0*/  FMUL.FTZ R3, R3, R11.reuse ;  /* 0x0000000b03037220 */ /* 0x080fe20000410000 */
[C---:B------:R-:W-:Y:S01]  /*dcb0*/  LOP3.LUT R22, R6.reuse, 0xffff0000, RZ, 0xc0, !PT ;  /* 0xffff000006167812 */ /* 0x040fe200078ec0ff */
[----:B------:R-:W-:Y:S01]  /*dcc0*/  FFMA.FTZ R37, R13, R11, -R0 ;  /* 0x0000000b0d257223 */ /* 0x000fe20000010800 */
[----:B------:R-:W-:Y:S01]  /*dcd0*/  LOP3.LUT R11, R19, 0xffff0000, RZ, 0xc0, !PT ;  /* 0xffff0000130b7812 */ /* 0x000fe200078ec0ff */
[----:B------:R-:W-:Y:S01]  /*dce0*/  IMAD.U32 R8, R5, 0x10000, RZ ;  /* 0x0001000005087824 */ /* 0x000fe200078e00ff */
[----:B------:R-:W-:Y:S01]  /*dcf0*/  LOP3.LUT R17, R9, 0xffff0000, RZ, 0xc0, !PT ;  /* 0xffff000009117812 */ /* 0x000fe200078ec0ff */
[----:B------:R-:W-:-:S02]  /*dd00*/  IMAD.U32 R10, R6, 0x10000, RZ ;  /* 0x00010000060a7824 */ /* 0x000fc400078e00ff */
[C---:B------:R-:W-:Y:S02]  /*dd10*/  FMUL.FTZ R0, R4.reuse, R31 ;  /* 0x0000001f04007220 */ /* 0x040fe40000410000 */
[----:B------:R-:W-:Y:S01]  /*dd20*/  IMAD.U32 R15, R9, 0x10000, RZ ;  /* 0x00010000090f7824 */ /* 0x000fe200078e00ff */
[----:B------:R-:W-:Y:S01]  /*dd30*/  LOP3.LUT R9, R5, 0xffff0000, RZ, 0xc0, !PT ;  /* 0xffff000005097812 */ /* 0x000fe200078ec0ff */
[----:B------:R-:W-:Y:S02]  /*dd40*/  FFMA.FTZ R36, R13, R30, R3 ;  /* 0x0000001e0d247223 */ /* 0x000fe40000010003 */
[----:B------:R-:W-:Y:S02]  /*dd50*/  IMAD.U32 R6, R21, 0x10000, RZ ;  /* 0x0001000015067824 */ /* 0x000fe400078e00ff */
[----:B------:R-:W-:Y:S02]  /*dd60*/  FMUL.FTZ R4, R4, R11 ;  /* 0x0000000b04047220 */ /* 0x000fe40000410000 */
[----:B------:R-:W-:-:S02]  /*dd70*/  FMUL.FTZ R3, R8, R12 ;  /* 0x0000000c08037220 */ /* 0x000fc40000410000 */
        /* <DEDUP_REMOVED lines=17> */
[----:B------:R-:W-:Y:S02]  /*de90*/  FMUL.FTZ R3, R10, R20 ;  /* 0x000000140a037220 */ /* 0x000fe40000410000 */
[----:B------:R-:W-:Y:S02]  /*dea0*/  FMUL.FTZ R4, R9, R11 ;  /* 0x0000000b09047220 */ /* 0x000fe40000410000 */
[----:B------:R-:W-:Y:S01]  /*deb0*/  FFMA.FTZ R15, R16, R13, R0 ;  /* 0x0000000d100f7223 */ /* 0x000fe20000010000 */
[----:B------:R-:W-:Y:S01]  /*dec0*/  LOP3.LUT R13, R23, 0xffff0000, RZ, 0xc0, !PT ;  /* 0xffff0000170d7812 */ /* 0x000fe200078ec0ff */
[----:B------:R-:W-:Y:S02]  /*ded0*/  FMUL.FTZ R0, R10, R6 ;  /* 0x000000060a007220 */ /* 0x000fe40000410000 */
[----:B------:R-:W-:-:S02]  /*dee0*/  FMUL.FTZ R5, R9, R8 ;  /* 0x0000000809057220 */ /* 0x000fc40000410000 */
[----:B------:R-:W-:Y:S01]  /*def0*/  FFMA.FTZ R10, R25, R6, -R3 ;  /* 0x00000006190a7223 */ /* 0x000fe20000010803 */
[----:B------:R-:W-:Y:S01]  /*df00*/  LOP3.LUT R6, R26, 0xffff0000, RZ, 0xc0, !PT ;  /* 0xffff00001a067812 */ /* 0x000fe200078ec0ff */
[----:B------:R-:W-:Y:S01]  /*df10*/  FFMA.FTZ R12, R17, R8, R4 ;  /* 0x00000008110c7223 */ /* 0x000fe20000010004 */
[----:B------:R-:W-:Y:S01]  /*df20*/  LOP3.LUT R8, R27, 0xffff0000, RZ, 0xc0, !PT ;  /* 0xffff00001b087812 */ /* 0x000fe200078ec0ff */
[----:B------:R-:W-:Y:S02]  /*df30*/  FFMA.FTZ R9, R17, R11, -R5 ;  /* 0x0000000b11097223 */ /* 0x000fe40000010805 */
[C---:B------:R-:W-:Y:S02]  /*df40*/  FMUL.FTZ R5, R22.reuse, R14 ;  /* 0x0000000e16057220 */ /* 0x040fe40000410000 */
[----:B------:R-:W-:Y:S01]  /*df50*/  FMUL.FTZ R4, R22, R6 ;  /* 0x0000000616047220 */ /* 0x000fe20000410000 */
[----:B------:R-:W-:Y:S01]  /*df60*/  F2FP.BF16.PACK_AB R9, R9, R31 ;  /* 0x0000001f0909723e */ /* 0x000fe200000010ff */
[----:B------:R-:W-:-:S02]  /*df70*/  FFMA.FTZ R11, R25, R20, R0 ;  /* 0x00000014190b7223 */ /* 0x000fc40000010000 */
[C---:B------:R-:W-:Y:S02]  /*df80*/  FMUL.FTZ R3, R7.reuse, R13 ;  /* 0x0000000d07037220 */ /* 0x040fe40000410000 */
[----:B------:R-:W-:Y:S02]  /*df90*/  FMUL.FTZ R0, R7, R8 ;  /* 0x0000000807007220 */ /* 0x000fe40000410000 */
[C---:B------:R-:W-:Y:S01]  /*dfa0*/  FFMA.FTZ R7, R29.reuse, R6, -R5 ;  /* 0x000000061d077223 */ /* 0x040fe20000010805 */
[----:B------:R-:W-:Y:S01]  /*dfb0*/  F2FP.BF16.PACK_AB R5, R12, R30 ;  /* 0x0000001e0c05723e */ /* 0x000fe200000010ff */
[----:B------:R-:W-:Y:S01]  /*dfc0*/  FFMA.FTZ R6, R29, R14, R4 ;  /* 0x0000000e1d067223 */ /* 0x000fe20000010004 */
[----:B------:R-:W-:Y:S01]  /*dfd0*/  F2FP.BF16.PACK_AB R4, R32, R36 ;  /* 0x000000242004723e */ /* 0x000fe200000010ff */
[C---:B------:R-:W-:Y:S01]  /*dfe0*/  FFMA.FTZ R3, R28.reuse, R8, -R3 ;  /* 0x000000081c037223 */ /* 0x040fe20000010803 */
[----:B------:R-:W-:Y:S01]  /*dff0*/  F2FP.BF16.PACK_AB R8, R33, R37 ;  /* 0x000000252108723e */ /* 0x000fe200000010ff */
[----:B------:R-:W-:Y:S01]  /*e000*/  FFMA.FTZ R0, R28, R13, R0 ;  /* 0x0000000d1c007223 */ /* 0x000fe20000010000 */
[----:B------:R-:W-:-:S02]  /*e010*/  F2FP.BF16.PACK_AB R6, R6, R11 ;  /* 0x0000000b0606723e */ /* 0x000fc400000010ff */
[----:B------:R-:W-:Y:S02]  /*e020*/  F2FP.BF16.PACK_AB R10, R7, R10 ;  /* 0x0000000a070a723e */ /* 0x000fe400000010ff */
[----:B------:R-:W-:Y:S02]  /*e030*/  F2FP.BF16.PACK_AB R11, R3, R19 ;  /* 0x00000013030b723e */ /* 0x000fe400000010ff */
[----:B------:R-:W-:-:S03]  /*e040*/  F2FP.BF16.PACK_AB R7, R0, R15 ;  /* 0x0000000f0007723e */ /* 0x000fc600000010ff */
[----:B------:R1:W-:Y:S04]  /*e050*/  STS.128 [R35+0x6100], R8 ;  /* 0x0061000823007388 */ /* 0x0003e80000000c00 */
[----:B------:R1:W-:Y:S02]  /*e060*/  STS.128 [R34+0x6100], R4 ;  /* 0x0061000422007388 */ /* 0x0003e40000000c00 */
.L_x_825:
[----:B------:R-:W-:Y:S05]  /*e070*/  BSYNC B0 ;  /* 0x0000000000007941 */ /* 0x000fea0003800000 */
.L_x_824:
[----:B-1----:R-:W-:Y:S01]  /*e080*/  IADD3 R4, R64, 0x10, RZ ;  /* 0x0000001040047810 */ /* 0x002fe20007ffe0ff */
[----:B------:R-:W-:Y:S03]  /*e090*/  BSSY B0, `(.L_x_826) ;  /* 0x000007f000007945 */ /* 0x000fe60003800000 */
[----:B------:R-:W-:-:S13]  /*e0a0*/  ISETP.GE.AND P0, PT, R4, c[0x0][0x27c], PT ;  /* 0x00009f0004007a0c */ /* 0x000fda0003f06270 */
[----:B------:R-:W-:Y:S05]  /*e0b0*/  @P0 BRA `(.L_x_827) ;  /* 0x000007c000000947 */ /* 0x000fea0003800000 */
[----:B------:R-:W-:Y:S01]  /*e0c0*/  SHF.R.S32.HI R0, RZ, 0x1f, R18 ;  /* 0x0000001fff007819 */ /* 0x000fe20000011412 */
[----:B------:R-:W-:Y:S01]  /*e0d0*/  IMAD.MOV.U32 R10, RZ, RZ, c[0x0][0x27c] ;  /* 0x00009f00ff0a7624 */ /* 0x000fe200078e00ff */
        /* <DEDUP_REMOVED lines=30> */
[----:B------:R-:W-:Y:S01]  /*e2c0*/  SHF.R.U64 R14, R72, 0x10, R73 ;  /* 0x00000010480e7819 */ /* 0x000fe20000001249 */
[----:B------:R-:W-:Y:S01]  /*e2d0*/  IMAD.SHL.U32 R34, R0, 0x2, RZ ;  /* 0x0000000200227824 */ /* 0x000fe200078e00ff */
[----:B------:R-:W-:Y:S02]  /*e2e0*/  PRMT R26, R99, 0x5432, R12 ;  /* 0x00005432631a7816 */ /* 0x000fe4000000000c */
[----:B------:R-:W1:Y:S01]  /*e2f0*/  LDS.128 R8, [R36+0x6100] ;  /* 0x0061000024087984 */ /* 0x000e620000000c00 */
[--C-:B------:R-:W-:Y:S02]  /*e300*/  SHF.R.U64 R0, R68, 0x10, R69.reuse ;  /* 0x0000001044007819 */ /* 0x100fe40000001245 */
[----:B------:R-:W-:Y:S01]  /*e310*/  SHF.R.U32.HI R3, RZ, 0x10, R69 ;  /* 0x00000010ff037819 */ /* 0x000fe20000011645 */
[----:B------:R-:W2:Y:S01]  /*e320*/  LDS.128 R4, [R34+0x6100] ;  /* 0x0061000022047984 */ /* 0x000ea20000000c00 */
[----:B------:R-:W-:-:S02]  /*e330*/  PRMT R12, R96, 0x5432, R14 ;  /* 0x00005432600c7816 */ /* 0x000fc4000000000e */
[----:B------:R-:W-:Y:S02]  /*e340*/  SHF.R.U64 R16, R74, 0x10, R75 ;  /* 0x000000104a107819 */ /* 0x000fe4000000124b */
[----:B------:R-:W-:Y:S01]  /*e350*/  SHF.R.U32.HI R13, RZ, 0x10, R71 ;  /* 0x00000010ff0d7819 */ /* 0x000fe20000011647 */
[----:B------:R-:W-:Y:S01]  /*e360*/  IMAD.U32 R30, R12, 0x10000, RZ ;  /* 0x000100000c1e7824 */ /* 0x000fe200078e00ff */
[C---:B------:R-:W-:Y:S02]  /*e370*/  PRMT R19, R98.reuse, 0x5432, R0 ;  /* 0x0000543262137816 */ /* 0x040fe40000000000 */
[----:B------:R-:W-:Y:S02]  /*e380*/  PRMT R21, R98, 0x5410, R3 ;  /* 0x0000541062157816 */ /* 0x000fe40000000003 */
[----:B------:R-:W-:Y:S02]  /*e390*/  SHF.R.U32.HI R15, RZ, 0x10, R73 ;  /* 0x00000010ff0f7819 */ /* 0x000fe40000011649 */
[----:B------:R-:W-:-:S02]  /*e3a0*/  PRMT R24, R97, 0x5432, R16 ;  /* 0x0000543261187816 */ /* 0x000fc40000000010 */
[----:B------:R-:W-:Y:S02]  /*e3b0*/  PRMT R27, R99, 0x5410, R13 ;  /* 0x00005410631b7816 */ /* 0x000fe4000000000d */
        /* <DEDUP_REMOVED lines=13> */
[C---:B------:R-:W-:Y:S01]  /*e490*/  FMUL.FTZ R0, R3.reuse, R30 ;  /* 0x0000001e03007220 */ /* 0x040fe20000410000 */
[----:B------:R-:W-:Y:S01]  /*e4a0*/  LOP3.LUT R22, R6, 0xffff0000, RZ, 0xc0, !PT ;  /* 0xffff000006167812 */ /* 0x000fe200078ec0ff */
[-C--:B------:R-:W-:Y:S01]  /*e4b0*/  FMUL.FTZ R3, R3, R11.reuse ;  /* 0x0000000b03037220 */ /* 0x080fe20000410000 */
[----:B------:R-:W-:Y:S01]  /*e4c0*/  LOP3.LUT R17, R9, 0xffff0000, RZ, 0xc0, !PT ;  /* 0xffff000009117812 */ /* 0x000fe200078ec0ff */
[----:B------:R-:W-:Y:S01]  /*e4d0*/  FFMA.FTZ R37, R13, R11, -R0 ;  /* 0x0000000b0d257223 */ /* 0x000fe20000010800 */
[----:B------:R-:W-:Y:S01]  /*e4e0*/  LOP3.LUT R11, R19, 0xffff0000, RZ, 0xc0, !PT ;  /* 0xffff0000130b7812 */ /* 0x000fe200078ec0ff */
[----:B------:R-:W-:-:S02]  /*e4f0*/  IMAD.U32 R8, R5, 0x10000, RZ ;  /* 0x0001000005087824 */ /* 0x000fc400078e00ff */
[----:B------:R-:W-:Y:S02]  /*e500*/  IMAD.U32 R25, R10, 0x10000, RZ ;  /* 0x000100000a197824 */ /* 0x000fe400078e00ff */
[----:B------:R-:W-:Y:S02]  /*e510*/  IMAD.U32 R10, R6, 0x10000, RZ ;  /* 0x00010000060a7824 */ /* 0x000fe400078e00ff */
[----:B------:R-:W-:Y:S02]  /*e520*/  FMUL.FTZ R0, R4, R31 ;  /* 0x0000001f04007220 */ /* 0x000fe40000410000 */
[----:B------:R-:W-:Y:S01]  /*e530*/  IMAD.U32 R15, R9, 0x10000, RZ ;  /* 0x00010000090f7824 */ /* 0x000fe200078e00ff */
[----:B------:R-:W-:Y:S01]  /*e540*/  LOP3.LUT R9, R5, 0xffff0000, RZ, 0xc0, !PT ;  /* 0xffff000005097812 */ /* 0x000fe200078ec0ff */
        /* <DEDUP_REMOVED lines=51> */
.L_x_827:
[----:B------:R-:W-:Y:S05]  /*e880*/  BSYNC B0 ;  /* 0x0000000000007941 */ /* 0x000fea0003800000 */
.L_x_826:
[----:B------:R-:W-:-:S04]  /*e890*/  IADD3 R0, R64, 0x20, RZ ;  /* 0x0000002040007810 */ /* 0x000fc80007ffe0ff */
[----:B------:R-:W-:-:S13]  /*e8a0*/  ISETP.GE.AND P0, PT, R0, c[0x0][0x27c], PT ;  /* 0x00009f0000007a0c */ /* 0x000fda0003f06270 */
[----:B------:R-:W-:Y:S05]  /*e8b0*/  @P0 BRA `(.L_x_803) ;  /* 0x000007c000000947 */ /* 0x000fea0003800000 */
[----:B------:R-:W-:Y:S01]  /*e8c0*/  SHF.R.S32.HI R3, RZ, 0x1f, R18 ;  /* 0x0000001fff037819 */ /* 0x000fe20000011412 */
[----:B-1----:R-:W-:Y:S01]  /*e8d0*/  IMAD.MOV.U32 R11, RZ, RZ, c[0x0][0x27c] ;  /* 0x00009f00ff0b7624 */ /* 0x002fe200078e00ff */
[-C--:B------:R-:W-:Y:S02]  /*e8e0*/  LEA.HI R5, R18, R18.reuse, RZ, 0x1 ;  /* 0x0000001212057211 */ /* 0x080fe400078f08ff */
[----:B------:R-:W-:Y:S02]  /*e8f0*/  SHF.R.S32.HI R10, RZ, 0x1f, R0 ;  /* 0x0000001fff0a7819 */ /* 0x000fe40000011400 */
[----:B------:R-:W-:Y:S02]  /*e900*/  LEA.HI R3, R3, R18, RZ, 0x3 ;  /* 0x0000001203037211 */ /* 0x000fe400078f18ff */
[C---:B------:R-:W-:Y:S01]  /*e910*/  LOP3.LUT R4, R5.reuse, 0x7fffffe, RZ, 0xc0, !PT ;  /* 0x07fffffe05047812 */ /* 0x040fe200078ec0ff */
[----:B------:R-:W-:Y:S01]  /*e920*/  IMAD.SHL.U32 R5, R5, 0x20, RZ ;  /* 0x0000002005057824 */ /* 0x000fe200078e00ff */
[----:B------:R-:W-:Y:S01]  /*e930*/  LEA.HI R6, R10, R0, RZ, 0x3 ;  /* 0x000000000a067211 */ /* 0x000fe200078f18ff */
[----:B------:R-:W-:Y:S01]  /*e940*/  IMAD.SHL.U32 R3, R3, 0x20, RZ ;  /* 0x0000002003037824 */ /* 0x000fe200078e00ff */
[----:B------:R-:W-:Y:S01]  /*e950*/  SHF.R.U64 R12, R82, 0x10, R83 ;  /* 0x00000010520c7819 */ /* 0x000fe20000001253 */
[----:B------:R-:W-:Y:S01]  /*e960*/  IMAD.IADD R9, R18, 0x1, -R4 ;  /* 0x0000000112097824 */ /* 0x000fe200078e0a04 */
[----:B------:R-:W-:-:S02]  /*e970*/  SHF.R.S32.HI R8, RZ, 0x3, R6 ;  /* 0x00000003ff087819 */ /* 0x000fc40000011406 */
[----:B------:R-:W-:Y:S02]  /*e980*/  LEA.HI R4, R10, R0, RZ, 0x5 ;  /* 0x000000000a047211 */ /* 0x000fe400078f28ff */
[----:B------:R-:W-:Y:S02]  /*e990*/  LOP3.LUT R7, R3, 0xffffff00, RZ, 0xc0, !PT ;  /* 0xffffff0003077812 */ /* 0x000fe400078ec0ff */
[----:B------:R-:W-:Y:S01]  /*e9a0*/  LOP3.LUT R0, R5, 0xc0, RZ, 0xc0, !PT ;  /* 0x000000c005007812 */ /* 0x000fe200078ec0ff */
[----:B------:R-:W-:Y:S01]  /*e9b0*/  IMAD.SHL.U32 R5, R4, 0x80, RZ ;  /* 0x0000008004057824 */ /* 0x000fe200078e00ff */
[----:B------:R-:W-:Y:S01]  /*e9c0*/  LEA.HI R3, R11, R8, RZ, 0x1d ;  /* 0x000000080b037211 */ /* 0x000fe200078fe8ff */
[----:B------:R-:W-:Y:S01]  /*e9d0*/  IMAD R8, R9, 0x20, R7 ;  /* 0x0000002009087824 */ /* 0x000fe200078e0207 */
[----:B------:R-:W-:Y:S02]  /*e9e0*/  LOP3.LUT R6, R0, 0x18, R6, 0xf8, !PT ;  /* 0x0000001800067812 */ /* 0x000fe400078ef806 */
[----:B------:R-:W-:-:S02]  /*e9f0*/  SHF.R.S32.HI R4, RZ, 0x1f, R3 ;  /* 0x0000001fff047819 */ /* 0x000fc40000011403 */
[----:B------:R-:W-:Y:S01]  /*ea00*/  LOP3.LUT R7, R5, 0x7ffff000, RZ, 0xc0, !PT ;  /* 0x7ffff00005077812 */ /* 0x000fe200078ec0ff */
[----:B------:R-:W-:Y:S01]  /*ea10*/  IMAD.SHL.U32 R5, R3, 0x8, RZ ;  /* 0x0000000803057824 */ /* 0x000fe200078e00ff */
[----:B------:R-:W-:Y:S02]  /*ea20*/  LEA.HI R3, R4, R3, RZ, 0x2 ;  /* 0x0000000304037211 */ /* 0x000fe400078f10ff */
[----:B------:R-:W-:Y:S02]  /*ea30*/  SHF.R.U32.HI R9, RZ, 0x3, R0 ;  /* 0x00000003ff097819 */ /* 0x000fe40000011600 */
[----:B------:R-:W-:Y:S01]  /*ea40*/  LOP3.LUT R4, R0, 0x18, R5, 0xf8, !PT ;  /* 0x0000001800047812 */ /* 0x000fe200078ef805 */
[----:B------:R-:W-:Y:S01]  /*ea50*/  IMAD.SHL.U32 R0, R3, 0x400, RZ ;  /* 0x0000040003007824 */ /* 0x000fe200078e00ff */
[-C--:B------:R-:W-:Y:S02]  /*ea60*/  LOP3.LUT R6, R6, R9.reuse, RZ, 0x3c, !PT ;  /* 0x0000000906067212 */ /* 0x080fe400078e3cff */
[----:B------:R-:W-:-:S02]  /*ea70*/  LOP3.LUT R3, R4, R9, RZ, 0x3c, !PT ;  /* 0x0000000904037212 */ /* 0x000fc400078e3cff */
[----:B------:R-:W-:Y:S02]  /*ea80*/  LOP3.LUT R0, R0, 0x7ffff000, RZ, 0xc0, !PT ;  /* 0x7ffff00000007812 */ /* 0x000fe400078ec0ff */
[----:B------:R-:W-:Y:S02]  /*ea90*/  IADD3 R5, R6, R8, R7 ;  /* 0x0000000806057210 */ /* 0x000fe40007ffe007 */
[----:B------:R-:W-:Y:S02]  /*eaa0*/  IADD3 R0, R3, R0, R8 ;  /* 0x0000000003007210 */ /* 0x000fe40007ffe008 */
[----:B------:R-:W-:Y:S01]  /*eab0*/  SHF.R.U64 R14, R76, 0x10, R77 ;  /* 0x000000104c0e7819 */ /* 0x000fe2000000124d */
[----:B------:R-:W-:Y:S01]  /*eac0*/  IMAD.SHL.U32 R35, R5, 0x2, RZ ;  /* 0x0000000205237824 */ /* 0x000fe200078e00ff */
[----:B------:R-:W-:Y:S01]  /*ead0*/  PRMT R26, R105, 0x5432, R12 ;  /* 0x00005432691a7816 */ /* 0x000fe2000000000c */
[----:B------:R-:W-:Y:S01]  /*eae0*/  IMAD.SHL.U32 R33, R0, 0x2, RZ ;  /* 0x0000000200217824 */ /* 0x000fe200078e00ff */
[----:B------:R-:W-:-:S02]  /*eaf0*/  SHF.R.U64 R0, R80, 0x10, R81 ;  /* 0x0000001050007819 */ /* 0x000fc40000001251 */
[----:B------:R-:W1:Y:S01]  /*eb00*/  LDS.128 R8, [R35+0x6100] ;  /* 0x0061000023087984 */ /* 0x000e620000000c00 */
[----:B------:R-:W-:Y:S02]  /*eb10*/  SHF.R.U32.HI R3, RZ, 0x10, R81 ;  /* 0x00000010ff037819 */ /* 0x000fe40000011651 */
[----:B------:R-:W-:Y:S01]  /*eb20*/  SHF.R.U64 R16, R78, 0x10, R79 ;  /* 0x000000104e107819 */ /* 0x000fe2000000124f */
[----:B------:R-:W2:Y:S01]  /*eb30*/  LDS.128 R4, [R33+0x6100] ;  /* 0x0061000021047984 */ /* 0x000ea20000000c00 */
[----:B------:R-:W-:Y:S02]  /*eb40*/  PRMT R12, R101, 0x5432, R14 ;  /* 0x00005432650c7816 */ /* 0x000fe4000000000e */
[----:B------:R-:W-:Y:S02]  /*eb50*/  PRMT R18, R103, 0x5432, R0 ;  /* 0x0000543267127816 */ /* 0x000fe40000000000 */
[----:B------:R-:W-:Y:S01]  /*eb60*/  SHF.R.U32.HI R15, RZ, 0x10, R77 ;  /* 0x00000010ff0f7819 */ /* 0x000fe2000001164d */
[----:B------:R-:W-:Y:S01]  /*eb70*/  IMAD.U32 R30, R12, 0x10000, RZ ;  /* 0x000100000c1e7824 */ /* 0x000fe200078e00ff */
[----:B------:R-:W-:-:S02]  /*eb80*/  SHF.R.U32.HI R13, RZ, 0x10, R83 ;  /* 0x00000010ff0d7819 */ /* 0x000fc40000011653 */
[----:B------:R-:W-:Y:S02]  /*eb90*/  SHF.R.U32.HI R17, RZ, 0x10, R79 ;  /* 0x00000010ff117819 */ /* 0x000fe4000001164f */
[----:B------:R-:W-:Y:S02]  /*eba0*/  PRMT R20, R103, 0x5410, R3 ;  /* 0x0000541067147816 */ /* 0x000fe40000000003 */
[C---:B------:R-:W-:Y:S02]  /*ebb0*/  PRMT R23, R102.reuse, 0x5432, R16 ;  /* 0x0000543266177816 */ /* 0x040fe40000000010 */
[----:B------:R-:W-:Y:S02]  /*ebc0*/  PRMT R19, R101, 0x5410, R15 ;  /* 0x0000541065137816 */ /* 0x000fe4000000000f */
[----:B------:R-:W-:Y:S02]  /*ebd0*/  PRMT R27, R105, 0x5410, R13 ;  /* 0x00005410691b7816 */ /* 0x000fe4000000000d */
[----:B------:R-:W-:-:S02]  /*ebe0*/  PRMT R24, R102, 0x5410, R17 ;  /* 0x0000541066187816 */ /* 0x000fc40000000011 */
[----:B------:R-:W-:-:S03]  /*ebf0*/  LOP3.LUT R12, R12, 0xffff0000, RZ, 0xc0, !PT ;  /* 0xffff00000c0c7812 */ /* 0x000fc600078ec0ff */
[----:B------:R-:W-:Y:S02]  /*ec00*/  IMAD.U32 R37, R24, 0x10000, RZ ;  /* 0x0001000018257824 */ /* 0x000fe400078e00ff */
[C---:B-1----:R-:W-:Y:S01]  /*ec10*/  IMAD.U32 R16, R11.reuse, 0x10000, RZ ;  /* 0x000100000b107824 */ /* 0x042fe200078e00ff */
[----:B------:R-:W-:Y:S01]  /*ec20*/  LOP3.LUT R28, R11, 0xffff0000, RZ, 0xc0, !PT ;  /* 0xffff00000b1c7812 */ /* 0x000fe200078ec0ff */
[----:B------:R-:W-:Y:S01]  /*ec30*/  IMAD.U32 R11, R18, 0x10000, RZ ;  /* 0x00010000120b7824 */ /* 0x000fe200078e00ff */
[----:B------:R-:W-:Y:S01]  /*ec40*/  LOP3.LUT R14, R8, 0xffff0000, RZ, 0xc0, !PT ;  /* 0xffff0000080e7812 */ /* 0x000fe200078ec0ff */
[----:B--2---:R-:W-:Y:S01]  /*ec50*/  IMAD.U32 R3, R4, 0x10000, RZ ;  /* 0x0001000004037824 */ /* 0x004fe200078e00ff */
[C---:B------:R-:W-:Y:S01]  /*ec60*/  LOP3.LUT R17, R9.reuse, 0xffff0000, RZ, 0xc0, !PT ;  /* 0xffff000009117812 */ /* 0x040fe200078ec0ff */
[----:B------:R-:W-:Y:S01]  /*ec70*/  IMAD.U32 R13, R8, 0x10000, RZ ;  /* 0x00010000080d7824 */ /* 0x000fe200078e00ff */
        /* <DEDUP_REMOVED lines=9> */
[----:B------:R-:W-:Y:S01]  /*ed10*/  FMUL.FTZ R3, R3, R11 ;  /* 0x0000000b03037220 */ /* 0x000fe20000410000 */
[----:B------:R-:W-:Y:S01]  /*ed20*/  LOP3.LUT R22, R6, 0xffff0000, RZ, 0xc0, !PT ;  /* 0xffff000006167812 */ /* 0x000fe200078ec0ff */
[----:B------:R-:W-:-:S02]  /*ed30*/  IMAD.U32 R7, R19, 0x10000, RZ ;  /* 0x0001000013077824 */ /* 0x000fc400078e00ff */
[----:B------:R-:W-:Y:S02]  /*ed40*/  IMAD.U32 R25, R10, 0x10000, RZ ;  /* 0x000100000a197824 */ /* 0x000fe400078e00ff */
[C---:B------:R-:W-:Y:S02]  /*ed50*/  FFMA.FTZ R36, R13.reuse, R11, -R0 ;  /* 0x0000000b0d247223 */ /* 0x040fe40000010800 */
[----:B------:R-:W-:Y:S02]  /*ed60*/  IMAD.U32 R10, R6, 0x10000, RZ ;  /* 0x00010000060a7824 */ /* 0x000fe400078e00ff */
[----:B------:R-:W-:Y:S02]  /*ed70*/  FMUL.FTZ R0, R4, R12 ;  /* 0x0000000c04007220 */ /* 0x000fe40000410000 */
[----:B------:R-:W-:Y:S01]  /*ed80*/  FFMA.FTZ R34, R13, R30, R3 ;  /* 0x0000001e0d227223 */ /* 0x000fe20000010003 */
[----:B------:R-:W-:Y:S01]  /*ed90*/  LOP3.LUT R13, R19, 0xffff0000, RZ, 0xc0, !PT ;  /* 0xffff0000130d7812 */ /* 0x000fe200078ec0ff */
[C---:B------:R-:W-:Y:S01]  /*eda0*/  IMAD.U32 R6, R20.reuse, 0x10000, RZ ;  /* 0x0001000014067824 */ /* 0x040fe200078e00ff */
[----:B------:R-:W-:Y:S01]  /*edb0*/  LOP3.LUT R20, R20, 0xffff0000, RZ, 0xc0, !PT ;  /* 0xffff000014147812 */ /* 0x000fe200078ec0ff */
[----:B------:R-:W-:-:S02]  /*edc0*/  FMUL.FTZ R4, R4, R18 ;  /* 0x0000001204047220 */ /* 0x000fc40000410000 */
[----:B------:R-:W-:Y:S02]  /*edd0*/  FMUL.FTZ R3, R8, R7 ;  /* 0x0000000708037220 */ /* 0x000fe40000410000 */
[----:B------:R-:W-:Y:S02]  /*ede0*/  FFMA.FTZ R32, R14, R18, -R0 ;  /* 0x000000120e207223 */ /* 0x000fe40000010800 */
[----:B------:R-:W-:Y:S01]  /*edf0*/  FMUL.FTZ R0, R8, R6 ;  /* 0x0000000608007220 */ /* 0x000fe20000410000 */
[----:B------:R-:W-:Y:S01]  /*ee00*/  LOP3.LUT R8, R27, 0xffff0000, RZ, 0xc0, !PT ;  /* 0xffff00001b087812 */ /* 0x000fe200078ec0ff */
[----:B------:R-:W-:Y:S01]  /*ee10*/  FFMA.FTZ R31, R14, R12, R4 ;  /* 0x0000000c0e1f7223 */ /* 0x000fe20000010004 */
[----:B------:R-:W-:Y:S01]  /*ee20*/  LOP3.LUT R14, R24, 0xffff0000, RZ, 0xc0, !PT ;  /* 0xffff0000180e7812 */ /* 0x000fe200078ec0ff */
[----:B------:R-:W-:Y:S02]  /*ee30*/  FFMA.FTZ R30, R15, R6, -R3 ;  /* 0x000000060f1e7223 */ /* 0x000fe40000010803 */
[----:B------:R-:W-:-:S02]  /*ee40*/  IMAD.U32 R4, R27, 0x10000, RZ ;  /* 0x000100001b047824 */ /* 0x000fc400078e00ff */
[----:B------:R-:W-:Y:S02]  /*ee50*/  FMUL.FTZ R3, R5, R37 ;  /* 0x0000002505037220 */ /* 0x000fe40000410000 */
[----:B------:R-:W-:Y:S02]  /*ee60*/  IMAD.U32 R11, R23, 0x10000, RZ ;  /* 0x00010000170b7824 */ /* 0x000fe400078e00ff */
[----:B------:R-:W-:Y:S01]  /*ee70*/  FFMA.FTZ R18, R15, R7, R0 ;  /* 0x000000070f127223 */ /* 0x000fe20000010000 */
[----:B------:R-:W-:Y:S01]  /*ee80*/  LOP3.LUT R7, R23, 0xffff0000, RZ, 0xc0, !PT ;  /* 0xffff000017077812 */ /* 0x000fe200078ec0ff */
[-C--:B------:R-:W-:Y:S02]  /*ee90*/  FMUL.FTZ R0, R5, R4.reuse ;  /* 0x0000000405007220 */ /* 0x080fe40000410000 */
[----:B------:R-:W-:Y:S02]  /*eea0*/  FFMA.FTZ R15, R16, R4, -R3 ;  /* 0x00000004100f7223 */ /* 0x000fe40000010803 */
[----:B------:R-:W-:-:S02]  /*eeb0*/  IMAD.U32 R6, R26, 0x10000, RZ ;  /* 0x000100001a067824 */ /* 0x000fc400078e00ff */
[----:B------:R-:W-:Y:S02]  /*eec0*/  FMUL.FTZ R3, R10, R11 ;  /* 0x0000000b0a037220 */ /* 0x000fe40000410000 */
[----:B------:R-:W-:Y:S02]  /*eed0*/  FFMA.FTZ R16, R16, R37, R0 ;  /* 0x0000002510107223 */ /* 0x000fe40000010000 */
[----:B------:R-:W-:Y:S02]  /*eee0*/  FMUL.FTZ R5, R9, R13 ;  /* 0x0000000d09057220 */ /* 0x000fe40000410000 */
[-C--:B------:R-:W-:Y:S02]  /*eef0*/  FMUL.FTZ R0, R10, R6.reuse ;  /* 0x000000060a007220 */ /* 0x080fe40000410000 */
[----:B------:R-:W-:Y:S01]  /*ef00*/  FFMA.FTZ R12, R25, R6, -R3 ;  /* 0x00000006190c7223 */ /* 0x000fe20000010803 */
[----:B------:R-:W-:Y:S01]  /*ef10*/  LOP3.LUT R6, R26, 0xffff0000, RZ, 0xc0, !PT ;  /* 0xffff00001a067812 */ /* 0x000fe200078ec0ff */
[----:B------:R-:W-:-:S02]  /*ef20*/  FMUL.FTZ R4, R9, R20 ;  /* 0x0000001409047220 */ /* 0x000fc40000410000 */
[C---:B------:R-:W-:Y:S02]  /*ef30*/  FFMA.FTZ R9, R17.reuse, R20, -R5 ;  /* 0x0000001411097223 */ /* 0x040fe40000010805 */
[----:B------:R-:W-:Y:S02]  /*ef40*/  FFMA.FTZ R13, R17, R13, R4 ;  /* 0x0000000d110d7223 */ /* 0x000fe40000010004 */
[C---:B------:R-:W-:Y:S01]  /*ef50*/  FMUL.FTZ R5, R22.reuse, R7 ;  /* 0x0000000716057220 */ /* 0x040fe20000410000 */
[----:B------:R-:W-:Y:S01]  /*ef60*/  F2FP.BF16.PACK_AB R9, R9, R30 ;  /* 0x0000001e0909723e */ /* 0x000fe200000010ff */
        /* <DEDUP_REMOVED lines=14> */
[----:B------:R-:W-:-:S03]  /*f050*/  F2FP.BF16.PACK_AB R7, R0, R16 ;  /* 0x000000100007723e */ /* 0x000fc600000010ff */
[----:B------:R1:W-:Y:S04]  /*f060*/  STS.128 [R35+0x6100], R8 ;  /* 0x0061000823007388 */ /* 0x0003e80000000c00 */
[----:B------:R1:W-:Y:S02]  /*f070*/  STS.128 [R33+0x6100], R4 ;  /* 0x0061000421007388 */ /* 0x0003e40000000c00 */
.L_x_803:
[----:B------:R-:W-:Y:S05]  /*f080*/  BSYNC B2 ;  /* 0x0000000000027941 */ /* 0x000fea0003800000 */
.L_x_785:
[----:B------:R-:W-:Y:S01]  /*f090*/  IMAD R0, R107, c[0x0][0x208], RZ ;  /* 0x000082006b007a24 */ /* 0x000fe200078e02ff */
[----:B-1----:R-:W-:Y:S01]  /*f0a0*/  LOP3.LUT R7, R111, 0xfffffff8, RZ, 0xc0, !PT ;  /* 0xfffffff86f077812 */ /* 0x002fe200078ec0ff */
[----:B------:R-:W-:Y:S01]  /*f0b0*/  IMAD.WIDE.U32 R4, R113, c[0x0][0x208], RZ ;  /* 0x0000820071047a25 */ /* 0x000fe200078e00ff */
[----:B------:R-:W-:Y:S01]  /*f0c0*/  SHF.R.S32.HI R16, RZ, 0x1f, R95 ;  /* 0x0000001fff107819 */ /* 0x000fe2000001145f */
[----:B------:R-:W-:-:S04]  /*f0d0*/  DEPBAR.LE SB0, 0x0 ;  /* 0x000080000000791a */ /* 0x000fc80000000000 */
[----:B------:R-:W-:Y:S01]  /*f0e0*/  IMAD R0, R113, c[0x0][0x20c], R0 ;  /* 0x0000830071007a24 */ /* 0x000fe200078e0200 */
[----:B------:R-:W-:Y:S01]  /*f0f0*/  SHF.R.S32.HI R13, RZ, 0x1f, R100 ;  /* 0x0000001fff0d7819 */ /* 0x000fe20000011464 */
[----:B------:R-:W-:Y:S01]  /*f100*/  IMAD.IADD R7, R157, 0x1, -R7 ;  /* 0x000000019d077824 */ /* 0x000fe200078e0a07 */
[----:B------:R-:W-:Y:S01]  /*f110*/  ISETP.GE.AND P2, PT, R160, c[0x0][0x1d4], PT ;  /* 0x00007500a0007a0c */ /* 0x000fe20003f46270 */
[----:B------:R-:W-:Y:S01]  /*f120*/  IMAD.IADD R5, R5, 0x1, R0 ;  /* 0x0000000105057824 */ /* 0x000fe200078e0200 */
[----:B------:R-:W-:Y:S01]  /*f130*/  P2R R64, PR, RZ, 0x8 ;  /* 0x00000008ff407803 */ /* 0x000fe20000000000 */
[----:B------:R-:W-:Y:S01]  /*f140*/  IMAD R0, R108, c[0x0][0x218], RZ ;  /* 0x000086006c007a24 */ /* 0x000fe200078e02ff */
[----:B------:R-:W-:Y:S01]  /*f150*/  LEA.HI R3, R7, R7, RZ, 0x1 ;  /* 0x0000000707037211 */ /* 0x000fe200078f08ff */
[----:B------:R-:W-:Y:S01]  /*f160*/  IMAD.WIDE.U32 R4, R112, c[0x0][0x218], R4 ;  /* 0x0000860070047a25 */ /* 0x000fe200078e0004 */
[----:B------:R-:W-:Y:S01]  /*f170*/  SHF.R.S32.HI R161, RZ, 0x1f, R160 ;  /* 0x0000001fffa17819 */ /* 0x000fe200000114a0 */
[----:B------:R-:W-:-:S02]  /*f180*/  UISETP.GE.AND UP0, UPT, UR8, 0x2, UPT ;  /* 0x000000020800788c */ /* 0x000fc4000bf06270 */
[----:B------:R-:W-:Y:S01]  /*f190*/  IMAD R0, R112, c[0x0][0x21c], R0 ;  /* 0x0000870070007a24 */ /* 0x000fe200078e0200 */
[----:B------:R-:W-:Y:S01]  /*f1a0*/  BAR.SYNC.DEFER_BLOCKING 0x0 ;  /* 0x0000000000007b1d */ /* 0x000fe20000010000 */
[----:B------:R-:W-:Y:S01]  /*f1b0*/  IADD3 R6, P0, R4, UR24, RZ ;  /* 0x0000001804067c10 */ /* 0x000fe2000ff1e0ff */
[----:B------:R-:W-:-:S03]  /*f1c0*/  IMAD.WIDE R14, R160, 0x2, RZ ;  /* 0x00000002a00e7825 */ /* 0x000fc600078e02ff */
[----:B------:R-:W-:Y:S01]  /*f1d0*/  IADD3.X R4, R5, UR10, R0, P0, !PT ;  /* 0x0000000a05047c10 */ /* 0x000fe200087fe400 */
[----:B------:R-:W-:Y:S01]  /*f1e0*/  IMAD.SHL.U32 R248, R248, 0x2, RZ ;  /* 0x00000002f8f87824 */ /* 0x000fe200078e00ff */
[C---:B------:R-:W-:Y:S02]  /*f1f0*/  LEA R0, P0, R6.reuse, c[0x0][0x1f8], 0x1 ;  /* 0x00007e0006007a11 */ /* 0x040fe400078008ff */
[----:B------:R-:W-:Y:S02]  /*f200*/  LEA.HI R5, R89, R89, RZ, 0x1 ;  /* 0x0000005959057211 */ /* 0x000fe400078f08ff */
[----:B------:R-:W-:Y:S01]  /*f210*/  LEA.HI.X R4, R6, c[0x0][0x1fc], R4, 0x1, P0 ;  /* 0x00007f0006047a11 */ /* 0x000fe200000f0c04 */
[----:B------:R-:W1:Y:S01]  /*f220*/  SHFL.IDX PT, R11, R0, RZ, 0x1c1f ;  /* 0x001c1fff000b7589 */ /* 0x000e6200000e0000 */
[----:B------:R-:W-:Y:S02]  /*f230*/  SHF.R.S32.HI R6, RZ, 0x1, R3 ;  /* 0x00000001ff067819 */ /* 0x000fe40000011403 */
[----:B------:R-:W-:Y:S01]  /*f240*/  LOP3.LUT R5, R5, 0xfffffffe, RZ, 0xc0, !PT ;  /* 0xfffffffe05057812 */ /* 0x000fe200078ec0ff */
[----:B------:R-:W2:Y:S01]  /*f250*/  SHFL.IDX PT, R12, R4, RZ, 0x1c1f ;  /* 0x001c1fff040c7589 */ /* 0x000ea200000e0000 */
[----:B------:R-:W-:-:S03]  /*f260*/  LOP3.LUT P1, RZ, R6, 0x2, RZ, 0xc0, !PT ;  /* 0x0000000206ff7812 */ /* 0x000fc6000782c0ff */
[----:B------:R3:W4:Y:S01]  /*f270*/  SHFL.IDX PT, R9, R0, 0x1, 0x1c1f ;  /* 0x003c1f0000097f89 */ /* 0x00072200000e0000 */
[----:B------:R-:W-:-:S03]  /*f280*/  IMAD.IADD R8, R89, 0x1, -R5 ;  /* 0x0000000159087824 */ /* 0x000fc600078e0a05 */
[----:B------:R5:W5:Y:S01]  /*f290*/  SHFL.IDX PT, R10, R4, 0x1, 0x1c1f ;  /* 0x003c1f00040a7f89 */ /* 0x000b6200000e0000 */
[----:B-1----:R-:W-:-:S05]  /*f2a0*/  IADD3 R58, P0, R11, R14, RZ ;  /* 0x0000000e0b3a7210 */ /* 0x002fca0007f1e0ff */
[----:B--2---:R-:W-:Y:S01]  /*f2b0*/  IMAD.X R59, R12, 0x1, R15, P0 ;  /* 0x000000010c3b7824 */ /* 0x004fe200000e060f */
[----:B---3--:R-:W-:Y:S01]  /*f2c0*/  LOP3.LUT R0, R3, 0x3fffffe, RZ, 0xc0, !PT ;  /* 0x03fffffe03007812 */ /* 0x008fe200078ec0ff */
[----:B------:R-:W-:Y:S01]  /*f2d0*/  IMAD.SHL.U32 R3, R6, 0x40, RZ ;  /* 0x0000004006037824 */ /* 0x000fe200078e00ff */
[----:B----4-:R-:W-:Y:S02]  /*f2e0*/  IADD3 R56, P0, R14, R9, RZ ;  /* 0x000000090e387210 */ /* 0x010fe40007f1e0ff */
[----:B-----5:R-:W-:Y:S01]  /*f2f0*/  LOP3.LUT R4, R106, 0x7fffffe, RZ, 0xc0, !PT ;  /* 0x07fffffe6a047812 */ /* 0x020fe200078ec0ff */
[----:B------:R-:W-:Y:S01]  /*f300*/  IMAD.IADD R5, R7, 0x1, -R0 ;  /* 0x0000000107057824 */ /* 0x000fe200078e0a00 */
[----:B------:R-:W-:Y:S01]  /*f310*/  LOP3.LUT R0, R3, 0xc0, RZ, 0xc0, !PT ;  /* 0x000000c003007812 */ /* 0x000fe200078ec0ff */
[----:B------:R-:W-:Y:S01]  /*f320*/  IMAD.SHL.U32 R7, R110, 0x8, RZ ;  /* 0x000000086e077824 */ /* 0x000fe200078e00ff */
[----:B------:R-:W-:Y:S01]  /*f330*/  SHF.R.S32.HI R6, RZ, 0x1f, R94 ;  /* 0x0000001fff067819 */ /* 0x000fe2000001145e */
[----:B------:R-:W-:Y:S01]  /*f340*/  IMAD.IADD R150, R100, 0x1, -R4 ;  /* 0x0000000164967824 */ /* 0x000fe200078e0a04 */
[----:B------:R-:W-:Y:S01]  /*f350*/  LEA.HI R4, R16, R95, RZ, 0x3 ;  /* 0x0000005f10047211 */ /* 0x000fe200078f18ff */
[----:B------:R-:W-:Y:S01]  /*f360*/  IMAD.X R57, R15, 0x1, R10, P0 ;  /* 0x000000010f397824 */ /* 0x000fe200000e060a */
[----:B------:R-:W-:-:S02]  /*f370*/  LOP3.LUT R3, R0, 0x8, R7, 0xf8, !PT ;  /* 0x0000000800037812 */ /* 0x000fc400078ef807 */
[----:B------:R-:W-:Y:S02]  /*f380*/  SHF.R.U32.HI R0, RZ, 0x3, R0 ;  /* 0x00000003ff007819 */ /* 0x000fe40000011600 */
[----:B------:R-:W-:Y:S02]  /*f390*/  LOP3.LUT R158, R4, 0xfffffff8, RZ, 0xc0, !PT ;  /* 0xfffffff8049e7812 */ /* 0x000fe400078ec0ff */
[----:B------:R-:W-:Y:S01]  /*f3a0*/  LOP3.LUT R3, R3, R0, RZ, 0x3c, !PT ;  /* 0x0000000003037212 */ /* 0x000fe200078e3cff */
[----:B------:R-:W-:Y:S01]  /*f3b0*/  IMAD R0, R8, 0x8, R5 ;  /* 0x0000000808007824 */ /* 0x000fe200078e0205 */
[----:B------:R-:W-:Y:S01]  /*f3c0*/  LEA.HI R7, R13, R100, RZ, 0x3 ;  /* 0x000000640d077211 */ /* 0x000fe200078f18ff */
[----:B------:R-:W-:Y:S01]  /*f3d0*/  IMAD.WIDE R4, R158, 0x2, RZ ;  /* 0x000000029e047825 */ /* 0x000fe200078e02ff */
[----:B------:R-:W-:Y:S01]  /*f3e0*/  LEA.HI R6, R6, R94, RZ, 0x3 ;  /* 0x0000005e06067211 */ /* 0x000fe200078f18ff */
[----:B------:R-:W-:Y:S01]  /*f3f0*/  STL [R1+0x2c], R158 ;  /* 0x00002c9e01007387 */ /* 0x000fe20000100800 */
[----:B------:R-:W-:Y:S01]  /*f400*/  SHF.R.S32.HI R159, RZ, 0x1f, R158 ;  /* 0x0000001fff9f7819 */ /* 0x000fe2000001149e */
[----:B------:R-:W-:Y:S01]  /*f410*/  IMAD.SHL.U32 R7, R7, 0x20, RZ ;  /* 0x0000002007077824 */ /* 0x000fe200078e00ff */
[----:B------:R-:W-:Y:S01]  /*f420*/  IADD3 R54, P0, R11, R4, RZ ;  /* 0x000000040b367210 */ /* 0x000fe20007f1e0ff */
[----:B------:R-:W-:Y:S01]  /*f430*/  IMAD.U32 R0, R0, 0x20, R3 ;  /* 0x0000002000007824 */ /* 0x000fe200078e0003 */
[----:B------:R-:W-:Y:S01]  /*f440*/  LOP3.LUT R155, R6, 0xfffffff8, RZ, 0xc0, !PT ;  /* 0xfffffff8069b7812 */ /* 0x000fe200078ec0ff */
[----:B------:R-:W-:Y:S01]  /*f450*/  IMAD.SHL.U32 R3, R109, 0x40, RZ ;  /* 0x000000406d037824 */ /* 0x000fe200078e00ff */
[----:B------:R-:W-:Y:S01]  /*f460*/  LOP3.LUT R149, R7, 0xffffff00, RZ, 0xc0, !PT ;  /* 0xffffff0007957812 */ /* 0x000fe200078ec0ff */
[----:B------:R-:W-:Y:S01]  /*f470*/  IMAD.X R55, R12, 0x1, R5, P0 ;  /* 0x000000010c377824 */ /* 0x000fe200000e0605 */
[-C--:B------:R-:W-:Y:S01]  /*f480*/  IADD3 R52, P0, R4, R9.reuse, RZ ;  /* 0x0000000904347210 */ /* 0x080fe20007f1e0ff */
[----:B------:R-:W-:Y:S01]  /*f490*/  IMAD.SHL.U32 R8, R8, 0x8, RZ ;  /* 0x0000000808087824 */ /* 0x000fe200078e00ff */
[----:B------:R-:W-:Y:S01]  /*f4a0*/  LOP3.LUT R3, R3, 0xc0, RZ, 0xc0, !PT ;  /* 0x000000c003037812 */ /* 0x000fe200078ec0ff */
[----:B------:R-:W-:Y:S01]  /*f4b0*/  IMAD.WIDE R6, R155, 0x2, RZ ;  /* 0x000000029b067825 */ /* 0x000fe200078e02ff */
[----:B------:R-:W-:Y:S01]  /*f4c0*/  SHF.R.S32.HI R156, RZ, 0x1f, R155 ;  /* 0x0000001fff9c7819 */ /* 0x000fe2000001149b */
[----:B------:R-:W-:Y:S01]  /*f4d0*/  STL [R1+0x3c], R155 ;  /* 0x00003c9b01007387 */ /* 0x000fe20000100800 */
[----:B------:R-:W-:Y:S01]  /*f4e0*/  LOP3.LUT R8, R3, 0x8, R8, 0xf8, !PT ;  /* 0x0000000803087812 */ /* 0x000fe200078ef808 */
[----:B------:R-:W-:Y:S01]  /*f4f0*/  IMAD.X R53, R5, 0x1, R10, P0 ;  /* 0x0000000105357824 */ /* 0x000fe200000e060a */
[----:B------:R-:W-:Y:S01]  /*f500*/  SHF.R.U32.HI R4, RZ, 0x3, R3 ;  /* 0x00000003ff047819 */ /* 0x000fe20000011603 */
[----:B------:R-:W-:Y:S01]  /*f510*/  IMAD R3, R152, 0x200, R149 ;  /* 0x0000020098037824 */ /* 0x000fe200078e0295 */
[----:B------:R-:W-:Y:S01]  /*f520*/  IADD3 R38, P0, R11, R6, RZ ;  /* 0x000000060b267210 */ /* 0x000fe20007f1e0ff */
[----:B------:R-:W-:Y:S01]  /*f530*/  IMAD.SHL.U32 R220, R0, 0x2, RZ ;  /* 0x0000000200dc7824 */ /* 0x000fe200078e00ff */
[----:B------:R-:W-:Y:S01]  /*f540*/  LOP3.LUT R148, R8, R4, RZ, 0x3c, !PT ;  /* 0x0000000408947212 */ /* 0x000fe200078e3cff */
[----:B------:R-:W-:Y:S01]  /*f550*/  IMAD R0, R150, 0x20, R3 ;  /* 0x0000002096007824 */ /* 0x000fe200078e0203 */
[----:B------:R-:W-:Y:S01]  /*f560*/  STL [R1+0x48], R161 ;  /* 0x000048a101007387 */ /* 0x000fe20000100800 */
[----:B------:R-:W-:Y:S01]  /*f570*/  IMAD.X R39, R12, 0x1, R7, P0 ;  /* 0x000000010c277824 */ /* 0x000fe200000e0607 */
[----:B------:R-:W-:Y:S01]  /*f580*/  IADD3 R36, P0, R6, R9, RZ ;  /* 0x0000000906247210 */ /* 0x000fe20007f1e0ff */
[----:B------:R-:W-:Y:S01]  /*f590*/  IMAD.IADD R0, R148, 0x1, R0 ;  /* 0x0000000194007824 */ /* 0x000fe200078e0200 */
[C---:B------:R-:W-:Y:S01]  /*f5a0*/  IADD3 R3, R220.reuse, 0x3100, RZ ;  /* 0x00003100dc037810 */ /* 0x040fe20007ffe0ff */
[----:B------:R-:W-:Y:S01]  /*f5b0*/  LDSM.16.M88.4 R24, [R220+0x3900] ;  /* 0x00390000dc18783b */ /* 0x000fe20000000200 */
[----:B------:R-:W-:Y:S01]  /*f5c0*/  IADD3 R225, R220, 0x3120, RZ ;  /* 0x00003120dce17810 */ /* 0x000fe20007ffe0ff */
[----:B------:R-:W-:Y:S01]  /*f5d0*/  IMAD.X R37, R7, 0x1, R10, P0 ;  /* 0x0000000107257824 */ /* 0x000fe200000e060a */
[----:B------:R-:W-:Y:S01]  /*f5e0*/  ISETP.LT.OR P0, PT, R104, 0x1, P2 ;  /* 0x000000016800780c */ /* 0x000fe20001701670 */
[----:B------:R-:W-:Y:S01]  /*f5f0*/  IMAD.SHL.U32 R223, R0, 0x2, RZ ;  /* 0x0000000200df7824 */ /* 0x000fe200078e00ff */
[----:B------:R-:W-:Y:S01]  /*f600*/  @P1 IADD3 R225, R3, -0x20, RZ ;  /* 0xffffffe003e11810 */ /* 0x000fe20007ffe0ff */
[----:B------:R-:W-:Y:S01]  /*f610*/  LDSM.16.M88.4 R32, [R220+0x3100] ;  /* 0x00310000dc20783b */ /* 0x000fe20000000200 */
[----:B------:R-:W-:Y:S01]  /*f620*/  ISETP.GE.AND P1, PT, R95, c[0x0][0x1d4], PT ;  /* 0x000075005f007a0c */ /* 0x000fe20003f26270 */
[----:B------:R-:W-:Y:S01]  /*f630*/  IMAD R224, R2, 0x2, R223 ;  /* 0x0000000202e07824 */ /* 0x000fe200078e02df */
[----:B------:R-:W-:Y:S01]  /*f640*/  ISETP.LT.OR P2, PT, R104, 0x21, P2 ;  /* 0x000000216800780c */ /* 0x000fe20001741670 */
[----:B------:R-:W1:Y:S01]  /*f650*/  LDSM.16.M88.4 R4, [R223+0x7100] ;  /* 0x00710000df04783b */ /* 0x000e620000000200 */
[----:B------:R-:W-:Y:S01]  /*f660*/  IMAD R0, R150, 0x20, R149 ;  /* 0x0000002096007824 */ /* 0x000fe200078e0295 */
[----:B------:R-:W-:-:S02]  /*f670*/  IADD3 R236, R225, 0x400, RZ ;  /* 0x00000400e1ec7810 */ /* 0x000fc40007ffe0ff */
[----:B------:R-:W2:Y:S01]  /*f680*/  LDSM.16.M88.4 R28, [R220+0x3500] ;  /* 0x00350000dc1c783b */ /* 0x000ea20000000200 */
[----:B------:R-:W-:Y:S01]  /*f690*/  IMAD.IADD R0, R148, 0x1, R0 ;  /* 0x0000000194007824 */ /* 0x000fe200078e0200 */
[C---:B------:R-:W-:Y:S02]  /*f6a0*/  IADD3 R235, R225.reuse, 0x800, RZ ;  /* 0x00000800e1eb7810 */ /* 0x040fe40007ffe0ff */
[----:B------:R-:W3:Y:S01]  /*f6b0*/  LDSM.16.M88.4 R20, [R220+0x3d00] ;  /* 0x003d0000dc14783b */ /* 0x000ee20000000200 */
[C---:B------:R-:W-:Y:S02]  /*f6c0*/  IADD3 R234, R225.reuse, 0xc00, RZ ;  /* 0x00000c00e1ea7810 */ /* 0x040fe40007ffe0ff */
[C---:B------:R-:W-:Y:S01]  /*f6d0*/  IADD3 R233, R225.reuse, 0x1000, RZ ;  /* 0x00001000e1e97810 */ /* 0x040fe20007ffe0ff */
[----:B------:R-:W4:Y:S01]  /*f6e0*/  LDSM.16.M88.4 R8, [R223+0x6100] ;  /* 0x00610000df08783b */ /* 0x000f220000000200 */
[C---:B------:R-:W-:Y:S02]  /*f6f0*/  IADD3 R232, R225.reuse, 0x1400, RZ ;  /* 0x00001400e1e87810 */ /* 0x040fe40007ffe0ff */
[C---:B------:R-:W-:Y:S01]  /*f700*/  IADD3 R231, R225.reuse, 0x1800, RZ ;  /* 0x00001800e1e77810 */ /* 0x040fe20007ffe0ff */
[----:B------:R-:W-:Y:S01]  /*f710*/  LDSM.16.M88.4 R16, [R224+0x6100] ;  /* 0x00610000e010783b */ /* 0x000fe20000000200 */
[----:B------:R-:W-:-:S02]  /*f720*/  IADD3 R230, R225, 0x1c00, RZ ;  /* 0x00001c00e1e67810 */ /* 0x000fc40007ffe0ff */
[C---:B------:R-:W-:Y:S01]  /*f730*/  IADD3 R229, R225.reuse, 0x2000, RZ ;  /* 0x00002000e1e57810 */ /* 0x040fe20007ffe0ff */
[----:B------:R-:W-:Y:S01]  /*f740*/  LDSM.16.M88.4 R12, [R224+0x7100] ;  /* 0x00710000e00c783b */ /* 0x000fe20000000200 */
[C---:B------:R-:W-:Y:S02]  /*f750*/  IADD3 R228, R225.reuse, 0x2400, RZ ;  /* 0x00002400e1e47810 */ /* 0x040fe40007ffe0ff */
[C---:B------:R-:W-:Y:S01]  /*f760*/  IADD3 R227, R225.reuse, 0x2800, RZ ;  /* 0x00002800e1e37810 */ /* 0x040fe20007ffe0ff */
[----:B------:R-:W-:Y:S01]  /*f770*/  LDSM.16.M88.4 R48, [R225] ;  /* 0x00000000e130783b */ /* 0x000fe20000000200 */
[----:B------:R-:W-:-:S03]  /*f780*/  IADD3 R226, R225, 0x2c00, RZ ;  /* 0x00002c00e1e27810 */ /* 0x000fc60007ffe0ff */
[----:B------:R-:W-:Y:S04]  /*f790*/  LDSM.16.M88.4 R44, [R225+0x400] ;  /* 0x00040000e12c783b */ /* 0x000fe80000000200 */
[----:B------:R-:W5:Y:S04]  /*f7a0*/  LDSM.16.M88.4 R40, [R225+0x800] ;  /* 0x00080000e128783b */ /* 0x000f680000000200 */
[----:B------:R-:W3:Y:S04]  /*f7b0*/  LDSM.16.M88.4 R60, [R225+0xc00] ;  /* 0x000c0000e13c783b */ /* 0x000ee80000000200 */
[----:B------:R-:W-:Y:S01]  /*f7c0*/  @!PT LDS RZ, [RZ] ;  /* 0x00000000fffff984 */ /* 0x000fe20000000800 */
[----:B------:R-:W-:Y:S01]  /*f7d0*/  @!PT LDS RZ, [RZ] ;  /* 0x00000000fffff984 */ /* 0x000fe20000000800 */
[----:B------:R-:W-:Y:S01]  /*f7e0*/  @!PT LDS RZ, [RZ] ;  /* 0x00000000fffff984 */ /* 0x000fe20000000800 */
[----:B------:R3:W-:Y:S01]  /*f7f0*/  LDGSTS.E.BYPASS.LTC128B.128 [R248+0x100], [R58.64], !P0 ;  /* 0x001000003af87fae */ /* 0x0007e2000c101d54 */
[C---:B------:R-:W-:Y:S01]  /*f800*/  ISETP.LT.OR P0, PT, R104.reuse, 0x1, P1 ;  /* 0x000000016800780c */ /* 0x040fe20000f01670 */
[C---:B-1----:R-:W-:Y:S01]  /*f810*/  HMMA.16816.F32.BF16 R100, R4.reuse, R26, RZ ;  /* 0x0000001a0464723c */ /* 0x042fe200000418ff */
[----:B------:R-:W-:Y:S01]  /*f820*/  ISETP.LT.OR P1, PT, R104, 0x21, P1 ;  /* 0x000000216800780c */ /* 0x000fe20000f21670 */
[----:B------:R-:W-:Y:S04]  /*f830*/  STL [R1+0x38], R159 ;  /* 0x0000389f01007387 */ /* 0x000fe80000100800 */
[----:B------:R-:W-:Y:S02]  /*f840*/  STL [R1+0x44], R156 ;  /* 0x0000449c01007387 */ /* 0x000fe40000100800 */
[----:B------:R-:W-:Y:S04]  /*f850*/  HMMA.16816.F32.BF16 R76, R4, R32, RZ ;  /* 0x00000020044c723c */ /* 0x000fe800000418ff */
[----:B------:R1:W-:Y:S01]  /*f860*/  LDGSTS.E.BYPASS.LTC128B.128 [R248+0x1100], [R54.64], !P0 ;  /* 0x0110000036f87fae */ /* 0x0003e2000c101d54 */
[----:B------:R-:W-:-:S03]  /*f870*/  ISETP.GE.AND P0, PT, R94, c[0x0][0x1d4], PT ;  /* 0x000075005e007a0c */ /* 0x000fc60003f06270 */
[----:B--2---:R-:W-:Y:S01]  /*f880*/  HMMA.16816.F32.BF16 R68, R4, R28, RZ ;  /* 0x0000001c0444723c */ /* 0x004fe200000418ff */
[C---:B------:R-:W-:Y:S02]  /*f890*/  ISETP.LT.OR P3, PT, R104.reuse, 0x1, P0 ;  /* 0x000000016800780c */ /* 0x040fe40000761670 */
[----:B------:R-:W-:-:S05]  /*f8a0*/  ISETP.LT.OR P0, PT, R104, 0x21, P0 ;  /* 0x000000216800780c */ /* 0x000fca0000701670 */
[C---:B------:R-:W-:Y:S06]  /*f8b0*/  HMMA.16816.F32.BF16 R72, R4.reuse, R34, RZ ;  /* 0x000000220448723c */ /* 0x040fec00000418ff */
[----:B------:R2:W-:Y:S01]  /*f8c0*/  LDGSTS.E.BYPASS.LTC128B.128 [R248+0x2100], [R38.64], !P3 ;  /* 0x0210000026f87fae */ /* 0x0005e2000d901d54 */
[----:B------:R-:W-:Y:S01]  /*f8d0*/  ISETP.NE.AND P3, PT, R64, RZ, PT ;  /* 0x000000ff4000720c */ /* 0x000fe20003f65270 */
[C---:B------:R-:W-:Y:S02]  /*f8e0*/  HMMA.16816.F32.BF16 R96, R4.reuse, R30, RZ ;  /* 0x0000001e0460723c */ /* 0x040fe400000418ff */
[----:B------:R1:W-:Y:S04]  /*f8f0*/  LDGSTS.E.BYPASS.LTC128B.128 [R248+0x900], [R56.64], !P2 ;  /* 0x0090000038f87fae */ /* 0x0003e8000d101d54 */
[----:B------:R2:W-:Y:S02]  /*f900*/  LDGSTS.E.BYPASS.LTC128B.128 [R248+0x1900], [R52.64], !P1 ;  /* 0x0190000034f87fae */ /* 0x0005e4000c901d54 */
[----:B------:R-:W-:Y:S02]  /*f910*/  HMMA.16816.F32.BF16 R64, R4, R24, RZ ;  /* 0x000000180440723c */ /* 0x000fe400000418ff */
[----:B------:R5:W-:Y:S01]  /*f920*/  LDGSTS.E.BYPASS.LTC128B.128 [R248+0x2900], [R36.64], !P0 ;  /* 0x0290000024f87fae */ /* 0x000be2000c101d54 */
[----:B------:R-:W-:-:S03]  /*f930*/  PLOP3.LUT P0, PT, PT, PT, UP0, 0x80, 0x0 ;  /* 0x000000000000781c */ /* 0x000fc60003f0f008 */
[----:B------:R-:W0:Y:S02]  /*f940*/  LDGDEPBAR ;  /* 0x00000000000079af */ /* 0x000e240000000000 */
[----:B---3--:R-:W-:Y:S08]  /*f950*/  HMMA.16816.F32.BF16 R92, R4, R22, RZ ;  /* 0x00000016045c723c */ /* 0x008ff000000418ff */
[----:B----4-:R-:W-:Y:S08]  /*f960*/  HMMA.16816.F32.BF16 R88, R8, R32, RZ ;  /* 0x000000200858723c */ /* 0x010ff000000418ff */
[----:B-1----:R-:W-:Y:S01]  /*f970*/  HMMA.16816.F32.BF16 R56, R4, R20, RZ ;  /* 0x000000140438723c */ /* 0x002fe200000418ff */
[----:B--2---:R-:W-:Y:S04]  /*f980*/  LDSM.16.M88.4 R52, [R220+0x4500] ;  /* 0x00450000dc34783b */ /* 0x004fe80000000200 */
[----:B-----5:R-:W-:Y:S03]  /*f990*/  LDSM.16.M88.4 R36, [R220+0x4900] ;  /* 0x00490000dc24783b */ /* 0x020fe60000000200 */
[C---:B------:R-:W-:Y:S08]  /*f9a0*/  HMMA.16816.F32.BF16 R84, R8.reuse, R34, RZ ;  /* 0x000000220854723c */ /* 0x040ff000000418ff */
[C---:B------:R-:W-:Y:S08]  /*f9b0*/  HMMA.16816.F32.BF16 R32, R8.reuse, R28, RZ ;  /* 0x0000001c0820723c */ /* 0x040ff000000418ff */
[C---:B------:R-:W-:Y:S08]  /*f9c0*/  HMMA.16816.F32.BF16 R80, R8.reuse, R30, RZ ;  /* 0x0000001e0850723c */ /* 0x040ff000000418ff */
[C---:B------:R-:W-:Y:S08]  /*f9d0*/  HMMA.16816.F32.BF16 R28, R8.reuse, R24, RZ ;  /* 0x00000018081c723c */ /* 0x040ff000000418ff */
[C---:B------:R-:W-:Y:S08]  /*f9e0*/  HMMA.16816.F32.BF16 R4, R8.reuse, R20, RZ ;  /* 0x000000140804723c */ /* 0x040ff000000418ff */
[C---:B------:R-:W-:Y:S08]  /*f9f0*/  HMMA.16816.F32.BF16 R24, R8.reuse, R26, RZ ;  /* 0x0000001a0818723c */ /* 0x040ff000000418ff */
[----:B------:R-:W-:Y:S01]  /*fa00*/  HMMA.16816.F32.BF16 R20, R8, R22, RZ ;  /* 0x000000160814723c */ /* 0x000fe200000418ff */
[----:B------:R-:W1:Y:S07]  /*fa10*/  LDSM.16.M88.4 R8, [R223+0x9100] ;  /* 0x00910000df08783b */ /* 0x000e6e0000000200 */
[C---:B------:R-:W-:Y:S08]  /*fa20*/  HMMA.16816.F32.BF16 R112, R12.reuse, R42, R100 ;  /* 0x0000002a0c70723c */ /* 0x040ff00000041864 */
[C---:B------:R-:W-:Y:S08]  /*fa30*/  HMMA.16816.F32.BF16 R76, R12.reuse, R48, R76 ;  /* 0x000000300c4c723c */ /* 0x040ff0000004184c */
[C---:B------:R-:W-:Y:S08]  /*fa40*/  HMMA.16816.F32.BF16 R104, R12.reuse, R44, R68 ;  /* 0x0000002c0c68723c */ /* 0x040ff00000041844 */
[C---:B------:R-:W-:Y:S08]  /*fa50*/  HMMA.16816.F32.BF16 R128, R12.reuse, R40, R64 ;  /* 0x000000280c80723c */ /* 0x040ff00000041840 */
[C---:B------:R-:W-:Y:S01]  /*fa60*/  HMMA.16816.F32.BF16 R108, R12.reuse, R60, R56 ;  /* 0x0000003c0c6c723c */ /* 0x040fe20000041838 */
[----:B------:R-:W2:Y:S07]  /*fa70*/  LDSM.16.M88.4 R56, [R220+0x4100] ;  /* 0x00410000dc38783b */ /* 0x000eae0000000200 */
[C---:B------:R-:W-:Y:S08]  /*fa80*/  HMMA.16816.F32.BF16 R72, R12.reuse, R50, R72 ;  /* 0x000000320c48723c */ /* 0x040ff00000041848 */
[C---:B------:R-:W-:Y:S08]  /*fa90*/  HMMA.16816.F32.BF16 R96, R12.reuse, R46, R96 ;  /* 0x0000002e0c60723c */ /* 0x040ff00000041860 */
[----:B------:R-:W-:Y:S01]  /*faa0*/  HMMA.16816.F32.BF16 R100, R12, R62, R92 ;  /* 0x0000003e0c64723c */ /* 0x000fe2000004185c */
[----:B------:R-:W3:Y:S07]  /*fab0*/  LDSM.16.M88.4 R12, [R223+0x8100] ;  /* 0x00810000df0c783b */ /* 0x000eee0000000200 */
[C---:B------:R-:W-:Y:S08]  /*fac0*/  HMMA.16816.F32.BF16 R92, R16.reuse, R48, R88 ;  /* 0x00000030105c723c */ /* 0x040ff00000041858 */
[C---:B------:R-:W-:Y:S01]  /*fad0*/  HMMA.16816.F32.BF16 R116, R16.reuse, R44, R32 ;  /* 0x0000002c1074723c */ /* 0x040fe20000041820 */
[----:B------:R-:W4:Y:S07]  /*fae0*/  LDSM.16.M88.4 R32, [R220+0x4d00] ;  /* 0x004d0000dc20783b */ /* 0x000f2e0000000200 */
[C---:B------:R-:W-:Y:S08]  /*faf0*/  HMMA.16816.F32.BF16 R48, R16.reuse, R50, R84 ;  /* 0x000000321030723c */ /* 0x040ff00000041854 */
[C---:B------:R-:W-:Y:S01]  /*fb00*/  HMMA.16816.F32.BF16 R120, R16.reuse, R40, R28 ;  /* 0x000000281078723c */ /* 0x040fe2000004181c */
[----:B------:R-:W-:Y:S07]  /*fb10*/  LDSM.16.M88.4 R28, [R225+0x1000] ;  /* 0x00100000e11c783b */ /* 0x000fee0000000200 */
[C---:B------:R-:W-:Y:S01]  /*fb20*/  HMMA.16816.F32.BF16 R124, R16.reuse, R60, R4 ;  /* 0x0000003c107c723c */ /* 0x040fe20000041804 */
[----:B------:R-:W5:Y:S07]  /*fb30*/  LDSM.16.M88.4 R4, [R224+0x9100] ;  /* 0x00910000e004783b */ /* 0x000f6e0000000200 */
[C---:B------:R-:W-:Y:S08]  /*fb40*/  HMMA.16816.F32.BF16 R44, R16.reuse, R46, R80 ;  /* 0x0000002e102c723c */ /* 0x040ff00000041850 */
[C---:B------:R-:W-:Y:S01]  /*fb50*/  HMMA.16816.F32.BF16 R64, R16.reuse, R42, R24 ;  /* 0x0000002a1040723c */ /* 0x040fe20000041818 */
[----:B------:R-:W-:Y:S04]  /*fb60*/  LDSM.16.M88.4 R40, [R225+0x1800] ;  /* 0x00180000e128783b */ /* 0x000fe80000000200 */
[----:B------:R-:W-:Y:S03]  /*fb70*/  LDSM.16.M88.4 R24, [R225+0x1400] ;  /* 0x00140000e118783b */ /* 0x000fe60000000200 */
[----:B------:R-:W-:Y:S01]  /*fb80*/  HMMA.16816.F32.BF16 R16, R16, R62, R20 ;  /* 0x0000003e1010723c */ /* 0x000fe20000041814 */
[----:B------:R-:W4:Y:S04]  /*fb90*/  LDSM.16.M88.4 R20, [R224+0x8100] ;  /* 0x00810000e014783b */ /* 0x000f280000000200 */
[----:B------:R-:W4:Y:S03]  /*fba0*/  LDSM.16.M88.4 R60, [R225+0x1c00] ;  /* 0x001c0000e13c783b */ /* 0x000f260000000200 */
[C---:B-1----:R-:W-:Y:S08]  /*fbb0*/  HMMA.16816.F32.BF16 R84, R8.reuse, R54, R96 ;  /* 0x000000360854723c */ /* 0x042ff00000041860 */
[-C--:B--2---:R-:W-:Y:S08]  /*fbc0*/  HMMA.16816.F32.BF16 R68, R8, R56.reuse, R76 ;  /* 0x000000380844723c */ /* 0x084ff0000004184c */
[----:B---3--:R-:W-:Y:S08]  /*fbd0*/  HMMA.16816.F32.BF16 R96, R12, R56, R92 ;  /* 0x000000380c60723c */ /* 0x008ff0000004185c */
[-C--:B------:R-:W-:Y:S08]  /*fbe0*/  HMMA.16816.F32.BF16 R76, R8, R58.reuse, R72 ;  /* 0x0000003a084c723c */ /* 0x080ff00000041848 */
[----:B------:R-:W-:Y:S01]  /*fbf0*/  HMMA.16816.F32.BF16 R92, R12, R58, R48 ;  /* 0x0000003a0c5c723c */ /* 0x000fe20000041830 */
[----:B------:R-:W-:Y:S07]  /*fc00*/  LDSM.16.M88.4 R48, [R220+0x5100] ;  /* 0x00510000dc30783b */ /* 0x000fee0000000200 */
[C---:B------:R-:W-:Y:S08]  /*fc10*/  HMMA.16816.F32.BF16 R88, R8.reuse, R52, R104 ;  /* 0x000000340858723c */ /* 0x040ff00000041868 */
[----:B------:R-:W-:Y:S08]  /*fc20*/  HMMA.16816.F32.BF16 R112, R8, R38, R112 ;  /* 0x000000260870723c */ /* 0x000ff00000041870 */
[----:B------:R-:W-:Y:S08]  /*fc30*/  HMMA.16816.F32.BF16 R80, R12, R52, R116 ;  /* 0x000000340c50723c */ /* 0x000ff00000041874 */
[C---:B------:R-:W-:Y:S08]  /*fc40*/  HMMA.16816.F32.BF16 R104, R8.reuse, R36, R128 ;  /* 0x000000240868723c */ /* 0x040ff00000041880 */
[C---:B----4-:R-:W-:Y:S08]  /*fc50*/  HMMA.16816.F32.BF16 R108, R8.reuse, R32, R108 ;  /* 0x00000020086c723c */ /* 0x050ff0000004186c */
[----:B------:R-:W-:Y:S08]  /*fc60*/  HMMA.16816.F32.BF16 R100, R8, R34, R100 ;  /* 0x000000220864723c */ /* 0x000ff00000041864 */
[C---:B------:R-:W-:Y:S01]  /*fc70*/  HMMA.16816.F32.BF16 R52, R12.reuse, R54, R44 ;  /* 0x000000360c34723c */ /* 0x040fe2000004182c */
[----:B------:R-:W-:Y:S07]  /*fc80*/  LDSM.16.M88.4 R44, [R220+0x5500] ;  /* 0x00550000dc2c783b */ /* 0x000fee0000000200 */
[C---:B------:R-:W-:Y:S08]  /*fc90*/  HMMA.16816.F32.BF16 R8, R12.reuse, R36, R120 ;  /* 0x000000240c08723c */ /* 0x040ff00000041878 */
[C---:B------:R-:W-:Y:S08]  /*fca0*/  HMMA.16816.F32.BF16 R36, R12.reuse, R38, R64 ;  /* 0x000000260c24723c */ /* 0x040ff00000041840 */
[C---:B------:R-:W-:Y:S08]  /*fcb0*/  HMMA.16816.F32.BF16 R72, R12.reuse, R32, R124 ;  /* 0x000000200c48723c */ /* 0x040ff0000004187c */
[----:B------:R-:W-:Y:S01]  /*fcc0*/  HMMA.16816.F32.BF16 R56, R12, R34, R16 ;  /* 0x000000220c38723c */ /* 0x000fe20000041810 */
[----:B------:R-:W1:Y:S04]  /*fcd0*/  LDSM.16.M88.4 R16, [R223+0xb100] ;  /* 0x00b10000df10783b */ /* 0x000e680000000200 */
[----:B------:R-:W2:Y:S03]  /*fce0*/  LDSM.16.M88.4 R12, [R223+0xa100] ;  /* 0x00a10000df0c783b */ /* 0x000ea60000000200 */
[C---:B-----5:R-:W-:Y:S01]  /*fcf0*/  HMMA.16816.F32.BF16 R68, R4.reuse, R28, R68 ;  /* 0x0000001c0444723c */ /* 0x060fe20000041844 */
[----:B------:R-:W3:Y:S07]  /*fd00*/  LDSM.16.M88.4 R32, [R220+0x5900] ;  /* 0x00590000dc20783b */ /* 0x000eee0000000200 */
[----:B------:R-:W-:Y:S08]  /*fd10*/  HMMA.16816.F32.BF16 R64, R4, R30, R76 ;  /* 0x0000001e0440723c */ /* 0x000ff0000004184c */
[C---:B------:R-:W-:Y:S08]  /*fd20*/  HMMA.16816.F32.BF16 R124, R20.reuse, R28, R96 ;  /* 0x0000001c147c723c */ /* 0x040ff00000041860 */
[----:B------:R-:W-:Y:S01]  /*fd30*/  HMMA.16816.F32.BF16 R120, R20, R30, R92 ;  /* 0x0000001e1478723c */ /* 0x000fe2000004185c */
[----:B------:R-:W4:Y:S07]  /*fd40*/  LDSM.16.M88.4 R28, [R220+0x5d00] ;  /* 0x005d0000dc1c783b */ /* 0x000f2e0000000200 */
[C---:B------:R-:W-:Y:S08]  /*fd50*/  HMMA.16816.F32.BF16 R136, R4.reuse, R42, R112 ;  /* 0x0000002a0488723c */ /* 0x040ff00000041870 */
[C---:B------:R-:W-:Y:S08]  /*fd60*/  HMMA.16816.F32.BF16 R76, R4.reuse, R24, R88 ;  /* 0x00000018044c723c */ /* 0x040ff00000041858 */
[C---:B------:R-:W-:Y:S08]  /*fd70*/  HMMA.16816.F32.BF16 R144, R4.reuse, R26, R84 ;  /* 0x0000001a0490723c */ /* 0x040ff00000041854 */
[----:B------:R-:W-:Y:S08]  /*fd80*/  HMMA.16816.F32.BF16 R132, R4, R60, R108 ;  /* 0x0000003c0484723c */ /* 0x000ff0000004186c */
[C---:B------:R-:W-:Y:S08]  /*fd90*/  HMMA.16816.F32.BF16 R116, R20.reuse, R24, R80 ;  /* 0x000000181474723c */ /* 0x040ff00000041850 */
[----:B------:R-:W-:Y:S01]  /*fda0*/  HMMA.16816.F32.BF16 R112, R20, R26, R52 ;  /* 0x0000001a1470723c */ /* 0x000fe20000041834 */
[----:B------:R-:W-:Y:S07]  /*fdb0*/  LDSM.16.M88.4 R24, [R225+0x2400] ;  /* 0x00240000e118783b */ /* 0x000fee0000000200 */
[C---:B------:R-:W-:Y:S08]  /*fdc0*/  HMMA.16816.F32.BF16 R140, R4.reuse, R40, R104 ;  /* 0x00000028048c723c */ /* 0x040ff00000041868 */
[----:B------:R-:W-:Y:S01]  /*fdd0*/  HMMA.16816.F32.BF16 R128, R4, R62, R100 ;  /* 0x0000003e0480723c */ /* 0x000fe20000041864 */
[----:B------:R-:W-:Y:S07]  /*fde0*/  LDSM.16.M88.4 R4, [R224+0xb100] ;  /* 0x00b10000e004783b */ /* 0x000fee0000000200 */
[C---:B------:R-:W-:Y:S01]  /*fdf0*/  HMMA.16816.F32.BF16 R108, R20.reuse, R40, R8 ;  /* 0x00000028146c723c */ /* 0x040fe20000041808 */
[----:B------:R-:W-:Y:S07]  /*fe00*/  LDSM.16.M88.4 R8, [R224+0xa100] ;  /* 0x00a10000e008783b */ /* 0x000fee0000000200 */
[C---:B------:R-:W-:Y:S01]  /*fe10*/  HMMA.16816.F32.BF16 R104, R20.reuse, R42, R36 ;  /* 0x0000002a1468723c */ /* 0x040fe20000041824 */
[----:B------:R-:W5:Y:S04]  /*fe20*/  LDSM.16.M88.4 R40, [R225+0x2000] ;  /* 0x00200000e128783b */ /* 0x000f680000000200 */
[----:B------:R-:W-:Y:S03]  /*fe30*/  LDSM.16.M88.4 R36, [R225+0x2c00] ;  /* 0x002c0000e124783b */ /* 0x000fe60000000200 */
[C---:B------:R-:W-:Y:S08]  /*fe40*/  HMMA.16816.F32.BF16 R100, R20.reuse, R60, R72 ;  /* 0x0000003c1464723c */ /* 0x040ff00000041848 */
[----:B------:R-:W-:Y:S01]  /*fe50*/  HMMA.16816.F32.BF16 R96, R20, R62, R56 ;  /* 0x0000003e1460723c */ /* 0x000fe20000041838 */
[----:B------:R-:W3:Y:S01]  /*fe60*/  LDSM.16.M88.4 R20, [R225+0x2800] ;  /* 0x00280000e114783b */ /* 0x000ee20000000200 */
[----:B------:R-:W-:-:S06]  /*fe70*/  DEPBAR.LE SB0, 0x0 ;  /* 0x000080000000791a */ /* 0x000fcc0000000000 */
[C---:B-1----:R-:W-:Y:S08]  /*fe80*/  HMMA.16816.F32.BF16 R92, R16.reuse, R48, R68 ;  /* 0x00000030105c723c */ /* 0x042ff00000041844 */
[----:B------:R-:W-:Y:S08]  /*fe90*/  HMMA.16816.F32.BF16 R88, R16, R50, R64 ;  /* 0x000000321058723c */ /* 0x000ff00000041840 */
[C---:B--2---:R-:W-:Y:S08]  /*fea0*/  HMMA.16816.F32.BF16 R60, R12.reuse, R48, R124 ;  /* 0x000000300c3c723c */ /* 0x044ff0000004187c */
[----:B------:R-:W-:Y:S08]  /*feb0*/  HMMA.16816.F32.BF16 R56, R12, R50, R120 ;  /* 0x000000320c38723c */ /* 0x000ff00000041878 */
[C---:B------:R-:W-:Y:S08]  /*fec0*/  HMMA.16816.F32.BF16 R84, R16.reuse, R44, R76 ;  /* 0x0000002c1054723c */ /* 0x040ff0000004184c */
[----:B------:R-:W-:Y:S08]  /*fed0*/  HMMA.16816.F32.BF16 R80, R16, R46, R144 ;  /* 0x0000002e1050723c */ /* 0x000ff00000041890 */
[C---:B------:R-:W-:Y:S08]  /*fee0*/  HMMA.16816.F32.BF16 R52, R12.reuse, R44, R116 ;  /* 0x0000002c0c34723c */ /* 0x040ff00000041874 */
[----:B------:R-:W-:Y:S08]  /*fef0*/  HMMA.16816.F32.BF16 R48, R12, R46, R112 ;  /* 0x0000002e0c30723c */ /* 0x000ff00000041870 */
[C---:B---3--:R-:W-:Y:S08]  /*ff00*/  HMMA.16816.F32.BF16 R76, R16.reuse, R32, R140 ;  /* 0x00000020104c723c */ /* 0x048ff0000004188c */
[C---:B------:R-:W-:Y:S08]  /*ff10*/  HMMA.16816.F32.BF16 R72, R16.reuse, R34, R136 ;  /* 0x000000221048723c */ /* 0x040ff00000041888 */
[C---:B----4-:R-:W-:Y:S08]  /*ff20*/  HMMA.16816.F32.BF16 R68, R16.reuse, R28, R132 ;  /* 0x0000001c1044723c */ /* 0x050ff00000041884 */
[----:B------:R-:W-:Y:S08]  /*ff30*/  HMMA.16816.F32.BF16 R64, R16, R30, R128 ;  /* 0x0000001e1040723c */ /* 0x000ff00000041880 */
        /* <DEDUP_REMOVED lines=44> */
[----:B------:R-:W-:Y:S01]  /*10200*/  SHF.R.S32.HI R3, RZ, 0x1f, R9 ;  /* 0x0000001fff037819 */ /* 0x000fe20000011409 */
[----:B------:R3:W-:Y:S01]  /*10210*/  STL [R1+0x4], R9 ;  /* 0x0000040901007387 */ /* 0x0007e20000100800 */
[----:B------:R-:W-:-:S03]  /*10220*/  ISETP.NE.U32.AND P2, PT, R20, RZ, PT ;  /* 0x000000ff1400720c */ /* 0x000fc60003f45070 */
[----:B------:R-:W-:-:S04]  /*10230*/  IMAD R3, R3, c[0x0][0x1e0], RZ ;  /* 0x0000780003037a24 */ /* 0x000fc800078e02ff */
[----:B------:R-:W-:-:S04]  /*10240*/  IMAD R3, R9, c[0x0][0x1e4], R3 ;  /* 0x0000790009037a24 */ /* 0x000fc800078e0203 */
[----:B------:R-:W-:Y:S01]  /*10250*/  IMAD.IADD R5, R5, 0x1, R3 ;  /* 0x0000000105057824 */ /* 0x000fe200078e0203 */
[----:B-1----:R-:W-:Y:S02]  /*10260*/  IADD3 R7, -R20, 0x10, RZ ;  /* 0x0000001014077810 */ /* 0x002fe40007ffe1ff */
[----:B---3--:R-:W-:Y:S02]  /*10270*/  SHF.L.U64.HI R9, R158, 0x1, R159 ;  /* 0x000000019e097819 */ /* 0x008fe4000001029f */
[----:B--2---:R-:W-:Y:S01]  /*10280*/  SHF.R.S32.HI R3, RZ, 0x1f, R8 ;  /* 0x0000001fff037819 */ /* 0x004fe20000011408 */
[----:B------:R-:W-:Y:S01]  /*10290*/  IMAD.WIDE.U32 R4, R8, c[0x0][0x1f0], R4 ;  /* 0x00007c0008047a25 */ /* 0x000fe200078e0004 */
[----:B------:R1:W-:Y:S03]  /*102a0*/  STL [R1], R8 ;  /* 0x0000000801007387 */ /* 0x0003e60000100800 */
[----:B------:R-:W-:-:S04]  /*102b0*/  IMAD R3, R3, c[0x0][0x1f0], RZ ;  /* 0x00007c0003037a24 */ /* 0x000fc800078e02ff */
[----:B------:R-:W-:Y:S01]  /*102c0*/  IMAD R6, R8, c[0x0][0x1f4], R3 ;  /* 0x00007d0008067a24 */ /* 0x000fe200078e0203 */
[----:B------:R-:W-:-:S04]  /*102d0*/  IADD3 R3, P0, R4, UR22, RZ ;  /* 0x0000001604037c10 */ /* 0x000fc8000ff1e0ff */
[----:B------:R-:W-:Y:S02]  /*102e0*/  IADD3.X R6, R5, UR16, R6, P0, !PT ;  /* 0x0000001005067c10 */ /* 0x000fe400087fe406 */
[----:B------:R-:W-:-:S04]  /*102f0*/  LEA R5, P0, R3, c[0x0][0x1c8], 0x1 ;  /* 0x0000720003057a11 */ /* 0x000fc800078008ff */
[----:B------:R-:W-:Y:S02]  /*10300*/  LEA.HI.X R6, R3, c[0x0][0x1cc], R6, 0x1, P0 ;  /* 0x0000730003067a11 */ /* 0x000fe400000f0c06 */
[----:B------:R-:W2:Y:S04]  /*10310*/  SHFL.IDX PT, R3, R5, 0x1, 0x1c1f ;  /* 0x003c1f0005037f89 */ /* 0x000ea800000e0000 */
[----:B------:R-:W3:Y:S01]  /*10320*/  SHFL.IDX PT, R4, R6, 0x1, 0x1c1f ;  /* 0x003c1f0006047f89 */ /* 0x000ee200000e0000 */
[----:B-1----:R-:W-:Y:S01]  /*10330*/  LOP3.LUT R8, R7, 0xf, RZ, 0xc0, !PT ;  /* 0x0000000f07087812 */ /* 0x002fe200078ec0ff */
[----:B------:R-:W-:Y:S02]  /*10340*/  IMAD.SHL.U32 R7, R158, 0x2, RZ ;  /* 0x000000029e077824 */ /* 0x000fe400078e00ff */
[----:B------:R-:W1:Y:S04]  /*10350*/  SHFL.IDX PT, R5, R5, RZ, 0x1c1f ;  /* 0x001c1fff05057589 */ /* 0x000e6800000e0000 */
[----:B------:R-:W4:Y:S01]  /*10360*/  SHFL.IDX PT, R6, R6, RZ, 0x1c1f ;  /* 0x001c1fff06067589 */ /* 0x000f2200000e0000 */
[----:B--2---:R-:W-:-:S02]  /*10370*/  IADD3 R16, P1, P0, R8, R3, R21 ;  /* 0x0000000308107210 */ /* 0x004fc4000783e015 */
[----:B------:R-:W-:Y:S02]  /*10380*/  LOP3.LUT R8, R10, 0xf, RZ, 0xc0, !PT ;  /* 0x0000000f0a087812 */ /* 0x000fe400078ec0ff */
[----:B------:R-:W-:Y:S02]  /*10390*/  IADD3 R10, -R154, 0x10, RZ ;  /* 0x000000109a0a7810 */ /* 0x000fe40007ffe1ff */
[-C--:B---3--:R-:W-:Y:S02]  /*103a0*/  IADD3.X R17, RZ, R4.reuse, R11, P1, P0 ;  /* 0x00000004ff117210 */ /* 0x088fe40000fe040b */
[----:B------:R-:W-:Y:S02]  /*103b0*/  IADD3 R14, P1, P0, R8, R3, R7 ;  /* 0x00000003080e7210 */ /* 0x000fe4000783e007 */
[----:B------:R-:W-:Y:S02]  /*103c0*/  LOP3.LUT R8, R10, 0xf, RZ, 0xc0, !PT ;  /* 0x0000000f0a087812 */ /* 0x000fe400078ec0ff */
[----:B------:R-:W-:-:S02]  /*103d0*/  IADD3.X R15, RZ, R4, R9, P1, P0 ;  /* 0x00000004ff0f7210 */ /* 0x000fc40000fe0409 */
[----:B------:R-:W-:Y:S02]  /*103e0*/  IADD3 R12, P1, P0, R8, R3, R18 ;  /* 0x00000003080c7210 */ /* 0x000fe4000783e012 */
[----:B------:R-:W-:-:S04]  /*103f0*/  SHF.L.U64.HI R3, R155, 0x1, R156 ;  /* 0x000000019b037819 */ /* 0x000fc8000001029c */
[----:B------:R-:W-:Y:S02]  /*10400*/  IADD3.X R13, RZ, R4, R3, P1, P0 ;  /* 0x00000004ff0d7210 */ /* 0x000fe40000fe0403 */
[C---:B-1----:R-:W-:Y:S02]  /*10410*/  IADD3 R8, P0, R5.reuse, R7, RZ ;  /* 0x0000000705087210 */ /* 0x042fe40007f1e0ff */
[----:B------:R-:W-:-:S03]  /*10420*/  IADD3 R10, P1, R5, R21, RZ ;  /* 0x00000015050a7210 */ /* 0x000fc60007f3e0ff */
[C---:B----4-:R-:W-:Y:S01]  /*10430*/  IMAD.X R9, R6.reuse, 0x1, R9, P0 ;  /* 0x0000000106097824 */ /* 0x050fe200000e0609 */
        /* <DEDUP_REMOVED lines=11> */
.L_x_828:
[----:B------:R-:W-:Y:S01]  /*104f0*/  LOP3.LUT R3, R153, 0xffffffe0, RZ, 0xc0, !PT ;  /* 0xffffffe099037812 */ /* 0x000fe200078ec0ff */
[----:B------:R-:W-:Y:S01]  /*10500*/  UMOV UR4, 0xffffffc0 ;  /* 0xffffffc000047882 */ /* 0x000fe20000000000 */
[----:B-1----:R-:W-:Y:S01]  /*10510*/  SHF.R.S32.HI R5, RZ, 0x1f, R152 ;  /* 0x0000001fff057819 */ /* 0x002fe20000011498 */
        /* <DEDUP_REMOVED lines=23> */
[----:B------:R-:W-:Y:S01]  /*10690*/  IMAD.U32 R7, RZ, RZ, UR4 ;  /* 0x00000004ff077e24 */ /* 0x000fe2000f8e00ff */
[----:B------:R-:W-:Y:S01]  /*106a0*/  ULDC.64 UR4, c[0x0][0x2c8] ;  /* 0x0000b20000047ab9 */ /* 0x000fe20000000a00 */
[----:B------:R-:W-:Y:S01]  /*106b0*/  IMAD R9, R6, 0x8, R3 ;  /* 0x0000000806097824 */ /* 0x000fe200078e0203 */
[----:B------:R-:W-:Y:S01]  /*106c0*/  UIMAD.WIDE.U32 UR22, UR12, UR4, URZ ;  /* 0x000000040c1672a5 */ /* 0x000fe2000f8e003f */
[----:B------:R-:W-:Y:S02]  /*106d0*/  IMAD.SHL.U32 R8, R4, 0x2, RZ ;  /* 0x0000000204087824 */ /* 0x000fe400078e00ff */
[----:B------:R-:W-:Y:S01]  /*106e0*/  @P1 IMAD.HI.U32 R6, R9, c[0x0][0x2c8], RZ ;  /* 0x0000b20009061a27 */ /* 0x000fe200078e00ff */
[----:B------:R-:W-:Y:S02]  /*106f0*/  STL [R1+0x30], R9 ;  /* 0x0000300901007387 */ /* 0x000fe40000100800 */
[----:B------:R-:W-:Y:S01]  /*10700*/  IADD3 R7, -R8, UR9, R7 ;  /* 0x0000000908077c10 */ /* 0x000fe2000fffe107 */
[----:B------:R-:W-:Y:S01]  /*10710*/  IMAD.MOV.U32 R3, RZ, RZ, R9 ;  /* 0x000000ffff037224 */ /* 0x000fe200078e0009 */
[----:B------:R-:W-:Y:S01]  /*10720*/  @P0 SHF.R.U32.HI R3, RZ, c[0x0][0x2cc], R6 ;  /* 0x0000b300ff030a19 */ /* 0x000fe20000011606 */
[----:B------:R1:W-:Y:S01]  /*10730*/  STL [R1+0x40], R8 ;  /* 0x0000400801007387 */ /* 0x0003e20000100800 */
[----:B------:R-:W-:Y:S01]  /*10740*/  IADD3 R7, R7, -UR17, RZ ;  /* 0x8000001107077c10 */ /* 0x000fe2000fffe0ff */
[----:B------:R-:W-:-:S02]  /*10750*/  @UP2 UMOV UR7, UR23 ;  /* 0x0000001700072c82 */ /* 0x000fc40008000000 */
[----:B------:R-:W2:Y:S01]  /*10760*/  SHFL.IDX PT, R6, R3, RZ, 0x1c1f ;  /* 0x001c1fff03067589 */ /* 0x000ea200000e0000 */
[----:B------:R-:W-:-:S03]  /*10770*/  @UP2 USHF.R.U32.HI UR12, URZ, UR5, UR7 ;  /* 0x000000053f0c2299 */ /* 0x000fc60008011607 */
[----:B------:R-:W3:Y:S01]  /*10780*/  SHFL.IDX PT, R4, R3, 0x2, 0x1c1f ;  /* 0x005c1f0003047f89 */ /* 0x000ee200000e0000 */
[----:B------:R-:W-:-:S04]  /*10790*/  UIADD3 UR12, UR12, UR9, -UR17 ;  /* 0x000000090c0c7290 */ /* 0x000fc8000fffe811 */
[----:B------:R-:W-:-:S04]  /*107a0*/  USHF.R.S32.HI UR4, URZ, 0x1f, UR12 ;  /* 0x0000001f3f047899 */ /* 0x000fc8000801140c */
[----:B------:R-:W-:-:S04]  /*107b0*/  ULEA.HI UR4, UR4, UR12, URZ, 0x6 ;  /* 0x0000000c04047291 */ /* 0x000fc8000f8f303f */
[----:B------:R-:W-:Y:S01]  /*107c0*/  USHF.R.S32.HI UR7, URZ, 0x6, UR4 ;  /* 0x000000063f077899 */ /* 0x000fe20008011404 */
[----:B-1----:R-:W-:-:S03]  /*107d0*/  IADD3 R8, -R8, UR19, RZ ;  /* 0x0000001308087c10 */ /* 0x002fc6000fffe1ff */
[----:B------:R-:W-:Y:S01]  /*107e0*/  UISETP.LT.AND UP0, UPT, URZ, UR7, UPT ;  /* 0x000000073f00728c */ /* 0x000fe2000bf01270 */
[C---:B--2---:R-:W-:Y:S02]  /*107f0*/  IMAD.IADD R5, R7.reuse, 0x1, R6 ;  /* 0x0000000107057824 */ /* 0x044fe400078e0206 */
[----:B------:R-:W1:Y:S01]  /*10800*/  SHFL.IDX PT, R6, R3, 0x1, 0x1c1f ;  /* 0x003c1f0003067f89 */ /* 0x000e6200000e0000 */
[----:B------:R-:W-:Y:S01]  /*10810*/  USEL UR7, URZ, UR7, !UP0 ;  /* 0x000000073f077287 */ /* 0x000fe2000c000000 */
[----:B---3--:R-:W-:Y:S01]  /*10820*/  IMAD.IADD R4, R7, 0x1, R4 ;  /* 0x0000000107047824 */ /* 0x008fe200078e0204 */
[----:B------:R-:W-:Y:S01]  /*10830*/  IMNMX R5, R8, R5, PT ;  /* 0x0000000508057217 */ /* 0x000fe20003800200 */
[----:B------:R-:W2:Y:S03]  /*10840*/  SHFL.IDX PT, R3, R3, 0x3, 0x1c1f ;  /* 0x007c1f0003037f89 */ /* 0x000ea600000e0000 */
[----:B------:R-:W-:-:S02]  /*10850*/  ISETP.GT.AND P0, PT, R5, RZ, PT ;  /* 0x000000ff0500720c */ /* 0x000fc40003f04270 */
[C---:B------:R-:W-:Y:S02]  /*10860*/  ISETP.GT.AND P1, PT, R5.reuse, 0x1, PT ;  /* 0x000000010500780c */ /* 0x040fe40003f24270 */
[----:B------:R-:W-:Y:S02]  /*10870*/  FSEL R32, R60, -INF , P0 ;  /* 0xff8000003c207808 */ /* 0x000fe40000000000 */
[----:B------:R-:W-:Y:S02]  /*10880*/  ISETP.GT.AND P0, PT, R5, 0x8, PT ;  /* 0x000000080500780c */ /* 0x000fe40003f04270 */
[----:B------:R-:W-:Y:S02]  /*10890*/  FSEL R36, R61, -INF , P1 ;  /* 0xff8000003d247808 */ /* 0x000fe40000800000 */
[----:B------:R-:W-:Y:S02]  /*108a0*/  FSEL R37, R56, -INF , P0 ;  /* 0xff80000038257808 */ /* 0x000fe40000000000 */
[----:B------:R-:W-:-:S02]  /*108b0*/  ISETP.GT.AND P0, PT, R5, 0x10, PT ;  /* 0x000000100500780c */ /* 0x000fc40003f04270 */
[----:B------:R-:W-:Y:S02]  /*108c0*/  ISETP.GT.AND P1, PT, R5, 0x9, PT ;  /* 0x000000090500780c */ /* 0x000fe40003f24270 */
[----:B------:R-:W-:Y:S01]  /*108d0*/  FSEL R74, R52, -INF , P0 ;  /* 0xff800000344a7808 */ /* 0x000fe20000000000 */
[----:B-1----:R-:W-:Y:S01]  /*108e0*/  IMAD.IADD R6, R7, 0x1, R6 ;  /* 0x0000000107067824 */ /* 0x002fe200078e0206 */
[----:B------:R-:W-:Y:S02]  /*108f0*/  ISETP.GT.AND P0, PT, R5, 0x18, PT ;  /* 0x000000180500780c */ /* 0x000fe40003f04270 */
[----:B------:R-:W-:Y:S01]  /*10900*/  FSEL R39, R57, -INF , P1 ;  /* 0xff80000039277808 */ /* 0x000fe20000800000 */
[----:B--2---:R-:W-:Y:S01]  /*10910*/  IMAD.IADD R3, R7, 0x1, R3 ;  /* 0x0000000107037824 */ /* 0x004fe200078e0203 */
[----:B------:R-:W-:Y:S02]  /*10920*/  FSEL R125, R48, -INF , P0 ;  /* 0xff800000307d7808 */ /* 0x000fe40000000000 */
[----:B------:R-:W-:-:S02]  /*10930*/  ISETP.GT.AND P0, PT, R5, 0x20, PT ;  /* 0x000000200500780c */ /* 0x000fc40003f04270 */
[C---:B------:R-:W-:Y:S02]  /*10940*/  ISETP.GT.AND P1, PT, R5.reuse, 0x11, PT ;  /* 0x000000110500780c */ /* 0x040fe40003f24270 */
[----:B------:R-:W-:Y:S02]  /*10950*/  FSEL R166, R28, -INF , P0 ;  /* 0xff8000001ca67808 */ /* 0x000fe40000000000 */
[----:B------:R-:W-:Y:S02]  /*10960*/  ISETP.GT.AND P0, PT, R5, 0x28, PT ;  /* 0x000000280500780c */ /* 0x000fe40003f04270 */
[----:B------:R-:W-:Y:S02]  /*10970*/  IMNMX R6, R8, R6, PT ;  /* 0x0000000608067217 */ /* 0x000fe40003800200 */
        /* <DEDUP_REMOVED lines=9> */
[C---:B------:R-:W-:Y:S02]  /*10a10*/  ISETP.GT.AND P1, PT, R6.reuse, RZ, PT ;  /* 0x000000ff0600720c */ /* 0x040fe40003f24270 */
        /* <DEDUP_REMOVED lines=10> */
[----:B------:R-:W-:Y:S02]  /*10ac0*/  ISETP.GT.AND P0, PT, R4, RZ, PT ;  /* 0x000000ff0400720c */ /* 0x000fe40003f04270 */
[----:B------:R-:W-:Y:S02]  /*10ad0*/  FSEL R122, R54, -INF , P1 ;  /* 0xff800000367a7808 */ /* 0x000fe40000800000 */
[----:B------:R-:W-:Y:S02]  /*10ae0*/  ISETP.GT.AND P1, PT, R5, 0x29, PT ;  /* 0x000000290500780c */ /* 0x000fe40003f24270 */
[----:B------:R-:W-:Y:S02]  /*10af0*/  FSEL R11, R96, -INF , P0 ;  /* 0xff800000600b7808 */ /* 0x000fe40000000000 */
[----:B------:R-:W-:Y:S02]  /*10b00*/  ISETP.GT.AND P0, PT, R4, 0x8, PT ;  /* 0x000000080400780c */ /* 0x000fe40003f04270 */
        /* <DEDUP_REMOVED lines=8> */
[----:B------:R-:W-:Y:S02]  /*10b90*/  FSEL R13, R97, -INF , P1 ;  /* 0xff800000610d7808 */ /* 0x000fe40000800000 */
[----:B------:R-:W-:Y:S02]  /*10ba0*/  ISETP.GT.AND P1, PT, R4, 0x9, PT ;  /* 0x000000090400780c */ /* 0x000fe40003f24270 */
[----:B------:R-:W-:Y:S02]  /*10bb0*/  FSEL R50, R80, -INF , P0 ;  /* 0xff80000050327808 */ /* 0x000fe40000000000 */
[----:B------:R-:W-:Y:S02]  /*10bc0*/  ISETP.GT.AND P0, PT, R4, 0x20, PT ;  /* 0x000000200400780c */ /* 0x000fe40003f04270 */
[----:B------:R-:W-:-:S02]  /*10bd0*/  FSEL R17, R93, -INF , P1 ;  /* 0xff8000005d117808 */ /* 0x000fc40000800000 */
[----:B------:R-:W-:Y:S02]  /*10be0*/  ISETP.GT.AND P1, PT, R4, 0x11, PT ;  /* 0x000000110400780c */ /* 0x000fe40003f24270 */
[----:B------:R-:W-:Y:S02]  /*10bf0*/  FMNMX.FTZ R7, R11, R13, !PT ;  /* 0x0000000d0b077209 */ /* 0x000fe40007810000 */
[----:B------:R-:W-:Y:S02]  /*10c00*/  FSEL R140, R84, -INF , P0 ;  /* 0xff800000548c7808 */ /* 0x000fe40000000000 */
[----:B------:R-:W-:Y:S02]  /*10c10*/  ISETP.GT.AND P0, PT, R4, 0x28, PT ;  /* 0x000000280400780c */ /* 0x000fe40003f04270 */
[----:B------:R-:W-:Y:S02]  /*10c20*/  FSEL R49, R89, -INF , P1 ;  /* 0xff80000059317808 */ /* 0x000fe40000800000 */
[----:B------:R-:W-:-:S02]  /*10c30*/  FMNMX.FTZ R7, R16, R7, !PT ;  /* 0x0000000710077209 */ /* 0x000fc40007810000 */
[----:B------:R-:W-:Y:S02]  /*10c40*/  ISETP.GT.AND P1, PT, R4, 0x19, PT ;  /* 0x000000190400780c */ /* 0x000fe40003f24270 */
[----:B------:R-:W-:Y:S02]  /*10c50*/  FSEL R143, R76, -INF , P0 ;  /* 0xff8000004c8f7808 */ /* 0x000fe40000000000 */
[----:B------:R-:W-:Y:S02]  /*10c60*/  ISETP.GT.AND P0, PT, R4, 0x30, PT ;  /* 0x000000300400780c */ /* 0x000fe40003f04270 */
[----:B------:R-:W-:Y:S02]  /*10c70*/  IMNMX R3, R8, R3, PT ;  /* 0x0000000308037217 */ /* 0x000fe40003800200 */
        /* <DEDUP_REMOVED lines=12> */
[----:B------:R-:W-:Y:S02]  /*10d40*/  ISETP.GT.AND P1, PT, R3, RZ, PT ;  /* 0x000000ff0300720c */ /* 0x000fe40003f24270 */
[----:B------:R-:W-:-:S02]  /*10d50*/  FMNMX.FTZ R7, R50, R7, !PT ;  /* 0x0000000732077209 */ /* 0x000fc40007810000 */
[----:B------:R-:W-:Y:S02]  /*10d60*/  FSEL R19, R95, -INF , P0 ;  /* 0xff8000005f137808 */ /* 0x000fe40000000000 */
[C---:B------:R-:W-:Y:S02]  /*10d70*/  ISETP.GT.AND P0, PT, R3.reuse, 0x11, PT ;  /* 0x000000110300780c */ /* 0x040fe40003f04270 */
[----:B------:R-:W-:Y:S02]  /*10d80*/  FSEL R14, R98, -INF , P1 ;  /* 0xff800000620e7808 */ /* 0x000fe40000800000 */
[----:B------:R-:W-:Y:S02]  /*10d90*/  FMNMX.FTZ R7, R52, R7, !PT ;  /* 0x0000000734077209 */ /* 0x000fe40007810000 */
[----:B------:R-:W-:Y:S02]  /*10da0*/  ISETP.GT.AND P1, PT, R3, 0x8, PT ;  /* 0x000000080300780c */ /* 0x000fe40003f24270 */
[----:B------:R-:W-:-:S02]  /*10db0*/  FSEL R51, R91, -INF , P0 ;  /* 0xff8000005b337808 */ /* 0x000fc40000000000 */
[C---:B------:R-:W-:Y:S02]  /*10dc0*/  ISETP.GT.AND P0, PT, R3.reuse, 0x19, PT ;  /* 0x000000190300780c */ /* 0x040fe40003f04270 */
[----:B------:R-:W-:Y:S02]  /*10dd0*/  FMNMX.FTZ R7, R140, R7, !PT ;  /* 0x000000078c077209 */ /* 0x000fe40007810000 */
[----:B------:R-:W-:Y:S02]  /*10de0*/  FSEL R18, R94, -INF , P1 ;  /* 0xff8000005e127808 */ /* 0x000fe40000800000 */
[----:B------:R-:W-:Y:S02]  /*10df0*/  ISETP.GT.AND P1, PT, R3, 0x10, PT ;  /* 0x000000100300780c */ /* 0x000fe40003f24270 */
[----:B------:R-:W-:Y:S02]  /*10e00*/  FSEL R73, R83, -INF , P0 ;  /* 0xff80000053497808 */ /* 0x000fe40000000000 */
[----:B------:R-:W-:-:S02]  /*10e10*/  ISETP.GT.AND P0, PT, R3, 0x20, PT ;  /* 0x000000200300780c */ /* 0x000fc40003f04270 */
[----:B------:R-:W-:Y:S02]  /*10e20*/  FMNMX.FTZ R7, R154, R7, !PT ;  /* 0x000000079a077209 */ /* 0x000fe40007810000 */
[----:B------:R-:W-:Y:S02]  /*10e30*/  FMNMX.FTZ R8, R14, R15, !PT ;  /* 0x0000000f0e087209 */ /* 0x000fe40007810000 */
[----:B------:R-:W-:Y:S02]  /*10e40*/  FSEL R48, R90, -INF , P1 ;  /* 0xff8000005a307808 */ /* 0x000fe40000800000 */
[----:B------:R-:W-:Y:S02]  /*10e50*/  ISETP.GT.AND P1, PT, R3, 0x18, PT ;  /* 0x000000180300780c */ /* 0x000fe40003f24270 */
[----:B------:R-:W-:Y:S02]  /*10e60*/  FSEL R126, R86, -INF , P0 ;  /* 0xff800000567e7808 */ /* 0x000fe40000000000 */
[----:B------:R-:W-:-:S02]  /*10e70*/  FMNMX.FTZ R7, R143, R7, !PT ;  /* 0x000000078f077209 */ /* 0x000fc40007810000 */
[----:B------:R-:W-:Y:S02]  /*10e80*/  FMNMX.FTZ R8, R18, R8, !PT ;  /* 0x0000000812087209 */ /* 0x000fe40007810000 */
[----:B------:R-:W-:Y:S02]  /*10e90*/  ISETP.GT.AND P0, PT, R4, 0x38, PT ;  /* 0x000000380400780c */ /* 0x000fe40003f04270 */
[----:B------:R-:W-:Y:S02]  /*10ea0*/  FSEL R72, R82, -INF , P1 ;  /* 0xff80000052487808 */ /* 0x000fe40000800000 */
[----:B------:R-:W-:Y:S02]  /*10eb0*/  ISETP.GT.AND P1, PT, R4, 0x31, PT ;  /* 0x000000310400780c */ /* 0x000fe40003f24270 */
[----:B------:R-:W-:Y:S02]  /*10ec0*/  FMNMX.FTZ R7, R164, R7, !PT ;  /* 0x00000007a4077209 */ /* 0x000fe40007810000 */
[----:B------:R-:W-:-:S02]  /*10ed0*/  FMNMX.FTZ R8, R19, R8, !PT ;  /* 0x0000000813087209 */ /* 0x000fc40007810000 */
[----:B------:R-:W-:Y:S02]  /*10ee0*/  FSEL R207, R100, -INF , P0 ;  /* 0xff80000064cf7808 */ /* 0x000fe40000000000 */
[----:B------:R-:W-:Y:S02]  /*10ef0*/  ISETP.GT.AND P0, PT, R3, 0x28, PT ;  /* 0x000000280300780c */ /* 0x000fe40003f04270 */
[----:B------:R-:W-:Y:S02]  /*10f00*/  FSEL R209, R69, -INF , P1 ;  /* 0xff80000045d17808 */ /* 0x000fe40000800000 */
[----:B------:R-:W-:Y:S02]  /*10f10*/  FMNMX.FTZ R7, R211, R7, !PT ;  /* 0x00000007d3077209 */ /* 0x000fe40007810000 */
[----:B------:R-:W-:Y:S02]  /*10f20*/  FMNMX.FTZ R8, R48, R8, !PT ;  /* 0x0000000830087209 */ /* 0x000fe40007810000 */
[----:B------:R-:W-:-:S02]  /*10f30*/  FSEL R141, R78, -INF , P0 ;  /* 0xff8000004e8d7808 */ /* 0x000fc40000000000 */
[----:B------:R-:W-:Y:S02]  /*10f40*/  ISETP.GT.AND P0, PT, R4, 0x39, PT ;  /* 0x000000390400780c */ /* 0x000fe40003f04270 */
[----:B------:R-:W-:Y:S02]  /*10f50*/  FMNMX.FTZ R4, R209, R7, !PT ;  /* 0x00000007d1047209 */ /* 0x000fe40007810000 */
[----:B------:R-:W-:Y:S02]  /*10f60*/  FMNMX.FTZ R8, R51, R8, !PT ;  /* 0x0000000833087209 */ /* 0x000fe40007810000 */
[----:B------:R-:W-:Y:S02]  /*10f70*/  FSEL R201, R101, -INF , P0 ;  /* 0xff80000065c97808 */ /* 0x000fe40000000000 */
[----:B------:R-:W-:Y:S02]  /*10f80*/  FMNMX.FTZ R4, R207, R4, !PT ;  /* 0x00000004cf047209 */ /* 0x000fe40007810000 */
        /* <DEDUP_REMOVED lines=34> */
[----:B------:R-:W-:Y:S02]  /*111b0*/  ISETP.GT.AND P0, PT, R5, 0x31, PT ;  /* 0x000000310500780c */ /* 0x000fe40003f04270 */
[----:B------:R-:W-:Y:S01]  /*111c0*/  FMNMX.FTZ R9, R166, R3, !PT ;  /* 0x00000003a6097209 */ /* 0x000fe20007810000 */
[----:B------:R-:W1:Y:S01]  /*111d0*/  SHFL.BFLY PT, R144, R4, 0x1, 0x1f ;  /* 0x0c201f0004907f89 */ /* 0x000e6200000e0000 */
[----:B------:R-:W-:Y:S02]  /*111e0*/  FMNMX.FTZ R8, R45, R8, !PT ;  /* 0x000000082d087209 */ /* 0x000fe40007810000 */
[----:B------:R-:W-:-:S02]  /*111f0*/  FMNMX.FTZ R3, R210, R7, !PT ;  /* 0x00000007d2037209 */ /* 0x000fc40007810000 */
[----:B------:R-:W-:Y:S02]  /*11200*/  FSEL R212, R65, -INF , P0 ;  /* 0xff80000041d47808 */ /* 0x000fe40000000000 */
[----:B------:R-:W-:Y:S02]  /*11210*/  FMNMX.FTZ R7, R167, R9, !PT ;  /* 0x00000009a7077209 */ /* 0x000fe40007810000 */
[----:B------:R-:W-:Y:S01]  /*11220*/  ISETP.GT.AND P0, PT, R5, 0x38, PT ;  /* 0x000000380500780c */ /* 0x000fe20003f04270 */
[----:B------:R-:W2:Y:S01]  /*11230*/  SHFL.BFLY PT, R9, R3, 0x2, 0x1f ;  /* 0x0c401f0003097f89 */ /* 0x000ea200000e0000 */
[----:B------:R-:W-:Y:S02]  /*11240*/  FMNMX.FTZ R8, R46, R8, !PT ;  /* 0x000000082e087209 */ /* 0x000fe40007810000 */
[----:B------:R-:W-:Y:S02]  /*11250*/  FMNMX.FTZ R7, R177, R7, !PT ;  /* 0x00000007b1077209 */ /* 0x000fe40007810000 */
[----:B------:R-:W-:-:S02]  /*11260*/  FSEL R240, R40, -INF , P0 ;  /* 0xff80000028f07808 */ /* 0x000fc40000000000 */
[----:B------:R-:W-:Y:S02]  /*11270*/  FMNMX.FTZ R8, R122, R8, !PT ;  /* 0x000000087a087209 */ /* 0x000fe40007810000 */
[----:B------:R-:W-:Y:S02]  /*11280*/  ISETP.GT.AND P0, PT, R6, 0x20, PT ;  /* 0x000000200600780c */ /* 0x000fe40003f04270 */
[----:B------:R-:W-:Y:S02]  /*11290*/  FMNMX.FTZ R7, R176, R7, !PT ;  /* 0x00000007b0077209 */ /* 0x000fe40007810000 */
[----:B------:R-:W-:Y:S02]  /*112a0*/  FMNMX.FTZ R8, R121, R8, !PT ;  /* 0x0000000879087209 */ /* 0x000fe40007810000 */
[----:B------:R-:W-:Y:S02]  /*112b0*/  FSEL R165, R30, -INF , P0 ;  /* 0xff8000001ea57808 */ /* 0x000fe40000000000 */
[----:B------:R-:W-:-:S02]  /*112c0*/  ISETP.GT.AND P0, PT, R5, 0x39, PT ;  /* 0x000000390500780c */ /* 0x000fc40003f04270 */
[----:B------:R-:W-:Y:S02]  /*112d0*/  FMNMX.FTZ R5, R219, R7, !PT ;  /* 0x00000007db057209 */ /* 0x000fe40007810000 */
[----:B------:R-:W-:Y:S02]  /*112e0*/  FMNMX.FTZ R7, R120, R8, !PT ;  /* 0x0000000878077209 */ /* 0x000fe40007810000 */
[----:B------:R-:W-:Y:S02]  /*112f0*/  ISETP.GT.AND P1, PT, R6, 0x21, PT ;  /* 0x000000210600780c */ /* 0x000fe40003f24270 */
[----:B------:R-:W-:Y:S02]  /*11300*/  FMNMX.FTZ R5, R212, R5, !PT ;  /* 0x00000005d4057209 */ /* 0x000fe40007810000 */
[----:B------:R-:W-:Y:S02]  /*11310*/  FMNMX.FTZ R7, R75, R7, !PT ;  /* 0x000000074b077209 */ /* 0x000fe40007810000 */
[----:B------:R-:W-:-:S02]  /*11320*/  FSEL R155, R31, -INF , P1 ;  /* 0xff8000001f9b7808 */ /* 0x000fc40000800000 */
[----:B------:R-:W-:Y:S01]  /*11330*/  FSEL R237, R41, -INF , P0 ;  /* 0xff80000029ed7808 */ /* 0x000fe20000000000 */
[----:B------:R-:W-:Y:S01]  /*11340*/  LDSM.16.MT88.4 R28, [R221+0x100] ;  /* 0x00010000dd1c783b */ /* 0x000fe20000004200 */
[----:B------:R-:W-:Y:S02]  /*11350*/  FMNMX.FTZ R5, R240, R5, !PT ;  /* 0x00000005f0057209 */ /* 0x000fe40007810000 */
[----:B------:R-:W-:Y:S02]  /*11360*/  ISETP.GT.AND P1, PT, R6, 0x28, PT ;  /* 0x000000280600780c */ /* 0x000fe40003f24270 */
        /* <DEDUP_REMOVED lines=12> */
[----:B------:R-:W-:-:S02]  /*11430*/  ISETP.GT.AND P0, PT, R6, 0x31, PT ;  /* 0x000000310600780c */ /* 0x000fc40003f04270 */
[----:B--2---:R-:W-:Y:S02]  /*11440*/  FMNMX.FTZ R3, R3, R9, !PT ;  /* 0x0000000903037209 */ /* 0x004fe40007810000 */
[----:B------:R-:W-:Y:S02]  /*11450*/  FSEL R213, R66, -INF , P1 ;  /* 0xff80000042d57808 */ /* 0x000fe40000800000 */
[----:B------:R-:W-:Y:S01]  /*11460*/  FMNMX.FTZ R4, R153, R4, !PT ;  /* 0x0000000499047209 */ /* 0x000fe20007810000 */
[----:B------:R-:W2:Y:S01]  /*11470*/  SHFL.BFLY PT, R142, R3, 0x1, 0x1f ;  /* 0x0c201f00038e7f89 */ /* 0x000ea200000e0000 */
[----:B------:R-:W-:Y:S02]  /*11480*/  FSEL R216, R67, -INF , P0 ;  /* 0xff80000043d87808 */ /* 0x000fe40000000000 */
[----:B------:R-:W-:Y:S02]  /*11490*/  ISETP.GT.AND P0, PT, R6, 0x38, PT ;  /* 0x000000380600780c */ /* 0x000fe40003f04270 */
[----:B------:R-:W-:-:S02]  /*114a0*/  FMNMX.FTZ R4, R213, R4, !PT ;  /* 0x00000004d5047209 */ /* 0x000fc40007810000 */
[----:B------:R-:W-:Y:S02]  /*114b0*/  FSEL R238, R42, -INF , P0 ;  /* 0xff8000002aee7808 */ /* 0x000fe40000000000 */
[----:B------:R-:W-:Y:S02]  /*114c0*/  ISETP.GT.AND P0, PT, R6, 0x39, PT ;  /* 0x000000390600780c */ /* 0x000fe40003f04270 */
[----:B------:R-:W-:Y:S02]  /*114d0*/  FMNMX.FTZ R4, R216, R4, !PT ;  /* 0x00000004d8047209 */ /* 0x000fe40007810000 */
[----:B------:R-:W-:Y:S02]  /*114e0*/  FSEL R239, R43, -INF , P0 ;  /* 0xff8000002bef7808 */ /* 0x000fe40000000000 */
[----:B------:R-:W-:Y:S01]  /*114f0*/  FMNMX.FTZ R4, R238, R4, !PT ;  /* 0x00000004ee047209 */ /* 0x000fe20007810000 */
[----:B------:R-:W-:Y:S01]  /*11500*/  LDSM.16.MT88.4 R40, [R222+0x2100] ;  /* 0x00210000de28783b */ /* 0x000fe20000004200 */
[----:B-1----:R-:W-:-:S02]  /*11510*/  FMNMX.FTZ R5, R7, R5, !PT ;  /* 0x0000000507057209 */ /* 0x002fc40007810000 */
[----:B------:R-:W-:Y:S02]  /*11520*/  FMNMX.FTZ R4, R239, R4, !PT ;  /* 0x00000004ef047209 */ /* 0x000fe40007810000 */
[----:B------:R-:W-:Y:S01]  /*11530*/  FSETP.NEU.FTZ.AND P1, PT, R144, -INF , PT ;  /* 0xff8000009000780b */ /* 0x000fe20003f3d000 */
[----:B------:R-:W1:Y:S01]  /*11540*/  SHFL.BFLY PT, R146, R5, 0x1, 0x1f ;  /* 0x0c201f0005927f89 */ /* 0x000e6200000e0000 */
[----:B--2---:R-:W-:-:S03]  /*11550*/  FMNMX.FTZ R142, R142, R3, !PT ;  /* 0x000000038e8e7209 */ /* 0x004fc60007810000 */
[----:B------:R-:W2:Y:S01]  /*11560*/  SHFL.BFLY PT, R7, R4, 0x2, 0x1f ;  /* 0x0c401f0004077f89 */ /* 0x000ea200000e0000 */
[----:B------:R-:W-:Y:S01]  /*11570*/  FSEL R12, R12, RZ, P1 ;  /* 0x000000ff0c0c7208 */ /* 0x000fe20000800000 */
[C---:B------:R-:W-:Y:S01]  /*11580*/  FMUL.FTZ R3, R142.reuse, c[0x0][0x2d0] ;  /* 0x0000b4008e037a20 */ /* 0x040fe20000410000 */
[----:B------:R-:W-:-:S03]  /*11590*/  FSETP.NEU.FTZ.AND P0, PT, R142, -INF , PT ;  /* 0xff8000008e00780b */ /* 0x000fc60003f1d000 */
[----:B------:R-:W-:Y:S01]  /*115a0*/  FFMA.FTZ R6, R11, c[0x0][0x2d0], -R12 ;  /* 0x0000b4000b067a23 */ /* 0x000fe2000001080c */
[----:B------:R-:W-:-:S03]  /*115b0*/  FSEL R3, R3, RZ, P0 ;  /* 0x000000ff03037208 */ /* 0x000fc60000000000 */
[----:B------:R3:W-:Y:S02]  /*115c0*/  MUFU.EX2 R161, R6 ;  /* 0x0000000600a17308 */ /* 0x0007e40000000800 */
[--C-:B------:R-:W-:Y:S02]  /*115d0*/  FFMA.FTZ R0, R15, c[0x0][0x2d0], -R3.reuse ;  /* 0x0000b4000f007a23 */ /* 0x100fe40000010803 */
[----:B------:R-:W-:-:S04]  /*115e0*/  FFMA.FTZ R2, R19, c[0x0][0x2d0], -R3 ;  /* 0x0000b40013027a23 */ /* 0x000fc80000010803 */
[----:B------:R4:W-:Y:S01]  /*115f0*/  MUFU.EX2 R160, R0 ;  /* 0x0000000000a07308 */ /* 0x0009e20000000800 */
[----:B-1----:R-:W-:Y:S02]  /*11600*/  FMNMX.FTZ R146, R5, R146, !PT ;  /* 0x0000009205927209 */ /* 0x002fe40007810000 */
[----:B--2---:R-:W-:Y:S01]  /*11610*/  FMNMX.FTZ R4, R4, R7, !PT ;  /* 0x0000000704047209 */ /* 0x004fe20007810000 */
[----:B---3--:R-:W-:Y:S01]  /*11620*/  FFMA.FTZ R6, R13, c[0x0][0x2d0], -R12 ;  /* 0x0000b4000d067a23 */ /* 0x008fe2000001080c */
[----:B------:R-:W-:-:S03]  /*11630*/  FSETP.NEU.FTZ.AND P0, PT, R146, -INF , PT ;  /* 0xff8000009200780b */ /* 0x000fc60003f1d000 */
[----:B------:R-:W-:Y:S01]  /*11640*/  MUFU.EX2 R179, R2 ;  /* 0x0000000200b37308 */ /* 0x000fe20000000800 */
[----:B------:R-:W1:Y:S01]  /*11650*/  SHFL.BFLY PT, R5, R4, 0x1, 0x1f ;  /* 0x0c201f0004057f89 */ /* 0x000e6200000e0000 */
[----:B----4-:R-:W-:-:S06]  /*11660*/  FFMA.FTZ R0, R18, c[0x0][0x2d0], -R3 ;  /* 0x0000b40012007a23 */ /* 0x010fcc0000010803 */
[----:B------:R2:W3:Y:S08]  /*11670*/  MUFU.EX2 R20, R6 ;  /* 0x0000000600147308 */ /* 0x0004f00000000800 */
[----:B------:R4:W5:Y:S01]  /*11680*/  MUFU.EX2 R182, R0 ;  /* 0x0000000000b67308 */ /* 0x0009620000000800 */
[----:B--2---:R-:W-:Y:S01]  /*11690*/  FFMA.FTZ R6, R16, c[0x0][0x2d0], -R12 ;  /* 0x0000b40010067a23 */ /* 0x004fe2000001080c */
[----:B-1----:R-:W-:Y:S01]  /*116a0*/  FMNMX.FTZ R145, R4, R5, !PT ;  /* 0x0000000504917209 */ /* 0x002fe20007810000 */
[----:B---3--:R-:W-:-:S05]  /*116b0*/  IMAD.MOV.U32 R15, RZ, RZ, R20 ;  /* 0x000000ffff0f7224 */ /* 0x008fca00078e0014 */
[----:B------:R1:W-:Y:S01]  /*116c0*/  MUFU.EX2 R183, R6 ;  /* 0x0000000600b77308 */ /* 0x0003e20000000800 */
[----:B------:R-:W2:Y:S01]  /*116d0*/  LDSM.16.MT88.4 R20, [R221+0x1100] ;  /* 0x00110000dd14783b */ /* 0x000ea20000004200 */
[----:B------:R-:W-:Y:S01]  /*116e0*/  F2FP.BF16.PACK_AB R4, R15, R161 ;  /* 0x000000a10f04723e */ /* 0x000fe200000010ff */
[----:B----4-:R-:W-:Y:S01]  /*116f0*/  FMUL.FTZ R0, R146, c[0x0][0x2d0] ;  /* 0x0000b40092007a20 */ /* 0x010fe20000410000 */
[----:B-----5:R-:W-:-:S04]  /*11700*/  F2FP.BF16.PACK_AB R7, R179, R182 ;  /* 0x000000b6b307723e */ /* 0x020fc800000010ff */
[----:B------:R-:W-:Y:S02]  /*11710*/  FSEL R0, R0, RZ, P0 ;  /* 0x000000ff00007208 */ /* 0x000fe40000000000 */
[----:B------:R-:W-:-:S03]  /*11720*/  FSETP.NEU.FTZ.AND P0, PT, R145, -INF , PT ;  /* 0xff8000009100780b */ /* 0x000fc60003f1d000 */
[----:B------:R-:W-:Y:S02]  /*11730*/  FFMA.FTZ R2, R32, c[0x0][0x2d0], -R0 ;  /* 0x0000b40020027a23 */ /* 0x000fe40000010800 */
[----:B-1----:R-:W-:Y:S01]  /*11740*/  FFMA.FTZ R6, R17, c[0x0][0x2d0], -R12 ;  /* 0x0000b40011067a23 */ /* 0x002fe2000001080c */
[----:B------:R-:W-:Y:S01]  /*11750*/  LDSM.16.MT88.4 R32, [R221+0x2100] ;  /* 0x00210000dd20783b */ /* 0x000fe20000004200 */
[----:B------:R-:W-:Y:S02]  /*11760*/  FFMA.FTZ R8, R37, c[0x0][0x2d0], -R0 ;  /* 0x0000b40025087a23 */ /* 0x000fe40000010800 */
[----:B------:R1:W3:Y:S01]  /*11770*/  MUFU.EX2 R180, R6 ;  /* 0x0000000600b47308 */ /* 0x0002e20000000800 */
        /* <DEDUP_REMOVED lines=8> */
[----:B---3--:R-:W-:-:S07]  /*11800*/  F2FP.BF16.PACK_AB R6, R180, R183 ;  /* 0x000000b7b406723e */ /* 0x008fce00000010ff */
[----:B------:R3:W-:Y:S01]  /*11810*/  MUFU.EX2 R250, R2 ;  /* 0x0000000200fa7308 */ /* 0x0007e20000000800 */
[----:B-----5:R-:W-:-:S07]  /*11820*/  F2FP.BF16.PACK_AB R5, R160, R185 ;  /* 0x000000b9a005723e */ /* 0x020fce00000010ff */
[----:B------:R-:W-:Y:S01]  /*11830*/  HMMA.16816.F32.BF16 R116, R4, R28, RZ ;  /* 0x0000001c0474723c */ /* 0x000fe200000418ff */
[----:B-1----:R-:W-:Y:S01]  /*11840*/  F2FP.BF16.PACK_AB R10, R181, R184 ;  /* 0x000000b8b50a723e */ /* 0x002fe200000010ff */
[----:B---3--:R-:W-:-:S06]  /*11850*/  FMUL.FTZ R2, R145, c[0x0][0x2d0] ;  /* 0x0000b40091027a20 */ /* 0x008fcc0000410000 */
[----:B------:R-:W-:Y:S01]  /*11860*/  HMMA.16816.F32.BF16 R112, R4, R24, RZ ;  /* 0x000000180470723c */ /* 0x000fe200000418ff */
[----:B------:R-:W-:-:S07]  /*11870*/  FSEL R2, R2, RZ, P0 ;  /* 0x000000ff02027208 */ /* 0x000fce0000000000 */
[C---:B--2---:R-:W-:Y:S01]  /*11880*/  HMMA.16816.F32.BF16 R108, R4.reuse, R20, RZ ;  /* 0x00000014046c723c */ /* 0x044fe200000418ff */
        /* <DEDUP_REMOVED lines=94> */
[----:B------:R-:W-:Y:S02]  /*11e70*/  IMAD.MOV.U32 R164, RZ, RZ, R181 ;  /* 0x000000ffffa47224 */ /* 0x000fe400078e00b5 */
[----:B------:R1:W-:Y:S03]  /*11e80*/  MUFU.EX2 R196, R8 ;  /* 0x0000000800c47308 */ /* 0x0003e60000000800 */
[----:B------:R-:W-:Y:S07]  /*11e90*/  HMMA.16816.F32.BF16 R80, R4, R38, R64 ;  /* 0x000000260450723c */ /* 0x000fee0000041840 */
[----:B----4-:R-:W-:-:S02]  /*11ea0*/  F2FP.BF16.PACK_AB R4, R217, R218 ;  /* 0x000000dad904723e */ /* 0x010fc400000010ff */
[----:B------:R-:W-:Y:S02]  /*11eb0*/  F2FP.BF16.PACK_AB R5, R206, R203 ;  /* 0x000000cbce05723e */ /* 0x000fe400000010ff */
[----:B------:R-:W-:Y:S02]  /*11ec0*/  F2FP.BF16.PACK_AB R6, R214, R215 ;  /* 0x000000d7d606723e */ /* 0x000fe400000010ff */
[----:B---3--:R-:W-:Y:S01]  /*11ed0*/  F2FP.BF16.PACK_AB R7, R200, R202 ;  /* 0x000000cac807723e */ /* 0x008fe200000010ff */
[----:B-1----:R-:W-:Y:S02]  /*11ee0*/  FFMA.FTZ R8, R126, c[0x0][0x2d0], -R3 ;  /* 0x0000b4007e087a23 */ /* 0x002fe40000010803 */
[----:B------:R-:W-:Y:S02]  /*11ef0*/  IMAD.MOV.U32 R126, RZ, RZ, R13 ;  /* 0x000000ffff7e7224 */ /* 0x000fe400078e000d */
[----:B------:R-:W-:Y:S02]  /*11f00*/  FFMA.FTZ R13, R141, c[0x0][0x2d0], -R3 ;  /* 0x0000b4008d0d7a23 */ /* 0x000fe40000010803 */
        /* <DEDUP_REMOVED lines=15> */
[----:B------:R1:W-:Y:S03]  /*12000*/  MUFU.EX2 R180, R13 ;  /* 0x0000000d00b47308 */ /* 0x0003e60000000800 */
[C---:B------:R-:W-:Y:S05]  /*12010*/  HMMA.16816.F32.BF16 R192, R4.reuse, R36, R44 ;  /* 0x0000002404c0723c */ /* 0x040fea000004182c */
[----:B------:R2:W3:Y:S03]  /*12020*/  MUFU.EX2 R182, R8 ;  /* 0x0000000800b67308 */ /* 0x0004e60000000800 */
[----:B------:R-:W-:Y:S01]  /*12030*/  HMMA.16816.F32.BF16 R60, R4, R32, R48 ;  /* 0x00000020043c723c */ /* 0x000fe20000041830 */
[----:B-1----:R-:W-:-:S07]  /*12040*/  FFMA.FTZ R13, R147, c[0x0][0x2d0], -R3 ;  /* 0x0000b400930d7a23 */ /* 0x002fce0000010803 */
[C---:B------:R-:W-:Y:S01]  /*12050*/  HMMA.16816.F32.BF16 R44, R4.reuse, R18, R128 ;  /* 0x00000012042c723c */ /* 0x040fe20000041880 */
[----:B------:R1:W4:Y:S01]  /*12060*/  MUFU.EX2 R181, R13 ;  /* 0x0000000d00b57308 */ /* 0x0003220000000800 */
[----:B------:R-:W4:Y:S04]  /*12070*/  LDSM.16.MT88.4 R16, [R221+0x900] ;  /* 0x00090000dd10783b */ /* 0x000f280000004200 */
[----:B--2---:R-:W-:Y:S02]  /*12080*/  LDSM.16.MT88.4 R8, [R222+0x900] ;  /* 0x00090000de08783b */ /* 0x004fe40000004200 */
[C---:B------:R-:W-:Y:S02]  /*12090*/  HMMA.16816.F32.BF16 R52, R4.reuse, R34, R156 ;  /* 0x000000220434723c */ /* 0x040fe4000004189c */
[----:B------:R-:W2:Y:S06]  /*120a0*/  LDSM.16.MT88.4 R32, [R222+0x2900] ;  /* 0x00290000de20783b */ /* 0x000eac0000004200 */
[----:B------:R-:W-:Y:S01]  /*120b0*/  HMMA.16816.F32.BF16 R48, R4, R22, R132 ;  /* 0x000000160430723c */ /* 0x000fe20000041884 */
[----:B-1----:R-:W-:Y:S01]  /*120c0*/  FFMA.FTZ R13, R166, c[0x0][0x2d0], -R0 ;  /* 0x0000b400a60d7a23 */ /* 0x002fe20000010800 */
[----:B------:R-:W1:Y:S01]  /*120d0*/  LDSM.16.MT88.4 R20, [R221+0x1900] ;  /* 0x00190000dd14783b */ /* 0x000e620000004200 */
[----:B------:R-:W-:-:S02]  /*120e0*/  IMAD.MOV.U32 R166, RZ, RZ, R179 ;  /* 0x000000ffffa67224 */ /* 0x000fc400078e00b3 */
[----:B------:R4:W-:Y:S03]  /*120f0*/  MUFU.EX2 R150, R13 ;  /* 0x0000000d00967308 */ /* 0x0009e60000000800 */
[----:B------:R-:W-:Y:S07]  /*12100*/  HMMA.16816.F32.BF16 R36, R4, R38, R168 ;  /* 0x000000260424723c */ /* 0x000fee00000418a8 */
[----:B-----5:R-:W-:-:S02]  /*12110*/  F2FP.BF16.PACK_AB R4, R198, R199 ;  /* 0x000000c7c604723e */ /* 0x020fc400000010ff */
[----:B---3--:R-:W-:Y:S02]  /*12120*/  F2FP.BF16.PACK_AB R5, R182, R183 ;  /* 0x000000b7b605723e */ /* 0x008fe400000010ff */
[----:B------:R-:W-:Y:S01]  /*12130*/  F2FP.BF16.PACK_AB R6, R196, R197 ;  /* 0x000000c5c406723e */ /* 0x000fe200000010ff */
[----:B----4-:R-:W-:Y:S01]  /*12140*/  FFMA.FTZ R13, R167, c[0x0][0x2d0], -R0 ;  /* 0x0000b400a70d7a23 */ /* 0x010fe20000010800 */
[----:B------:R-:W-:Y:S01]  /*12150*/  F2FP.BF16.PACK_AB R7, R181, R180 ;  /* 0x000000b4b507723e */ /* 0x000fe200000010ff */
[----:B------:R-:W-:Y:S02]  /*12160*/  IMAD.MOV.U32 R167, RZ, RZ, R178 ;  /* 0x000000ffffa77224 */ /* 0x000fe400078e00b2 */
[----:B------:R3:W4:Y:S04]  /*12170*/  MUFU.EX2 R148, R13 ;  /* 0x0000000d00947308 */ /* 0x0007280000000800 */
[C---:B------:R-:W-:Y:S08]  /*12180*/  HMMA.16816.F32.BF16 R156, R4.reuse, R16, R172 ;  /* 0x00000010049c723c */ /* 0x040ff000000418ac */
[----:B--2---:R-:W-:Y:S01]  /*12190*/  HMMA.16816.F32.BF16 R188, R4, R32, R96 ;  /* 0x0000002004bc723c */ /* 0x004fe20000041860 */
[----:B---3--:R-:W-:-:S04]  /*121a0*/  FFMA.FTZ R13, R177, c[0x0][0x2d0], -R0 ;  /* 0x0000b400b10d7a23 */ /* 0x008fc80000010800 */
[----:B------:R2:W-:Y:S03]  /*121b0*/  MUFU.EX2 R149, R13 ;  /* 0x0000000d00957308 */ /* 0x0005e60000000800 */
[C---:B------:R-:W-:Y:S08]  /*121c0*/  HMMA.16816.F32.BF16 R120, R4.reuse, R8, R116 ;  /* 0x000000080478723c */ /* 0x040ff00000041874 */
[----:B-1----:R-:W-:Y:S01]  /*121d0*/  HMMA.16816.F32.BF16 R132, R4, R20, R112 ;  /* 0x000000140484723c */ /* 0x002fe20000041870 */
[----:B------:R-:W1:Y:S01]  /*121e0*/  LDSM.16.MT88.4 R112, [R222+0xd00] ;  /* 0x000d0000de70783b */ /* 0x000e620000004200 */
[----:B--2---:R-:W-:-:S06]  /*121f0*/  FFMA.FTZ R13, R176, c[0x0][0x2d0], -R0 ;  /* 0x0000b400b00d7a23 */ /* 0x004fcc0000010800 */
[C---:B------:R-:W-:Y:S01]  /*12200*/  HMMA.16816.F32.BF16 R172, R4.reuse, R24, R104 ;  /* 0x0000001804ac723c */ /* 0x040fe20000041868 */
[----:B------:R2:W-:Y:S07]  /*12210*/  MUFU.EX2 R151, R13 ;  /* 0x0000000d00977308 */ /* 0x0005ee0000000800 */
[C---:B------:R-:W-:Y:S08]  /*12220*/  HMMA.16816.F32.BF16 R184, R4.reuse, R28, R100 ;  /* 0x0000001c04b8723c */ /* 0x040ff00000041864 */
[----:B------:R-:W-:Y:S01]  /*12230*/  HMMA.16816.F32.BF16 R160, R4, R18, R160 ;  /* 0x0000001204a0723c */ /* 0x000fe200000418a0 */
[----:B--2---:R-:W-:-:S04]  /*12240*/  FFMA.FTZ R13, R165, c[0x0][0x2d0], -R2 ;  /* 0x0000b400a50d7a23 */ /* 0x004fc80000010802 */
[----:B------:R2:W-:Y:S03]  /*12250*/  MUFU.EX2 R140, R13 ;  /* 0x0000000d008c7308 */ /* 0x0005e60000000800 */
[C---:B------:R-:W-:Y:S08]  /*12260*/  HMMA.16816.F32.BF16 R108, R4.reuse, R10, R108 ;  /* 0x0000000a046c723c */ /* 0x040ff0000004186c */
[----:B------:R-:W-:Y:S01]  /*12270*/  HMMA.16816.F32.BF16 R168, R4, R22, R92 ;  /* 0x0000001604a8723c */ /* 0x000fe2000004185c */
[----:B--2---:R-:W-:-:S07]  /*12280*/  FFMA.FTZ R13, R155, c[0x0][0x2d0], -R2 ;  /* 0x0000b4009b0d7a23 */ /* 0x004fce0000010802 */
[C---:B------:R-:W-:Y:S01]  /*12290*/  HMMA.16816.F32.BF16 R88, R4.reuse, R26, R88 ;  /* 0x0000001a0458723c */ /* 0x040fe20000041858 */
[----:B------:R2:W3:Y:S07]  /*122a0*/  MUFU.EX2 R147, R13 ;  /* 0x0000000d00937308 */ /* 0x0004ee0000000800 */
[C---:B------:R-:W-:Y:S08]  /*122b0*/  HMMA.16816.F32.BF16 R128, R4.reuse, R30, R84 ;  /* 0x0000001e0480723c */ /* 0x040ff00000041854 */
[----:B------:R-:W-:Y:S01]  /*122c0*/  HMMA.16816.F32.BF16 R96, R4, R34, R80 ;  /* 0x000000220460723c */ /* 0x000fe20000041850 */
[----:B------:R-:W-:Y:S01]  /*122d0*/  LDSM.16.MT88.4 R80, [R221+0x2d00] ;  /* 0x002d0000dd50783b */ /* 0x000fe20000004200 */
[----:B--2---:R-:W-:-:S04]  /*122e0*/  FFMA.FTZ R13, R152, c[0x0][0x2d0], -R2 ;  /* 0x0000b400980d7a23 */ /* 0x004fc80000010802 */
[----:B------:R2:W-:Y:S01]  /*122f0*/  MUFU.EX2 R143, R13 ;  /* 0x0000000d008f7308 */ /* 0x0005e20000000800 */
[----:B----4-:R-:W-:Y:S02]  /*12300*/  F2FP.BF16.PACK_AB R4, R148, R150 ;  /* 0x000000969404723e */ /* 0x010fe400000010ff */
[----:B---3--:R-:W-:Y:S02]  /*12310*/  F2FP.BF16.PACK_AB R5, R147, R140 ;  /* 0x0000008c9305723e */ /* 0x008fe400000010ff */
[----:B------:R-:W-:Y:S01]  /*12320*/  F2FP.BF16.PACK_AB R6, R151, R149 ;  /* 0x000000959706723e */ /* 0x000fe200000010ff */
[----:B--2---:R-:W-:-:S04]  /*12330*/  FFMA.FTZ R13, R153, c[0x0][0x2d0], -R2 ;  /* 0x0000b400990d7a23 */ /* 0x004fc80000010802 */
[----:B------:R-:W2:Y:S02]  /*12340*/  MUFU.EX2 R141, R13 ;  /* 0x0000000d008d7308 */ /* 0x000ea40000000800 */
[----:B--2---:R-:W-:-:S07]  /*12350*/  F2FP.BF16.PACK_AB R7, R141, R143 ;  /* 0x0000008f8d07723e */ /* 0x004fce00000010ff */
[C---:B------:R-:W-:Y:S07]  /*12360*/  HMMA.16816.F32.BF16 R100, R4.reuse, R8, R72 ;  /* 0x000000080464723c */ /* 0x040fee0000041848 */
[----:B------:R-:W-:Y:S01]  /*12370*/  FFMA.FTZ R8, R211, c[0x0][0x2d0], -R12 ;  /* 0x0000b400d3087a23 */ /* 0x000fe2000001080c */
[----:B------:R-:W-:Y:S01]  /*12380*/  HMMA.16816.F32.BF16 R116, R4, R10, R48 ;  /* 0x0000000a0474723c */ /* 0x000fe20000041830 */
[----:B------:R-:W-:Y:S02]  /*12390*/  IMAD.MOV.U32 R211, RZ, RZ, R127 ;  /* 0x000000ffffd37224 */ /* 0x000fe400078e007f */
[----:B------:R2:W-:Y:S01]  /*123a0*/  MUFU.EX2 R49, R8 ;  /* 0x0000000800317308 */ /* 0x0005e20000000800 */
[----:B------:R-:W-:-:S03]  /*123b0*/  IMAD.MOV.U32 R9, RZ, RZ, R136 ;  /* 0x000000ffff097224 */ /* 0x000fc600078e0088 */
[----:B------:R-:W-:Y:S01]  /*123c0*/  IMAD.MOV.U32 R10, RZ, RZ, R137 ;  /* 0x000000ffff0a7224 */ /* 0x000fe200078e0089 */
[----:B------:R-:W-:Y:S01]  /*123d0*/  HMMA.16816.F32.BF16 R176, R4, R18, R56 ;  /* 0x0000001204b0723c */ /* 0x000fe20000041838 */
[----:B------:R-:W-:Y:S02]  /*123e0*/  IMAD.MOV.U32 R11, RZ, RZ, R138 ;  /* 0x000000ffff0b7224 */ /* 0x000fe400078e008a */
[----:B------:R-:W-:Y:S02]  /*123f0*/  IMAD.MOV.U32 R51, RZ, RZ, R167 ;  /* 0x000000ffff337224 */ /* 0x000fe400078e00a7 */
[----:B------:R-:W-:-:S03]  /*12400*/  IMAD.MOV.U32 R50, RZ, RZ, R166 ;  /* 0x000000ffff327224 */ /* 0x000fc600078e00a6 */
[C---:B------:R-:W-:Y:S01]  /*12410*/  HMMA.16816.F32.BF16 R56, R4.reuse, R22, R44 ;  /* 0x000000160438723c */ /* 0x040fe2000004182c */
[----:B--2---:R-:W-:Y:S02]  /*12420*/  FFMA.FTZ R8, R209, c[0x0][0x2d0], -R12 ;  /* 0x0000b400d1087a23 */ /* 0x004fe4000001080c */
[----:B------:R-:W-:Y:S02]  /*12430*/  IMAD.MOV.U32 R209, RZ, RZ, R126 ;  /* 0x000000ffffd17224 */ /* 0x000fe400078e007e */
[----:B------:R2:W3:Y:S03]  /*12440*/  MUFU.EX2 R48, R8 ;  /* 0x0000000800307308 */ /* 0x0004e60000000800 */
[----:B------:R-:W-:Y:S01]  /*12450*/  HMMA.16816.F32.BF16 R64, R4, R24, R64 ;  /* 0x000000180440723c */ /* 0x000fe20000041840 */
[----:B------:R-:W-:Y:S02]  /*12460*/  IMAD.MOV.U32 R45, RZ, RZ, R124 ;  /* 0x000000ffff2d7224 */ /* 0x000fe400078e007c */
[----:B------:R-:W-:-:S02]  /*12470*/  IMAD.MOV.U32 R46, RZ, RZ, R139 ;  /* 0x000000ffff2e7224 */ /* 0x000fc400078e008b */
[----:B------:R-:W-:Y:S01]  /*12480*/  LDSM.16.MT88.4 R136, [R222+0x1d00] ;  /* 0x001d0000de88783b */ /* 0x000fe20000004200 */
[----:B------:R-:W-:Y:S02]  /*12490*/  IMAD.MOV.U32 R47, RZ, RZ, R164 ;  /* 0x000000ffff2f7224 */ /* 0x000fe400078e00a4 */
[----:B------:R-:W-:Y:S01]  /*124a0*/  HMMA.16816.F32.BF16 R68, R4, R20, R68 ;  /* 0x000000140444723c */ /* 0x000fe20000041844 */
[----:B------:R-:W-:Y:S01]  /*124b0*/  LDSM.16.MT88.4 R164, [R221+0xd00] ;  /* 0x000d0000dda4783b */ /* 0x000fe20000004200 */
[----:B------:R-:W-:Y:S02]  /*124c0*/  IMAD.MOV.U32 R25, RZ, RZ, R15 ;  /* 0x000000ffff197224 */ /* 0x000fe400078e000f */
[----:B--2---:R-:W-:-:S04]  /*124d0*/  FFMA.FTZ R8, R207, c[0x0][0x2d0], -R12 ;  /* 0x0000b400cf087a23 */ /* 0x004fc8000001080c */
[C---:B------:R-:W-:Y:S01]  /*124e0*/  HMMA.16816.F32.BF16 R152, R4.reuse, R16, R76 ;  /* 0x000000100498723c */ /* 0x040fe2000004184c */
[----:B------:R-:W-:Y:S01]  /*124f0*/  IMAD.MOV.U32 R207, RZ, RZ, R125 ;  /* 0x000000ffffcf7224 */ /* 0x000fe200078e007d */
[----:B---3--:R-:W-:Y:S01]  /*12500*/  F2FP.BF16.PACK_AB R92, R48, R49 ;  /* 0x00000031305c723e */ /* 0x008fe200000010ff */
[----:B------:R2:W-:Y:S01]  /*12510*/  MUFU.EX2 R44, R8 ;  /* 0x00000008002c7308 */ /* 0x0005e20000000800 */
[----:B------:R-:W3:Y:S04]  /*12520*/  LDSM.16.MT88.4 R124, [R221+0x1d00] ;  /* 0x001d0000dd7c783b */ /* 0x000ee80000004200 */
[C---:B------:R-:W-:Y:S08]  /*12530*/  HMMA.16816.F32.BF16 R40, R4.reuse, R26, R40 ;  /* 0x0000001a0428723c */ /* 0x040ff00000041828 */
[----:B------:R-:W-:Y:S01]  /*12540*/  HMMA.16816.F32.BF16 R60, R4, R28, R60 ;  /* 0x0000001c043c723c */ /* 0x000fe2000004183c */
[----:B--2---:R-:W-:-:S02]  /*12550*/  FFMA.FTZ R8, R201, c[0x0][0x2d0], -R12 ;  /* 0x0000b400c9087a23 */ /* 0x004fc4000001080c */
[----:B------:R-:W-:Y:S02]  /*12560*/  IMAD.MOV.U32 R201, RZ, RZ, R14 ;  /* 0x000000ffffc97224 */ /* 0x000fe400078e000e */
        /* <DEDUP_REMOVED lines=19> */
[C---:B------:R-:W-:Y:S08]  /*126a0*/  HMMA.16816.F32.BF16 R104, R92.reuse, R112, R120 ;  /* 0x000000705c68723c */ /* 0x040ff00000041878 */
[----:B---3--:R-:W-:Y:S01]  /*126b0*/  HMMA.16816.F32.BF16 R120, R92, R124, R132 ;  /* 0x0000007c5c78723c */ /* 0x008fe20000041884 */
[----:B-1----:R-:W-:-:S04]  /*126c0*/  FFMA.FTZ R3, R212, c[0x0][0x2d0], -R0 ;  /* 0x0000b400d4037a23 */ /* 0x002fc80000010800 */
[----:B------:R1:W3:Y:S03]  /*126d0*/  MUFU.EX2 R18, R3 ;  /* 0x0000000300127308 */ /* 0x0002e60000000800 */
        /* <DEDUP_REMOVED lines=17> */
[C---:B--2---:R-:W-:Y:S01]  /*127f0*/  HMMA.16816.F32.BF16 R88, R92.reuse, R4, R188 ;  /* 0x000000045c58723c */ /* 0x044fe200000418bc */
[----:B------:R-:W-:Y:S01]  /*12800*/  IMAD.U32 R216, RZ, RZ, UR8 ;  /* 0x00000008ffd87e24 */ /* 0x000fe2000f8e00ff */
[----:B------:R1:W2:Y:S04]  /*12810*/  MUFU.EX2 R13, R0 ;  /* 0x00000000000d7308 */ /* 0x0002a80000000800 */
[----:B------:R-:W-:Y:S02]  /*12820*/  ISETP.GE.AND P0, PT, R216, UR7, PT ;  /* 0x00000007d8007c0c */ /* 0x000fe4000bf06270 */
[----:B------:R-:W-:Y:S07]  /*12830*/  HMMA.16816.F32.BF16 R92, R92, R6, R96 ;  /* 0x000000065c5c723c */ /* 0x000fee0000041860 */
[----:B---3--:R-:W-:-:S02]  /*12840*/  F2FP.BF16.PACK_AB R96, R18, R19 ;  /* 0x000000131260723e */ /* 0x008fc400000010ff */
[----:B-----5:R-:W-:Y:S01]  /*12850*/  F2FP.BF16.PACK_AB R98, R16, R17 ;  /* 0x000000111062723e */ /* 0x020fe200000010ff */
[--C-:B-1----:R-:W-:Y:S01]  /*12860*/  FFMA.FTZ R0, R238, c[0x0][0x2d0], -R2.reuse ;  /* 0x0000b400ee007a23 */ /* 0x102fe20000010802 */
[----:B--2---:R-:W-:Y:S01]  /*12870*/  F2FP.BF16.PACK_AB R97, R13, R12 ;  /* 0x0000000c0d61723e */ /* 0x004fe200000010ff */
        /* <DEDUP_REMOVED lines=73> */
[----:B------:R-:W-:-:S03]  /*12d10*/  FADD.FTZ R0, R21, R4 ;  /* 0x0000000415007221 */ /* 0x000fc60000010000 */
[----:B------:R1:W-:Y:S04]  /*12d20*/  STL [R1+0x1c], R3 ;  /* 0x00001c0301007387 */ /* 0x0003e80000100800 */
[----:B------:R1:W-:Y:S04]  /*12d30*/  STL [R1+0x24], R0 ;  /* 0x0000240001007387 */ /* 0x0003e80000100800 */
[----:B------:R1:W-:Y:S01]  /*12d40*/  STL [R1+0x20], R2 ;  /* 0x0000200201007387 */ /* 0x0003e20000100800 */
[----:B------:R-:W-:Y:S05]  /*12d50*/  @!P0 BRA `(.L_x_829) ;  /* 0x0000424000008947 */ /* 0x000fea0003800000 */
[----:B------:R-:W2:Y:S04]  /*12d60*/  LDL R211, [R1+0x2c] ;  /* 0x00002c0001d37983 */ /* 0x000ea80000100800 */
[----:B------:R-:W3:Y:S04]  /*12d70*/  LDL R51, [R1+0x3c] ;  /* 0x00003c0001337983 */ /* 0x000ee80000100800 */
[----:B------:R-:W3:Y:S01]  /*12d80*/  LDL R50, [R1+0x44] ;  /* 0x0000440001327983 */ /* 0x000ee20000100800 */
[----:B-1----:R-:W-:Y:S01]  /*12d90*/  SEL R3, RZ, 0x10, P6 ;  /* 0x00000010ff037807 */ /* 0x002fe20003000000 */
[----:B------:R-:W-:Y:S01]  /*12da0*/  IMAD.MOV.U32 R143, RZ, RZ, R145 ;  /* 0x000000ffff8f7224 */ /* 0x000fe200078e0091 */
[----:B------:R-:W-:Y:S01]  /*12db0*/  MOV R140, R146 ;  /* 0x00000092008c7202 */ /* 0x000fe20000000f00 */
[----:B------:R-:W-:Y:S01]  /*12dc0*/  IMAD.MOV.U32 R148, RZ, RZ, R142 ;  /* 0x000000ffff947224 */ /* 0x000fe200078e008e */
[----:B------:R-:W-:Y:S01]  /*12dd0*/  MOV R147, R144 ;  /* 0x0000009000937202 */ /* 0x000fe20000000f00 */
[----:B------:R-:W-:Y:S01]  /*12de0*/  IMAD.MOV.U32 R241, RZ, RZ, R216 ;  /* 0x000000fffff17224 */ /* 0x000fe200078e00d8 */
[----:B------:R-:W-:-:S02]  /*12df0*/  ULDC UR5, c[0x0][0x210] ;  /* 0x0000840000057ab9 */ /* 0x000fc40000000800 */
[----:B------:R-:W-:Y:S02]  /*12e00*/  ULDC UR4, c[0x0][0x1e8] ;  /* 0x00007a0000047ab9 */ /* 0x000fe40000000800 */
[----:B------:R-:W-:Y:S02]  /*12e10*/  UIMAD UR5, UR11, UR5, URZ ;  /* 0x000000050b0572a4 */ /* 0x000fe4000f8e023f */
[----:B------:R-:W-:Y:S01]  /*12e20*/  UIMAD UR4, UR11, UR4, URZ ;  /* 0x000000040b0472a4 */ /* 0x000fe2000f8e023f */
[----:B--2---:R-:W-:-:S05]  /*12e30*/  SHF.L.U32 R0, R211, 0x1, RZ ;  /* 0x00000001d3007819 */ /* 0x004fca00000006ff */
[----:B------:R1:W-:Y:S01]  /*12e40*/  STL [R1+0x10], R0 ;  /* 0x0000100001007387 */ /* 0x0003e20000100800 */
[----:B---3--:R-:W-:-:S03]  /*12e50*/  SHF.L.U64.HI R2, R51, 0x1, R50 ;  /* 0x0000000133027819 */ /* 0x008fc60000010232 */
[----:B------:R2:W-:Y:S01]  /*12e60*/  STL [R1+0x34], R3 ;  /* 0x0000340301007387 */ /* 0x0005e20000100800 */
[----:B-1----:R-:W-:-:S05]  /*12e70*/  IMAD.SHL.U32 R0, R51, 0x2, RZ ;  /* 0x0000000233007824 */ /* 0x002fca00078e00ff */
[----:B------:R2:W-:Y:S04]  /*12e80*/  STL [R1+0x8], R0 ;  /* 0x0000080001007387 */ /* 0x0005e80000100800 */
[----:B------:R2:W-:Y:S02]  /*12e90*/  STL [R1+0xc], R2 ;  /* 0x00000c0201007387 */ /* 0x0005e40000100800 */
.L_x_832:
[----:B-1----:R1:W5:Y:S01]  /*12ea0*/  LDL R240, [R1+0x38] ;  /* 0x0000380001f07983 */ /* 0x0023620000100800 */
[----:B------:R-:W-:Y:S04]  /*12eb0*/  DEPBAR.LE SB0, 0x0 ;  /* 0x000080000000791a */ /* 0x000fe80000000000 */
[----:B------:R-:W-:Y:S01]  /*12ec0*/  BAR.SYNC.DEFER_BLOCKING 0x0 ;  /* 0x0000000000007b1d */ /* 0x000fe20000010000 */
[----:B------:R-:W-:Y:S05]  /*12ed0*/  ISETP.GE.AND P0, PT, R241, RZ, PT ;  /* 0x000000fff100720c */ /* 0x000fea0003f06270 */
[----:B------:R1:W5:Y:S04]  /*12ee0*/  LDL R151, [R1+0x2c] ;  /* 0x00002c0001977983 */ /* 0x0003680000100800 */
[----:B------:R1:W5:Y:S04]  /*12ef0*/  LDL R150, [R1+0x48] ;  /* 0x0000480001967983 */ /* 0x0003680000100800 */
[----:B------:R1:W5:Y:S04]  /*12f00*/  LDL R142, [R1+0x14] ;  /* 0x00001400018e7983 */ /* 0x0003680000100800 */
[----:B------:R1:W5:Y:S04]  /*12f10*/  LDL R239, [R1+0x10] ;  /* 0x0000100001ef7983 */ /* 0x0003680000100800 */
[----:B------:R1:W5:Y:S04]  /*12f20*/  LDL R238, [R1+0x8] ;  /* 0x0000080001ee7983 */ /* 0x0003680000100800 */
[----:B------:R1:W3:Y:S04]  /*12f30*/  LDSM.16.M88.4 R64, [R223+0x6100] ;  /* 0x00610000df40783b */ /* 0x0002e80000000200 */
[----:B------:R1:W5:Y:S04]  /*12f40*/  LDL R237, [R1+0x34] ;  /* 0x0000340001ed7983 */ /* 0x0003680000100800 */
[----:B------:R1:W4:Y:S04]  /*12f50*/  LDSM.16.M88.4 R60, [R223+0x7100] ;  /* 0x00710000df3c783b */ /* 0x0003280000000200 */
[----:B------:R1:W5:Y:S04]  /*12f60*/  LDL R149, [R1+0xc] ;  /* 0x00000c0001957983 */ /* 0x0003680000100800 */
[----:B------:R1:W2:Y:S04]  /*12f70*/  LDSM.16.M88.4 R16, [R220+0x3100] ;  /* 0x00310000dc10783b */ /* 0x0002a80000000200 */
        /* <DEDUP_REMOVED lines=10> */
[----:B---345:R-:W-:Y:S01]  /*13020*/  IADD3 R14, -R237, 0x10, RZ ;  /* 0x00000010ed0e7810 */ /* 0x038fe20007ffe1ff */
[----:B------:R-:W3:Y:S01]  /*13030*/  LDL R4, [R1+0x4] ;  /* 0x0000040001047983 */ /* 0x000ee20000100800 */
[----:B------:R-:W-:Y:S01]  /*13040*/  SEL R20, RZ, 0x10, P4 ;  /* 0x00000010ff147807 */ /* 0x000fe20002000000 */
[----:B------:R-:W-:Y:S01]  /*13050*/  IMAD.SHL.U32 R10, R142, 0x2, RZ ;  /* 0x000000028e0a7824 */ /* 0x000fe200078e00ff */
[----:B------:R-:W-:Y:S01]  /*13060*/  LOP3.LUT R14, R14, 0xf, RZ, 0xc0, !PT ;  /* 0x0000000f0e0e7812 */ /* 0x000fe200078ec0ff */
[----:B------:R-:W4:Y:S01]  /*13070*/  LDL R5, [R1] ;  /* 0x0000000001057983 */ /* 0x000f220000100800 */
[----:B------:R-:W-:Y:S02]  /*13080*/  IADD3 R12, -R20, 0x10, RZ ;  /* 0x00000010140c7810 */ /* 0x000fe40007ffe1ff */
[----:B------:R-:W-:Y:S02]  /*13090*/  SHF.L.U64.HI R7, R151, 0x1, R240 ;  /* 0x0000000197077819 */ /* 0x000fe400000102f0 */
[----:B------:R-:W-:Y:S02]  /*130a0*/  LOP3.LUT R12, R12, 0xf, RZ, 0xc0, !PT ;  /* 0x0000000f0c0c7812 */ /* 0x000fe400078ec0ff */
[----:B--23--:R-:W-:Y:S01]  /*130b0*/  SHF.R.S32.HI R0, RZ, 0x1f, R4 ;  /* 0x0000001fff007819 */ /* 0x00cfe20000011404 */
[----:B------:R-:W-:Y:S04]  /*130c0*/  IMAD.WIDE.U32 R2, R4, c[0x0][0x208], RZ ;  /* 0x0000820004027a25 */ /* 0x000fe800078e00ff */
[----:B------:R-:W-:Y:S04]  /*130d0*/  IMAD R0, R0, c[0x0][0x208], RZ ;  /* 0x0000820000007a24 */ /* 0x000fe800078e02ff */
[----:B------:R-:W-:Y:S01]  /*130e0*/  IMAD R0, R4, c[0x0][0x20c], R0 ;  /* 0x0000830004007a24 */ /* 0x000fe200078e0200 */
[----:B----4-:R-:W-:Y:S03]  /*130f0*/  SHF.R.S32.HI R4, RZ, 0x1f, R5 ;  /* 0x0000001fff047819 */ /* 0x010fe60000011405 */
[----:B------:R-:W-:Y:S02]  /*13100*/  IMAD.IADD R3, R3, 0x1, R0 ;  /* 0x0000000103037824 */ /* 0x000fe400078e0200 */
[----:B------:R-:W-:Y:S02]  /*13110*/  IMAD R4, R4, c[0x0][0x218], RZ ;  /* 0x0000860004047a24 */ /* 0x000fe400078e02ff */
[C---:B------:R-:W-:Y:S04]  /*13120*/  IMAD.WIDE.U32 R2, R5.reuse, c[0x0][0x218], R2 ;  /* 0x0000860005027a25 */ /* 0x040fe800078e0002 */
[----:B------:R-:W-:Y:S01]  /*13130*/  IMAD R4, R5, c[0x0][0x21c], R4 ;  /* 0x0000870005047a24 */ /* 0x000fe200078e0204 */
[----:B------:R-:W-:Y:S02]  /*13140*/  IADD3 R0, P0, R2, UR5, RZ ;  /* 0x0000000502007c10 */ /* 0x000fe4000ff1e0ff */
[----:B------:R-:W-:Y:S02]  /*13150*/  SHF.L.U64.HI R5, R142, 0x1, R150 ;  /* 0x000000018e057819 */ /* 0x000fe40000010296 */
[----:B------:R-:W-:Y:S02]  /*13160*/  IADD3.X R4, R3, UR10, R4, P0, !PT ;  /* 0x0000000a03047c10 */ /* 0x000fe400087fe404 */
[C---:B------:R-:W-:Y:S04]  /*13170*/  LEA R3, P0, R0.reuse, c[0x0][0x1f8], 0x1 ;  /* 0x00007e0000037a11 */ /* 0x040fe800078008ff */
[----:B------:R-:W-:Y:S02]  /*13180*/  LEA.HI.X R4, R0, c[0x0][0x1fc], R4, 0x1, P0 ;  /* 0x00007f0000047a11 */ /* 0x000fe400000f0c04 */
[----:B------:R-:W2:Y:S04]  /*13190*/  SHFL.IDX PT, R0, R3, 0x1, 0x1c1f ;  /* 0x003c1f0003007f89 */ /* 0x000ea800000e0000 */
[----:B------:R-:W3:Y:S04]  /*131a0*/  SHFL.IDX PT, R2, R4, 0x1, 0x1c1f ;  /* 0x003c1f0004027f89 */ /* 0x000ee800000e0000 */
[----:B------:R-:W4:Y:S04]  /*131b0*/  SHFL.IDX PT, R3, R3, RZ, 0x1c1f ;  /* 0x001c1fff03037589 */ /* 0x000f2800000e0000 */
[----:B------:R-:W1:Y:S01]  /*131c0*/  SHFL.IDX PT, R4, R4, RZ, 0x1c1f ;  /* 0x001c1fff04047589 */ /* 0x000e6200000e0000 */
[----:B--2---:R-:W-:Y:S04]  /*131d0*/  IADD3 R14, P1, P0, R14, R0, R239 ;  /* 0x000000000e0e7210 */ /* 0x004fe8000783e0ef */
[----:B---3--:R-:W-:Y:S02]  /*131e0*/  IADD3.X R15, RZ, R2, R7, P1, P0 ;  /* 0x00000002ff0f7210 */ /* 0x008fe40000fe0407 */
[----:B------:R-:W-:Y:S04]  /*131f0*/  IADD3 R12, P1, P0, R12, R0, R238 ;  /* 0x000000000c0c7210 */ /* 0x000fe8000783e0ee */
[----:B------:R-:W-:Y:S02]  /*13200*/  IADD3.X R13, RZ, R2, R149, P1, P0 ;  /* 0x00000002ff0d7210 */ /* 0x000fe40000fe0495 */
[-C--:B------:R-:W-:Y:S02]  /*13210*/  IADD3 R8, P0, R0, R10.reuse, RZ ;  /* 0x0000000a00087210 */ /* 0x080fe40007f1e0ff */
[C---:B----4-:R-:W-:Y:S02]  /*13220*/  IADD3 R10, P2, R3.reuse, R10, RZ ;  /* 0x0000000a030a7210 */ /* 0x050fe40007f5e0ff */
[C---:B------:R-:W-:Y:S01]  /*13230*/  IADD3 R6, P1, R3.reuse, R239, RZ ;  /* 0x000000ef03067210 */ /* 0x040fe20007f3e0ff */
[--C-:B------:R-:W-:Y:S01]  /*13240*/  IMAD.X R9, R2, 0x1, R5.reuse, P0 ;  /* 0x0000000102097824 */ /* 0x100fe200000e0605 */
[----:B------:R-:W-:Y:S01]  /*13250*/  IADD3 R0, R248, 0x100, RZ ;  /* 0x00000100f8007810 */ /* 0x000fe20007ffe0ff */
[C---:B-1----:R-:W-:Y:S01]  /*13260*/  IMAD.X R11, R4.reuse, 0x1, R5, P2 ;  /* 0x00000001040b7824 */ /* 0x042fe200010e0605 */
[----:B------:R-:W-:Y:S01]  /*13270*/  IADD3 R2, P0, R3, R238, RZ ;  /* 0x000000ee03027210 */ /* 0x000fe20007f1e0ff */
[C---:B------:R-:W-:Y:S01]  /*13280*/  IMAD.X R7, R4.reuse, 0x1, R7, P1 ;  /* 0x0000000104077824 */ /* 0x040fe200008e0607 */
[----:B------:R-:W-:Y:S02]  /*13290*/  ISETP.NE.U32.AND P1, PT, R237, RZ, PT ;  /* 0x000000ffed00720c */ /* 0x000fe40003f25070 */
[----:B------:R1:W-:Y:S01]  /*132a0*/  LDGSTS.E.BYPASS.LTC128B.128 [R0], [R10.64], !P5 ;  /* 0x000000000a007fae */ /* 0x0003e2000e901d54 */
[----:B------:R-:W-:Y:S01]  /*132b0*/  IMAD.X R3, R4, 0x1, R149, P0 ;  /* 0x0000000104037824 */ /* 0x000fe200000e0695 */
[----:B------:R-:W-:Y:S02]  /*132c0*/  ISETP.NE.U32.AND P0, PT, R20, RZ, PT ;  /* 0x000000ff1400720c */ /* 0x000fe40003f05070 */
[----:B------:R1:W-:Y:S04]  /*132d0*/  LDGSTS.E.BYPASS.LTC128B.128 [R0+0x1000], [R6.64], !P6 ;  /* 0x0100000006007fae */ /* 0x0003e8000f101d54 */
[----:B------:R1:W-:Y:S04]  /*132e0*/  LDGSTS.E.BYPASS.LTC128B.128 [R0+0x2000], [R2.64], !P4 ;  /* 0x0200000002007fae */ /* 0x0003e8000e101d54 */
[----:B------:R1:W-:Y:S04]  /*132f0*/  LDGSTS.E.BYPASS.LTC128B.128 [R0+0x800], [R8.64], !P5 ;  /* 0x0080000008007fae */ /* 0x0003e8000e901d54 */
[----:B------:R1:W-:Y:S04]  /*13300*/  LDGSTS.E.BYPASS.LTC128B.128.ZFILL [R0+0x1800], [R14.64], P1 ;  /* 0x018000000e007fae */ /* 0x0003e80008941d54 */
[----:B------:R1:W-:Y:S02]  /*13310*/  LDGSTS.E.BYPASS.LTC128B.128.ZFILL [R0+0x2800], [R12.64], P0 ;  /* 0x028000000c007fae */ /* 0x0003e40008141d54 */
.L_x_830:
[-C--:B-1234-:R-:W-:Y:S01]  /*13320*/  HMMA.16816.F32.BF16 R4, R64, R16.reuse, RZ ;  /* 0x000000104004723c */ /* 0x09efe200000418ff */
[----:B------:R-:W-:Y:S02]  /*13330*/  LDSM.16.M88.4 R204, [R220+0x4100] ;  /* 0x00410000dccc783b */ /* 0x000fe40000000200 */
[----:B------:R-:W-:Y:S05]  /*13340*/  ISETP.GE.AND P0, PT, R241, 0x1, PT ;  /* 0x00000001f100780c */ /* 0x000fea0003f06270 */
[C---:B------:R-:W-:Y:S01]  /*13350*/  HMMA.16816.F32.BF16 R8, R60.reuse, R16, RZ ;  /* 0x000000103c08723c */ /* 0x040fe200000418ff */
[----:B------:R-:W0:Y:S07]  /*13360*/  LDGDEPBAR ;  /* 0x00000000000079af */ /* 0x000e2e0000000000 */
[-C--:B------:R-:W-:Y:S01]  /*13370*/  HMMA.16816.F32.BF16 R12, R60, R18.reuse, RZ ;  /* 0x000000123c0c723c */ /* 0x080fe200000418ff */
[----:B------:R-:W-:Y:S07]  /*13380*/  LDSM.16.M88.4 R208, [R223+0x9100] ;  /* 0x00910000dfd0783b */ /* 0x000fee0000000200 */
[C---:B------:R-:W-:Y:S01]  /*13390*/  HMMA.16816.F32.BF16 R16, R64.reuse, R18, RZ ;  /* 0x000000124010723c */ /* 0x040fe200000418ff */
[----:B------:R-:W-:Y:S07]  /*133a0*/  LDSM.16.M88.4 R212, [R231] ;  /* 0x00000000e7d4783b */ /* 0x000fee0000000200 */
[-C--:B------:R-:W-:Y:S01]  /*133b0*/  HMMA.16816.F32.BF16 R20, R64, R32.reuse, RZ ;  /* 0x000000204014723c */ /* 0x080fe200000418ff */
[----:B------:R-:W-:Y:S07]  /*133c0*/  LDSM.16.M88.4 R216, [R230] ;  /* 0x00000000e6d8783b */ /* 0x000fee0000000200 */
        /* <DEDUP_REMOVED lines=30> */
[----:B------:R-:W3:Y:S07]  /*135b0*/  LDSM.16.M88.4 R188, [R220+0x4900] ;  /* 0x00490000dcbc783b */ /* 0x000eee0000000200 */
[----:B------:R-:W-:Y:S01]  /*135c0*/  HMMA.16816.F32.BF16 R64, R180, R202, R64 ;  /* 0x000000cab440723c */ /* 0x000fe20000041840 */
[----:B------:R-:W4:Y:S07]  /*135d0*/  LDSM.16.M88.4 R180, [R224+0x8100] ;  /* 0x00810000e0b4783b */ /* 0x000f2e0000000200 */
[-C--:B-1----:R-:W-:Y:S01]  /*135e0*/  HMMA.16816.F32.BF16 R4, R176, R204.reuse, R4 ;  /* 0x000000ccb004723c */ /* 0x082fe20000041804 */
[----:B------:R-:W1:Y:S07]  /*135f0*/  LDSM.16.M88.4 R200, [R224+0x9100] ;  /* 0x00910000e0c8783b */ /* 0x000e6e0000000200 */
[C---:B------:R-:W-:Y:S08]  /*13600*/  HMMA.16816.F32.BF16 R8, R208.reuse, R204, R8 ;  /* 0x000000ccd008723c */ /* 0x040ff00000041808 */
[-C--:B------:R-:W-:Y:S08]  /*13610*/  HMMA.16816.F32.BF16 R12, R208, R206.reuse, R12 ;  /* 0x000000ced00c723c */ /* 0x080ff0000004180c */
[C---:B------:R-:W-:Y:S01]  /*13620*/  HMMA.16816.F32.BF16 R16, R176.reuse, R206, R16 ;  /* 0x000000ceb010723c */ /* 0x040fe20000041810 */
[----:B------:R-:W1:Y:S07]  /*13630*/  LDSM.16.M88.4 R204, [R232] ;  /* 0x00000000e8cc783b */ /* 0x000e6e0000000200 */
[-C--:B--2---:R-:W-:Y:S08]  /*13640*/  HMMA.16816.F32.BF16 R20, R176, R184.reuse, R20 ;  /* 0x000000b8b014723c */ /* 0x084ff00000041814 */
        /* <DEDUP_REMOVED lines=14> */
[----:B------:R-:W2:Y:S07]  /*13730*/  LDSM.16.M88.4 R176, [R223+0xa100] ;  /* 0x00a10000dfb0783b */ /* 0x000eae0000000200 */
[-C--:B----4-:R-:W-:Y:S01]  /*13740*/  HMMA.16816.F32.BF16 R4, R180, R196.reuse, R4 ;  /* 0x000000c4b404723c */ /* 0x090fe20000041804 */
[----:B------:R-:W3:Y:S07]  /*13750*/  LDSM.16.M88.4 R192, [R220+0x5500] ;  /* 0x00550000dcc0783b */ /* 0x000eee0000000200 */
[C---:B-1----:R-:W-:Y:S08]  /*13760*/  HMMA.16816.F32.BF16 R8, R200.reuse, R196, R8 ;  /* 0x000000c4c808723c */ /* 0x042ff00000041808 */
[-C--:B------:R-:W-:Y:S08]  /*13770*/  HMMA.16816.F32.BF16 R12, R200, R198.reuse, R12 ;  /* 0x000000c6c80c723c */ /* 0x080ff0000004180c */
[C---:B------:R-:W-:Y:S01]  /*13780*/  HMMA.16816.F32.BF16 R16, R180.reuse, R198, R16 ;  /* 0x000000c6b410723c */ /* 0x040fe20000041810 */
[----:B------:R-:W1:Y:S07]  /*13790*/  LDSM.16.M88.4 R196, [R220+0x5900] ;  /* 0x00590000dcc4783b */ /* 0x000e6e0000000200 */
[-C--:B------:R-:W-:Y:S08]  /*137a0*/  HMMA.16816.F32.BF16 R20, R180, R204.reuse, R20 ;  /* 0x000000ccb414723c */ /* 0x080ff00000041814 */
        /* <DEDUP_REMOVED lines=12> */
[----:B------:R-:W4:Y:S07]  /*13870*/  LDSM.16.M88.4 R200, [R220+0x5d00] ;  /* 0x005d0000dcc8783b */ /* 0x000f2e0000000200 */
[----:B------:R-:W-:Y:S01]  /*13880*/  HMMA.16816.F32.BF16 R64, R180, R218, R64 ;  /* 0x000000dab440723c */ /* 0x000fe20000041840 */
[----:B------:R-:W1:Y:S07]  /*13890*/  LDSM.16.M88.4 R180, [R224+0xa100] ;  /* 0x00a10000e0b4783b */ /* 0x000e6e0000000200 */
[-C--:B--2---:R-:W-:Y:S01]  /*138a0*/  HMMA.16816.F32.BF16 R4, R176, R184.reuse, R4 ;  /* 0x000000b8b004723c */ /* 0x084fe20000041804 */
[----:B------:R-:W2:Y:S07]  /*138b0*/  LDSM.16.M88.4 R216, [R227] ;  /* 0x00000000e3d8783b */ /* 0x000eae0000000200 */
[C---:B------:R-:W-:Y:S08]  /*138c0*/  HMMA.16816.F32.BF16 R8, R188.reuse, R184, R8 ;  /* 0x000000b8bc08723c */ /* 0x040ff00000041808 */
[-C--:B------:R-:W-:Y:S08]  /*138d0*/  HMMA.16816.F32.BF16 R12, R188, R186.reuse, R12 ;  /* 0x000000babc0c723c */ /* 0x080ff0000004180c */
[C---:B------:R-:W-:Y:S01]  /*138e0*/  HMMA.16816.F32.BF16 R16, R176.reuse, R186, R16 ;  /* 0x000000bab010723c */ /* 0x040fe20000041810 */
[----:B------:R-:W2:Y:S01]  /*138f0*/  LDSM.16.M88.4 R184, [R226] ;  /* 0x00000000e2b8783b */ /* 0x000ea20000000200 */
[----:B------:R-:W-:Y:S06]  /*13900*/  DEPBAR.LE SB0, 0x0 ;  /* 0x000080000000791a */ /* 0x000fec0000000000 */
[-C--:B---3--:R-:W-:Y:S01]  /*13910*/  HMMA.16816.F32.BF16 R20, R176, R192.reuse, R20 ;  /* 0x000000c0b014723c */ /* 0x088fe20000041814 */
        /* <DEDUP_REMOVED lines=8> */
[-C--:B----4-:R-:W-:Y:S08]  /*139a0*/  HMMA.16816.F32.BF16 R52, R176, R200.reuse, R52 ;  /* 0x000000c8b034723c */ /* 0x090ff00000041834 */
        /* <DEDUP_REMOVED lines=18> */
[----:B------:R-:W-:Y:S01]  /*13ad0*/  HMMA.16816.F32.BF16 R64, R180, R186, R64 ;  /* 0x000000bab440723c */ /* 0x000fe20000041840 */
[----:B------:R-:W-:-:S07]  /*13ae0*/  @!P0 BRA `(.L_x_831) ;  /* 0x000003f000008947 */ /* 0x000fce0003800000 */
[----:B-----5:R-:W-:Y:S01]  /*13af0*/  IADD3 R180, -R237, 0x10, RZ ;  /* 0x00000010edb47810 */ /* 0x020fe20007ffe1ff */
[----:B------:R-:W2:Y:S01]  /*13b00*/  LDL R0, [R1+0x28] ;  /* 0x0000280001007983 */ /* 0x000ea20000100800 */
[----:B------:R-:W-:Y:S02]  /*13b10*/  IMAD.MOV.U32 R2, RZ, RZ, c[0x0][0x2b8] ;  /* 0x0000ae00ff027624 */ /* 0x000fe400078e00ff */
[----:B------:R-:W-:Y:S01]  /*13b20*/  LOP3.LUT R180, R180, 0xf, RZ, 0xc0, !PT ;  /* 0x0000000fb4b47812 */ /* 0x000fe200078ec0ff */
[----:B------:R-:W-:Y:S02]  /*13b30*/  IMAD.MOV.U32 R146, RZ, RZ, RZ ;  /* 0x000000ffff927224 */ /* 0x000fe400078e00ff */
[----:B------:R-:W-:Y:S02]  /*13b40*/  ISETP.NE.AND P1, PT, R2, 0x1, PT ;  /* 0x000000010200780c */ /* 0x000fe40003f25270 */
[----:B------:R-:W-:Y:S04]  /*13b50*/  LEA R2, R241, UR13, 0x6 ;  /* 0x0000000df1027c11 */ /* 0x000fe8000f8e30ff */
[----:B--2---:R-:W-:Y:S07]  /*13b60*/  IADD3 R2, R2, -0x40, R0 ;  /* 0xffffffc002027810 */ /* 0x004fee0007ffe000 */
        /* <DEDUP_REMOVED lines=10> */
[----:B------:R1:W-:Y:S01]  /*13c10*/  STL [R1+0x4], R176 ;  /* 0x000004b001007387 */ /* 0x0003e20000100800 */
[----:B------:R-:W-:Y:S03]  /*13c20*/  SHF.R.S32.HI R0, RZ, 0x1f, R176 ;  /* 0x0000001fff007819 */ /* 0x000fe600000114b0 */
[----:B------:R2:W3:Y:S02]  /*13c30*/  @!P3 LDG.E R146, [R144.64] ;  /* 0x000000149092b981 */ /* 0x0004e4000c1e1900 */
[----:B------:R-:W-:Y:S04]  /*13c40*/  IMAD R0, R0, c[0x0][0x1e0], RZ ;  /* 0x0000780000007a24 */ /* 0x000fe800078e02ff */
[----:B------:R-:W-:Y:S04]  /*13c50*/  IMAD R0, R176, c[0x0][0x1e4], R0 ;  /* 0x00007900b0007a24 */ /* 0x000fe800078e0200 */
[----:B------:R-:W-:Y:S02]  /*13c60*/  IMAD.IADD R3, R3, 0x1, R0 ;  /* 0x0000000103037824 */ /* 0x000fe400078e0200 */
[C---:B-1----:R-:W-:Y:S01]  /*13c70*/  IMAD.SHL.U32 R176, R142.reuse, 0x2, RZ ;  /* 0x000000028eb07824 */ /* 0x042fe200078e00ff */
[----:B------:R-:W-:Y:S02]  /*13c80*/  SHF.L.U64.HI R142, R142, 0x1, R150 ;  /* 0x000000018e8e7819 */ /* 0x000fe40000010296 */
[----:B--2---:R-:W-:Y:S01]  /*13c90*/  SHF.L.U64.HI R145, R151, 0x1, R240 ;  /* 0x0000000197917819 */ /* 0x004fe200000102f0 */
[----:B---3--:R1:W-:Y:S01]  /*13ca0*/  STL [R1], R146 ;  /* 0x0000009201007387 */ /* 0x0083e20000100800 */
[----:B------:R-:W-:Y:S01]  /*13cb0*/  SHF.R.S32.HI R141, RZ, 0x1f, R146 ;  /* 0x0000001fff8d7819 */ /* 0x000fe20000011492 */
[----:B------:R-:W-:Y:S04]  /*13cc0*/  IMAD.WIDE.U32 R2, R146, c[0x0][0x1f0], R2 ;  /* 0x00007c0092027a25 */ /* 0x000fe800078e0002 */
[----:B------:R-:W-:Y:S01]  /*13cd0*/  IMAD R141, R141, c[0x0][0x1f0], RZ ;  /* 0x00007c008d8d7a24 */ /* 0x000fe200078e02ff */
[----:B------:R-:W-:Y:S03]  /*13ce0*/  IADD3 R0, P0, R2, UR4, RZ ;  /* 0x0000000402007c10 */ /* 0x000fe6000ff1e0ff */
[----:B------:R-:W-:Y:S05]  /*13cf0*/  IMAD R141, R146, c[0x0][0x1f4], R141 ;  /* 0x00007d00928d7a24 */ /* 0x000fea00078e028d */
[----:B------:R-:W-:Y:S02]  /*13d00*/  IADD3.X R141, R3, UR16, R141, P0, !PT ;  /* 0x00000010038d7c10 */ /* 0x000fe400087fe48d */
[C---:B------:R-:W-:Y:S04]  /*13d10*/  LEA R3, P0, R0.reuse, c[0x0][0x1c8], 0x1 ;  /* 0x0000720000037a11 */ /* 0x040fe800078008ff */
[----:B------:R-:W-:Y:S02]  /*13d20*/  LEA.HI.X R141, R0, c[0x0][0x1cc], R141, 0x1, P0 ;  /* 0x00007300008d7a11 */ /* 0x000fe400000f0c8d */
[----:B------:R-:W2:Y:S01]  /*13d30*/  SHFL.IDX PT, R0, R3, 0x1, 0x1c1f ;  /* 0x003c1f0003007f89 */ /* 0x000ea200000e0000 */
[----:B-1----:R-:W-:Y:S03]  /*13d40*/  SEL R146, RZ, 0x10, P4 ;  /* 0x00000010ff927807 */ /* 0x002fe60002000000 */
[----:B------:R-:W1:Y:S01]  /*13d50*/  SHFL.IDX PT, R2, R141, 0x1, 0x1c1f ;  /* 0x003c1f008d027f89 */ /* 0x000e6200000e0000 */
[----:B------:R-:W-:Y:S03]  /*13d60*/  IADD3 R178, -R146, 0x10, RZ ;  /* 0x0000001092b27810 */ /* 0x000fe60007ffe1ff */
[----:B------:R-:W3:Y:S01]  /*13d70*/  SHFL.IDX PT, R3, R3, RZ, 0x1c1f ;  /* 0x001c1fff03037589 */ /* 0x000ee200000e0000 */
[----:B------:R-:W-:Y:S03]  /*13d80*/  LOP3.LUT R178, R178, 0xf, RZ, 0xc0, !PT ;  /* 0x0000000fb2b27812 */ /* 0x000fe600078ec0ff */
[----:B------:R-:W4:Y:S01]  /*13d90*/  SHFL.IDX PT, R141, R141, RZ, 0x1c1f ;  /* 0x001c1fff8d8d7589 */ /* 0x000f2200000e0000 */
[----:B--2---:R-:W-:Y:S04]  /*13da0*/  IADD3 R180, P1, P0, R180, R0, R239 ;  /* 0x00000000b4b47210 */ /* 0x004fe8000783e0ef */
[----:B-1----:R-:W-:Y:S02]  /*13db0*/  IADD3.X R181, RZ, R2, R145, P1, P0 ;  /* 0x00000002ffb57210 */ /* 0x002fe40000fe0491 */
[----:B------:R-:W-:Y:S04]  /*13dc0*/  IADD3 R178, P1, P0, R178, R0, R238 ;  /* 0x00000000b2b27210 */ /* 0x000fe8000783e0ee */
[----:B------:R-:W-:Y:S02]  /*13dd0*/  IADD3.X R179, RZ, R2, R149, P1, P0 ;  /* 0x00000002ffb37210 */ /* 0x000fe40000fe0495 */
[-C--:B------:R-:W-:Y:S02]  /*13de0*/  IADD3 R150, P0, R0, R176.reuse, RZ ;  /* 0x000000b000967210 */ /* 0x080fe40007f1e0ff */
[C---:B---3--:R-:W-:Y:S02]  /*13df0*/  IADD3 R176, P2, R3.reuse, R176, RZ ;  /* 0x000000b003b07210 */ /* 0x048fe40007f5e0ff */
[C---:B------:R-:W-:Y:S01]  /*13e00*/  IADD3 R144, P1, R3.reuse, R239, RZ ;  /* 0x000000ef03907210 */ /* 0x040fe20007f3e0ff */
[--C-:B------:R-:W-:Y:S01]  /*13e10*/  IMAD.X R151, R2, 0x1, R142.reuse, P0 ;  /* 0x0000000102977824 */ /* 0x100fe200000e068e */
[----:B------:R-:W-:Y:S01]  /*13e20*/  IADD3 R2, P0, R3, R238, RZ ;  /* 0x000000ee03027210 */ /* 0x000fe20007f1e0ff */
[C---:B----4-:R-:W-:Y:S02]  /*13e30*/  IMAD.X R177, R141.reuse, 0x1, R142, P2 ;  /* 0x000000018db17824 */ /* 0x050fe400010e068e */
[----:B------:R-:W-:Y:S01]  /*13e40*/  IMAD.X R145, R141, 0x1, R145, P1 ;  /* 0x000000018d917824 */ /* 0x000fe200008e0691 */
[----:B------:R-:W-:Y:S01]  /*13e50*/  ISETP.NE.U32.AND P1, PT, R237, RZ, PT ;  /* 0x000000ffed00720c */ /* 0x000fe20003f25070 */
[----:B------:R-:W-:Y:S01]  /*13e60*/  IMAD.X R3, R141, 0x1, R149, P0 ;  /* 0x000000018d037824 */ /* 0x000fe200000e0695 */
[----:B------:R1:W-:Y:S01]  /*13e70*/  LDGSTS.E.BYPASS.LTC128B.128 [R248+0x3100], [R176.64], !P5 ;  /* 0x03100000b0f87fae */ /* 0x0003e2000e901d54 */
[----:B------:R-:W-:Y:S03]  /*13e80*/  ISETP.NE.U32.AND P0, PT, R146, RZ, PT ;  /* 0x000000ff9200720c */ /* 0x000fe60003f05070 */
[----:B------:R1:W-:Y:S04]  /*13e90*/  LDGSTS.E.BYPASS.LTC128B.128 [R248+0x4100], [R144.64], !P6 ;  /* 0x0410000090f87fae */ /* 0x0003e8000f101d54 */
[----:B------:R1:W-:Y:S04]  /*13ea0*/  LDGSTS.E.BYPASS.LTC128B.128 [R248+0x5100], [R2.64], !P4 ;  /* 0x0510000002f87fae */ /* 0x0003e8000e101d54 */
[----:B------:R1:W-:Y:S04]  /*13eb0*/  LDGSTS.E.BYPASS.LTC128B.128 [R248+0x3900], [R150.64], !P5 ;  /* 0x0390000096f87fae */ /* 0x0003e8000e901d54 */
[----:B------:R1:W-:Y:S04]  /*13ec0*/  LDGSTS.E.BYPASS.LTC128B.128.ZFILL [R248+0x4900], [R180.64], P1 ;  /* 0x04900000b4f87fae */ /* 0x0003e80008941d54 */
[----:B------:R1:W-:Y:S02]  /*13ed0*/  LDGSTS.E.BYPASS.LTC128B.128.ZFILL [R248+0x5900], [R178.64], P0 ;  /* 0x05900000b2f87fae */ /* 0x0003e40008141d54 */
.L_x_831:
[----:B------:R-:W2:Y:S01]  /*13ee0*/  LDL R0, [R1+0x30] ;  /* 0x0000300001007983 */ /* 0x000ea20000100800 */
[----:B------:R-:W-:Y:S01]  /*13ef0*/  PLOP3.LUT P1, PT, PT, PT, UP2, 0x80, 0x0 ;  /* 0x000000000000781c */ /* 0x000fe20003f2f028 */
[----:B-----5:R-:W-:Y:S01]  /*13f00*/  IMAD.MOV.U32 R142, RZ, RZ, 0x1 ;  /* 0x00000001ff8e7424 */ /* 0x020fe200078e00ff */
[----:B------:R-:W-:Y:S01]  /*13f10*/  PLOP3.LUT P0, PT, PT, PT, UP2, 0x80, 0x0 ;  /* 0x000000000000781c */ /* 0x000fe20003f0f028 */
[----:B-1----:R-:W3:Y:S02]  /*13f20*/  LDL R144, [R1+0x40] ;  /* 0x0000400001907983 */ /* 0x002ee40000100800 */
        /* <DEDUP_REMOVED lines=14> */
[----:B------:R-:W-:Y:S02]  /*14010*/  FSEL R149, R4, -INF , P0 ;  /* 0xff80000004957808 */ /* 0x000fe40000000000 */
[C---:B------:R-:W-:Y:S02]  /*14020*/  ISETP.GT.AND P1, PT, R3.reuse, RZ, PT ;  /* 0x000000ff0300720c */ /* 0x040fe40003f24270 */
[----:B------:R-:W-:Y:S01]  /*14030*/  ISETP.GT.AND P0, PT, R3, 0x1, PT ;  /* 0x000000010300780c */ /* 0x000fe20003f04270 */
[----:B---3--:R-:W-:Y:S01]  /*14040*/  IMAD.IADD R2, R142, 0x1, R2 ;  /* 0x000000018e027824 */ /* 0x008fe200078e0202 */
[----:B------:R-:W-:Y:S02]  /*14050*/  FSEL R6, R6, -INF , P1 ;  /* 0xff80000006067808 */ /* 0x000fe40000800000 */
[----:B------:R-:W-:Y:S02]  /*14060*/  ISETP.GT.AND P1, PT, R141, 0x8, PT ;  /* 0x000000088d00780c */ /* 0x000fe40003f24270 */
[----:B------:R-:W-:Y:S02]  /*14070*/  FSEL R7, R7, -INF , P0 ;  /* 0xff80000007077808 */ /* 0x000fe40000000000 */
[----:B------:R-:W-:Y:S02]  /*14080*/  ISETP.GT.AND P0, PT, R141, 0x9, PT ;  /* 0x000000098d00780c */ /* 0x000fe40003f04270 */
[----:B------:R-:W-:Y:S01]  /*14090*/  FSEL R16, R16, -INF , P1 ;  /* 0xff80000010107808 */ /* 0x000fe20000800000 */
[----:B-1----:R-:W-:Y:S01]  /*140a0*/  IMAD.IADD R0, R142, 0x1, R0 ;  /* 0x000000018e007824 */ /* 0x002fe200078e0200 */
[----:B------:R-:W-:Y:S02]  /*140b0*/  ISETP.GT.AND P1, PT, R3, 0x8, PT ;  /* 0x000000080300780c */ /* 0x000fe40003f24270 */
        /* <DEDUP_REMOVED lines=92> */
[----:B-1----:R-:W-:Y:S02]  /*14680*/  FMNMX.FTZ R146, R3, R146, !PT ;  /* 0x0000009203927209 */ /* 0x002fe40007810000 */
[----:B------:R-:W-:Y:S02]  /*14690*/  FSEL R199, R27, -INF , P0 ;  /* 0xff8000001bc77808 */ /* 0x000fe40000000000 */
[----:B------:R-:W-:Y:S01]  /*146a0*/  ISETP.GT.AND P0, PT, R2, 0x18, PT ;  /* 0x000000180200780c */ /* 0x000fe20003f04270 */
[----:B------:R-:W1:Y:S01]  /*146b0*/  SHFL.BFLY PT, R4, R146, 0x1, 0x1f ;  /* 0x0c201f0092047f89 */ /* 0x000e6200000e0000 */
[----:B------:R-:W-:Y:S02]  /*146c0*/  FMNMX.FTZ R145, R189, R145, !PT ;  /* 0x00000091bd917209 */ /* 0x000fe40007810000 */
        /* <DEDUP_REMOVED lines=25> */
[C---:B------:R-:W-:Y:S02]  /*14860*/  ISETP.GT.AND P0, PT, R2.reuse, 0x30, PT ;  /* 0x000000300200780c */ /* 0x040fe40003f04270 */
        /* <DEDUP_REMOVED lines=9> */
[----:B------:R-:W-:Y:S02]  /*14900*/  FSEL R191, R25, -INF , P2 ;  /* 0xff80000019bf7808 */ /* 0x000fe40001000000 */
[----:B------:R-:W-:Y:S02]  /*14910*/  FSEL R216, R42, -INF , P1 ;  /* 0xff8000002ad87808 */ /* 0x000fe40000800000 */
[----:B------:R-:W-:Y:S02]  /*14920*/  FMNMX.FTZ R3, R14, R3, !PT ;  /* 0x000000030e037209 */ /* 0x000fe40007810000 */
[----:B------:R-:W-:Y:S02]  /*14930*/  ISETP.GT.AND P2, PT, R2, 0x19, PT ;  /* 0x000000190200780c */ /* 0x000fe40003f44270 */
[----:B------:R-:W-:Y:S02]  /*14940*/  ISETP.GT.AND P1, PT, R0, 0x28, PT ;  /* 0x000000280000780c */ /* 0x000fe40003f24270 */
[----:B------:R-:W-:Y:S02]  /*14950*/  FMNMX.FTZ R145, R212, R145, !PT ;  /* 0x00000091d4917209 */ /* 0x000fe40007810000 */
[----:B------:R-:W-:Y:S02]  /*14960*/  FSEL R61, R61, -INF , P0 ;  /* 0xff8000003d3d7808 */ /* 0x000fe40000000000 */
[----:B------:R-:W-:Y:S02]  /*14970*/  FSETP.NEU.FTZ.AND P0, PT, R146, -INF , PT ;  /* 0xff8000009200780b */ /* 0x000fe40003f1d000 */
[----:B------:R-:W-:Y:S02]  /*14980*/  FSEL R195, R29, -INF , P2 ;  /* 0xff8000001dc37808 */ /* 0x000fe40001000000 */
[----:B------:R-:W-:Y:S02]  /*14990*/  ISETP.GT.AND P2, PT, R2, 0x21, PT ;  /* 0x000000210200780c */ /* 0x000fe40003f44270 */
[----:B------:R-:W-:Y:S02]  /*149a0*/  FMNMX.FTZ R3, R15, R3, !PT ;  /* 0x000000030f037209 */ /* 0x000fe40007810000 */
[----:B------:R-:W-:Y:S02]  /*149b0*/  FSEL R237, R46, -INF , P1 ;  /* 0xff8000002eed7808 */ /* 0x000fe40000800000 */
[----:B------:R-:W-:Y:S02]  /*149c0*/  ISETP.GT.AND P1, PT, R2, 0x38, PT ;  /* 0x000000380200780c */ /* 0x000fe40003f24270 */
[----:B------:R-:W-:Y:S02]  /*149d0*/  FMNMX.FTZ R145, R50, R145, !PT ;  /* 0x0000009132917209 */ /* 0x000fe40007810000 */
[----:B------:R-:W-:Y:S02]  /*149e0*/  FSEL R150, R150, RZ, P0 ;  /* 0x000000ff96967208 */ /* 0x000fe40000000000 */
[----:B------:R-:W-:Y:S02]  /*149f0*/  FSEL R204, R41, -INF , P2 ;  /* 0xff80000029cc7808 */ /* 0x000fe40001000000 */
[----:B------:R-:W-:Y:S02]  /*14a00*/  FSEL R60, R60, -INF , P1 ;  /* 0xff8000003c3c7808 */ /* 0x000fe40000800000 */
[----:B------:R-:W-:Y:S02]  /*14a10*/  ISETP.GT.AND P2, PT, R2, 0x29, PT ;  /* 0x000000290200780c */ /* 0x000fe40003f44270 */
[----:B------:R-:W-:Y:S02]  /*14a20*/  FMNMX.FTZ R3, R198, R3, !PT ;  /* 0x00000003c6037209 */ /* 0x000fe40007810000 */
[----:B------:R-:W-:Y:S02]  /*14a30*/  ISETP.GT.AND P1, PT, R0, 0x30, PT ;  /* 0x000000300000780c */ /* 0x000fe40003f24270 */
[----:B------:R-:W-:Y:S02]  /*14a40*/  FMNMX.FTZ R145, R66, R145, !PT ;  /* 0x0000009142917209 */ /* 0x000fe40007810000 */
[----:B------:R-:W-:Y:S02]  /*14a50*/  FSEL R238, R45, -INF , P2 ;  /* 0xff8000002dee7808 */ /* 0x000fe40001000000 */
[----:B------:R-:W-:Y:S02]  /*14a60*/  FSEL R58, R58, -INF , P1 ;  /* 0xff8000003a3a7808 */ /* 0x000fe40000800000 */
[----:B------:R-:W-:Y:S02]  /*14a70*/  ISETP.GT.AND P1, PT, R0, 0x31, PT ;  /* 0x000000310000780c */ /* 0x000fe40003f24270 */
[----:B------:R-:W-:Y:S01]  /*14a80*/  ISETP.GT.AND P2, PT, R2, 0x31, PT ;  /* 0x000000310200780c */ /* 0x000fe20003f44270 */
[--C-:B------:R-:W-:Y:S01]  /*14a90*/  FFMA.FTZ R2, R149, c[0x0][0x2d0], -R150.reuse ;  /* 0x0000b40095027a23 */ /* 0x100fe20000010896 */
[----:B------:R-:W-:Y:S02]  /*14aa0*/  FMNMX.FTZ R3, R199, R3, !PT ;  /* 0x00000003c7037209 */ /* 0x000fe40007810000 */
[----:B------:R-:W-:Y:S01]  /*14ab0*/  FMNMX.FTZ R145, R67, R145, !PT ;  /* 0x0000009143917209 */ /* 0x000fe20007810000 */
[----:B------:R1:W-:Y:S01]  /*14ac0*/  MUFU.EX2 R249, R2 ;  /* 0x0000000200f97308 */ /* 0x0003e20000000800 */
        /* <DEDUP_REMOVED lines=31> */
[----:B------:R2:W3:Y:S01]  /*14cc0*/  MUFU.EX2 R250, R2 ;  /* 0x0000000200fa7308 */ /* 0x0004e20000000800 */
[----:B------:R-:W-:Y:S02]  /*14cd0*/  FMNMX.FTZ R144, R204, R144, !PT ;  /* 0x00000090cc907209 */ /* 0x000fe40007810000 */
[----:B------:R-:W-:Y:S02]  /*14ce0*/  FSEL R149, R63, -INF , P1 ;  /* 0xff8000003f957808 */ /* 0x000fe40000800000 */
[----:B------:R-:W-:Y:S02]  /*14cf0*/  FMNMX.FTZ R144, R217, R144, !PT ;  /* 0x00000090d9907209 */ /* 0x000fe40007810000 */
[----:B------:R-:W-:Y:S02]  /*14d00*/  FMNMX.FTZ R0, R149, R0, !PT ;  /* 0x0000000095007209 */ /* 0x000fe40007810000 */
        /* <DEDUP_REMOVED lines=8> */
[----:B------:R-:W-:Y:S02]  /*14d90*/  FMNMX.FTZ R144, R61, R144, !PT ;  /* 0x000000903d907209 */ /* 0x000fe40007810000 */
[----:B---3--:R-:W-:Y:S02]  /*14da0*/  F2FP.BF16.PACK_AB R178, R246, R250 ;  /* 0x000000faf6b2723e */ /* 0x008fe400000010ff */
        /* <DEDUP_REMOVED lines=32> */
[----:B------:R1:W3:Y:S01]  /*14fb0*/  MUFU.EX2 R244, R0 ;  /* 0x0000000000f47308 */ /* 0x0002e20000000800 */
[----:B--2---:R-:W-:Y:S09]  /*14fc0*/  FFMA.FTZ R4, R9, c[0x0][0x2d0], -R184 ;  /* 0x0000b40009047a23 */ /* 0x004ff200000108b8 */
[----:B------:R2:W-:Y:S01]  /*14fd0*/  MUFU.EX2 R215, R4 ;  /* 0x0000000400d77308 */ /* 0x0005e20000000800 */
[--C-:B-1----:R-:W-:Y:S01]  /*14fe0*/  FFMA.FTZ R0, R14, c[0x0][0x2d0], -R185.reuse ;  /* 0x0000b4000e007a23 */ /* 0x102fe200000108b9 */
[----:B---3--:R-:W-:Y:S08]  /*14ff0*/  F2FP.BF16.PACK_AB R182, R244, R211 ;  /* 0x000000d3f4b6723e */ /* 0x008ff000000010ff */
        /* <DEDUP_REMOVED lines=18> */
[----:B------:R-:W-:Y:S01]  /*15120*/  FMUL.FTZ R49, R141, R125 ;  /* 0x0000007d8d317220 */ /* 0x000fe20000410000 */
[----:B------:R-:W-:Y:S01]  /*15130*/  ISETP.GT.AND P0, PT, R241, UR7, PT ;  /* 0x00000007f1007c0c */ /* 0x000fe2000bf04270 */
[----:B------:R-:W-:Y:S02]  /*15140*/  IMAD.MOV.U32 R125, RZ, RZ, R50 ;  /* 0x000000ffff7d7224 */ /* 0x000fe400078e0032 */
[C---:B------:R-:W-:Y:S01]  /*15150*/  FMUL.FTZ R5, R141.reuse, R153 ;  /* 0x000000998d057220 */ /* 0x040fe20000410000 */
[----:B------:R-:W-:Y:S01]  /*15160*/  MOV R153, R213 ;  /* 0x000000d500997202 */ /* 0x000fe20000000f00 */
[C---:B------:R-:W-:Y:S01]  /*15170*/  FMUL.FTZ R16, R141.reuse, R164 ;  /* 0x000000a48d107220 */ /* 0x040fe20000410000 */
[----:B------:R-:W-:Y:S01]  /*15180*/  MOV R164, R61 ;  /* 0x0000003d00a47202 */ /* 0x000fe20000000f00 */
[C---:B------:R-:W-:Y:S02]  /*15190*/  FMUL.FTZ R17, R141.reuse, R165 ;  /* 0x000000a58d117220 */ /* 0x040fe40000410000 */
[C---:B------:R-:W-:Y:S02]  /*151a0*/  FMUL.FTZ R32, R141.reuse, R112 ;  /* 0x000000708d207220 */ /* 0x040fe40000410000 */
[C---:B------:R-:W-:Y:S02]  /*151b0*/  FMUL.FTZ R33, R141.reuse, R113 ;  /* 0x000000718d217220 */ /* 0x040fe40000410000 */
[C---:B------:R-:W-:Y:S01]  /*151c0*/  FMUL.FTZ R48, R141.reuse, R124 ;  /* 0x0000007c8d307220 */ /* 0x040fe20000410000 */
[----:B------:R-:W-:Y:S01]  /*151d0*/  MOV R124, R64 ;  /* 0x00000040007c7202 */ /* 0x000fe20000000f00 */
[----:B------:R-:W-:Y:S02]  /*151e0*/  IMAD.MOV.U32 R165, RZ, RZ, R59 ;  /* 0x000000ffffa57224 */ /* 0x000fe400078e003b */
[C---:B------:R-:W-:Y:S02]  /*151f0*/  FMUL.FTZ R64, R141.reuse, R136 ;  /* 0x000000888d407220 */ /* 0x040fe40000410000 */
[C---:B------:R-:W-:Y:S02]  /*15200*/  FMUL.FTZ R68, R141.reuse, R68 ;  /* 0x000000448d447220 */ /* 0x040fe40000410000 */
[----:B------:R-:W-:Y:S02]  /*15210*/  FMUL.FTZ R69, R141, R69 ;  /* 0x000000458d457220 */ /* 0x000fe40000410000 */
[----:B-1----:R-:W-:Y:S01]  /*15220*/  FADD.FTZ R0, -R2, R147 ;  /* 0x0000009302007221 */ /* 0x002fe20000010100 */
[----:B------:R-:W-:Y:S01]  /*15230*/  FSEL R2, R142, RZ, P1 ;  /* 0x000000ff8e027208 */ /* 0x000fe20000800000 */
[----:B--2---:R-:W-:Y:S01]  /*15240*/  FMUL.FTZ R51, R140, R127 ;  /* 0x0000007f8c337220 */ /* 0x004fe20000410000 */
[----:B------:R-:W-:Y:S01]  /*15250*/  MOV R127, R252 ;  /* 0x000000fc007f7202 */ /* 0x000fe20000000f00 */
[----:B------:R-:W-:Y:S02]  /*15260*/  FMUL.FTZ R0, R0, c[0x0][0x2d0] ;  /* 0x0000b40000007a20 */ /* 0x000fe40000410000 */
[C---:B------:R-:W-:Y:S02]  /*15270*/  FMUL.FTZ R18, R140.reuse, R166 ;  /* 0x000000a68c127220 */ /* 0x040fe40000410000 */
[----:B------:R1:W2:Y:S01]  /*15280*/  MUFU.EX2 R3, R0 ;  /* 0x0000000000037308 */ /* 0x0002a20000000800 */
[----:B------:R-:W-:Y:S02]  /*15290*/  IMAD.MOV.U32 R166, RZ, RZ, R244 ;  /* 0x000000ffffa67224 */ /* 0x000fe400078e00f4 */
[C---:B------:R-:W-:Y:S02]  /*152a0*/  FMUL.FTZ R19, R140.reuse, R167 ;  /* 0x000000a78c137220 */ /* 0x040fe40000410000 */
[----:B------:R-:W-:Y:S02]  /*152b0*/  IMAD.MOV.U32 R167, RZ, RZ, R239 ;  /* 0x000000ffffa77224 */ /* 0x000fe400078e00ef */
[C---:B------:R-:W-:Y:S02]  /*152c0*/  FMUL.FTZ R6, R140.reuse, R154 ;  /* 0x0000009a8c067220 */ /* 0x040fe40000410000 */
[----:B------:R-:W-:Y:S02]  /*152d0*/  IMAD.MOV.U32 R154, RZ, RZ, R214 ;  /* 0x000000ffff9a7224 */ /* 0x000fe400078e00d6 */
[C---:B------:R-:W-:Y:S01]  /*152e0*/  FMUL.FTZ R50, R140.reuse, R126 ;  /* 0x0000007e8c327220 */ /* 0x040fe20000410000 */
[----:B------:R-:W-:Y:S01]  /*152f0*/  MOV R126, R212 ;  /* 0x000000d4007e7202 */ /* 0x000fe20000000f00 */
[C---:B------:R-:W-:Y:S02]  /*15300*/  FMUL.FTZ R7, R140.reuse, R155 ;  /* 0x0000009b8c077220 */ /* 0x040fe40000410000 */
[----:B------:R-:W-:Y:S02]  /*15310*/  IMAD.MOV.U32 R155, RZ, RZ, R181 ;  /* 0x000000ffff9b7224 */ /* 0x000fe400078e00b5 */
[C---:B------:R-:W-:Y:S02]  /*15320*/  FMUL.FTZ R34, R140.reuse, R114 ;  /* 0x000000728c227220 */ /* 0x040fe40000410000 */
[C---:B------:R-:W-:Y:S02]  /*15330*/  FMUL.FTZ R35, R140.reuse, R115 ;  /* 0x000000738c237220 */ /* 0x040fe40000410000 */
[----:B------:R-:W-:Y:S01]  /*15340*/  IMAD.MOV.U32 R147, RZ, RZ, R60 ;  /* 0x000000ffff937224 */ /* 0x000fe200078e003c */
[----:B------:R-:W-:Y:S01]  /*15350*/  LDSM.16.MT88.4 R112, [R222+0x500] ;  /* 0x00050000de70783b */ /* 0x000fe20000004200 */
[----:B------:R-:W-:Y:S02]  /*15360*/  FMUL.FTZ R70, R140, R70 ;  /* 0x000000468c467220 */ /* 0x000fe40000410000 */
[----:B-1----:R-:W-:Y:S02]  /*15370*/  FADD.FTZ R0, -R2, R148 ;  /* 0x0000009402007221 */ /* 0x002fe40000010100 */
[----:B------:R-:W-:Y:S01]  /*15380*/  FFMA.FTZ R2, R186, c[0x0][0x2d0], -R150 ;  /* 0x0000b400ba027a23 */ /* 0x000fe20000010896 */
[----:B------:R-:W-:Y:S01]  /*15390*/  MOV R186, R58 ;  /* 0x0000003a00ba7202 */ /* 0x000fe20000000f00 */
[----:B------:R-:W-:Y:S02]  /*153a0*/  FMUL.FTZ R0, R0, c[0x0][0x2d0] ;  /* 0x0000b40000007a20 */ /* 0x000fe40000410000 */
[----:B------:R1:W-:Y:S01]  /*153b0*/  MUFU.EX2 R44, R2 ;  /* 0x00000002002c7308 */ /* 0x0003e20000000800 */
[----:B------:R-:W-:Y:S01]  /*153c0*/  IMAD.MOV.U32 R148, RZ, RZ, R176 ;  /* 0x000000ffff947224 */ /* 0x000fe200078e00b0 */
[-C--:B------:R-:W-:Y:S01]  /*153d0*/  F2FP.BF16.PACK_AB R176, R214, R249.reuse ;  /* 0x000000f9d6b0723e */ /* 0x080fe200000010ff */
[C---:B--2---:R-:W-:Y:S01]  /*153e0*/  FMUL.FTZ R12, R3.reuse, R160 ;  /* 0x000000a0030c7220 */ /* 0x044fe20000410000 */
[----:B------:R-:W-:Y:S01]  /*153f0*/  MOV R160, R249 ;  /* 0x000000f900a07202 */ /* 0x000fe20000000f00 */
[C---:B------:R-:W-:Y:S01]  /*15400*/  FMUL.FTZ R13, R3.reuse, R161 ;  /* 0x000000a1030d7220 */ /* 0x040fe20000410000 */
[----:B------:R-:W-:Y:S01]  /*15410*/  F2FP.BF16.PACK_AB R181, R148, R155 ;  /* 0x0000009b94b5723e */ /* 0x000fe200000010ff */
[----:B------:R-:W-:Y:S02]  /*15420*/  IMAD.MOV.U32 R161, RZ, RZ, R247 ;  /* 0x000000ffffa17224 */ /* 0x000fe400078e00f7 */
[-C--:B------:R-:W-:Y:S01]  /*15430*/  HMMA.16816.F32.BF16 R4, R176, R20.reuse, R4 ;  /* 0x00000014b004723c */ /* 0x080fe20000041804 */
[----:B------:R-:W2:Y:S01]  /*15440*/  MUFU.EX2 R0, R0 ;  /* 0x0000000000007308 */ /* 0x000ea20000000800 */
[C---:B------:R-:W-:Y:S02]  /*15450*/  FMUL.FTZ R8, R3.reuse, R156 ;  /* 0x0000009c03087220 */ /* 0x040fe40000410000 */
[----:B------:R-:W-:Y:S02]  /*15460*/  IMAD.MOV.U32 R156, RZ, RZ, R219 ;  /* 0x000000ffff9c7224 */ /* 0x000fe400078e00db */
[C---:B------:R-:W-:Y:S02]  /*15470*/  FMUL.FTZ R9, R3.reuse, R157 ;  /* 0x0000009d03097220 */ /* 0x040fe40000410000 */
[----:B------:R-:W-:Y:S04]  /*15480*/  IMAD.MOV.U32 R157, RZ, RZ, R211 ;  /* 0x000000ffff9d7224 */ /* 0x000fe800078e00d3 */
[C---:B------:R-:W-:Y:S02]  /*15490*/  FMUL.FTZ R24, R3.reuse, R104 ;  /* 0x0000006803187220 */ /* 0x040fe40000410000 */
[----:B------:R-:W-:Y:S02]  /*154a0*/  FMUL.FTZ R25, R3, R105 ;  /* 0x0000006903197220 */ /* 0x000fe40000410000 */
[----:B-1----:R-:W-:Y:S01]  /*154b0*/  FFMA.FTZ R2, R187, c[0x0][0x2d0], -R150 ;  /* 0x0000b400bb027a23 */ /* 0x002fe20000010896 */
[----:B------:R-:W-:Y:S01]  /*154c0*/  MOV R187, R57 ;  /* 0x0000003900bb7202 */ /* 0x000fe20000000f00 */
[C---:B------:R-:W-:Y:S02]  /*154d0*/  FMUL.FTZ R28, R3.reuse, R108 ;  /* 0x0000006c031c7220 */ /* 0x040fe40000410000 */
[----:B------:R1:W-:Y:S01]  /*154e0*/  MUFU.EX2 R46, R2 ;  /* 0x00000002002e7308 */ /* 0x0003e20000000800 */
[C---:B------:R-:W-:Y:S02]  /*154f0*/  FMUL.FTZ R29, R3.reuse, R109 ;  /* 0x0000006d031d7220 */ /* 0x040fe40000410000 */
[C---:B------:R-:W-:Y:S02]  /*15500*/  FMUL.FTZ R40, R3.reuse, R120 ;  /* 0x0000007803287220 */ /* 0x040fe40000410000 */
[C---:B--2---:R-:W-:Y:S01]  /*15510*/  FMUL.FTZ R43, R0.reuse, R123 ;  /* 0x0000007b002b7220 */ /* 0x044fe20000410000 */
[----:B------:R-:W-:Y:S01]  /*15520*/  MOV R123, R44 ;  /* 0x0000002c007b7202 */ /* 0x000fe20000000f00 */
[----:B------:R-:W-:Y:S02]  /*15530*/  FMUL.FTZ R44, R3, R168 ;  /* 0x000000a8032c7220 */ /* 0x000fe40000410000 */
[C---:B------:R-:W-:Y:S02]  /*15540*/  FMUL.FTZ R10, R0.reuse, R158 ;  /* 0x0000009e000a7220 */ /* 0x040fe40000410000 */
[----:B------:R-:W-:Y:S02]  /*15550*/  IMAD.MOV.U32 R158, RZ, RZ, R251 ;  /* 0x000000ffff9e7224 */ /* 0x000fe400078e00fb */
[C---:B------:R-:W-:Y:S02]  /*15560*/  FMUL.FTZ R11, R0.reuse, R159 ;  /* 0x0000009f000b7220 */ /* 0x040fe40000410000 */
[----:B------:R-:W-:Y:S02]  /*15570*/  IMAD.MOV.U32 R159, RZ, RZ, R250 ;  /* 0x000000ffff9f7224 */ /* 0x000fe400078e00fa */
[C---:B------:R-:W-:Y:S02]  /*15580*/  FMUL.FTZ R14, R0.reuse, R162 ;  /* 0x000000a2000e7220 */ /* 0x040fe40000410000 */
[----:B------:R-:W-:Y:S01]  /*15590*/  IMAD.MOV.U32 R162, RZ, RZ, R246 ;  /* 0x000000ffffa27224 */ /* 0x000fe200078e00f6 */
[C---:B------:R-:W-:Y:S01]  /*155a0*/  HMMA.16816.F32.BF16 R8, R180.reuse, R20, R8 ;  /* 0x00000014b408723c */ /* 0x040fe20000041808 */
[C---:B------:R-:W-:Y:S01]  /*155b0*/  FMUL.FTZ R15, R0.reuse, R163 ;  /* 0x000000a3000f7220 */ /* 0x040fe20000410000 */
[----:B------:R-:W-:Y:S01]  /*155c0*/  MOV R163, R245 ;  /* 0x000000f500a37202 */ /* 0x000fe20000000f00 */
[----:B------:R-:W-:Y:S02]  /*155d0*/  FMUL.FTZ R26, R0, R106 ;  /* 0x0000006a001a7220 */ /* 0x000fe40000410000 */
[--C-:B-1----:R-:W-:Y:S02]  /*155e0*/  FFMA.FTZ R2, R188, c[0x0][0x2d0], -R151.reuse ;  /* 0x0000b400bc027a23 */ /* 0x102fe40000010897 */
[C---:B------:R-:W-:Y:S01]  /*155f0*/  FMUL.FTZ R20, R141.reuse, R100 ;  /* 0x000000648d147220 */ /* 0x040fe20000410000 */
[-C--:B------:R-:W-:Y:S01]  /*15600*/  HMMA.16816.F32.BF16 R12, R180, R22.reuse, R12 ;  /* 0x00000016b40c723c */ /* 0x080fe2000004180c */
[----:B------:R1:W2:Y:S03]  /*15610*/  MUFU.EX2 R45, R2 ;  /* 0x00000002002d7308 */ /* 0x0002a60000000800 */
[----:B------:R-:W-:Y:S02]  /*15620*/  FMUL.FTZ R21, R141, R101 ;  /* 0x000000658d157220 */ /* 0x000fe40000410000 */
[C---:B------:R-:W-:Y:S02]  /*15630*/  FMUL.FTZ R27, R0.reuse, R107 ;  /* 0x0000006b001b7220 */ /* 0x040fe40000410000 */
[C---:B------:R-:W-:Y:S01]  /*15640*/  HMMA.16816.F32.BF16 R16, R176.reuse, R22, R16 ;  /* 0x00000016b010723c */ /* 0x040fe20000041810 */
[C---:B------:R-:W-:Y:S01]  /*15650*/  FMUL.FTZ R30, R0.reuse, R110 ;  /* 0x0000006e001e7220 */ /* 0x040fe20000410000 */
[----:B------:R-:W-:Y:S02]  /*15660*/  LDSM.16.MT88.4 R104, [R221+0x2100] ;  /* 0x00210000dd68783b */ /* 0x000fe40000004200 */
[----:B------:R-:W-:Y:S02]  /*15670*/  FMUL.FTZ R31, R0, R111 ;  /* 0x0000006f001f7220 */ /* 0x000fe40000410000 */
[----:B------:R-:W-:Y:S02]  /*15680*/  FMUL.FTZ R41, R3, R121 ;  /* 0x0000007903297220 */ /* 0x000fe40000410000 */
[C---:B------:R-:W-:Y:S04]  /*15690*/  FMUL.FTZ R22, R140.reuse, R102 ;  /* 0x000000668c167220 */ /* 0x040fe80000410000 */
[----:B------:R-:W-:Y:S02]  /*156a0*/  FMUL.FTZ R23, R140, R103 ;  /* 0x000000678c177220 */ /* 0x000fe40000410000 */
[----:B------:R-:W3:Y:S01]  /*156b0*/  LDSM.16.MT88.4 R100, [R222+0x1100] ;  /* 0x00110000de64783b */ /* 0x000ee20000004200 */
[C---:B------:R-:W-:Y:S02]  /*156c0*/  FMUL.FTZ R42, R0.reuse, R122 ;  /* 0x0000007a002a7220 */ /* 0x040fe40000410000 */
[----:B-1----:R-:W-:Y:S01]  /*156d0*/  FFMA.FTZ R2, R189, c[0x0][0x2d0], -R151 ;  /* 0x0000b400bd027a23 */ /* 0x002fe20000010897 */
[----:B------:R-:W-:Y:S01]  /*156e0*/  MOV R189, R66 ;  /* 0x0000004200bd7202 */ /* 0x000fe20000000f00 */
[-C--:B------:R-:W-:Y:S01]  /*156f0*/  HMMA.16816.F32.BF16 R20, R176, R36.reuse, R20 ;  /* 0x00000024b014723c */ /* 0x080fe20000041814 */
[----:B--2---:R-:W-:Y:S02]  /*15700*/  IMAD.MOV.U32 R168, RZ, RZ, R45 ;  /* 0x000000ffffa87224 */ /* 0x004fe400078e002d */
[----:B------:R-:W-:Y:S02]  /*15710*/  FMUL.FTZ R45, R3, R169 ;  /* 0x000000a9032d7220 */ /* 0x000fe40000410000 */
[----:B------:R-:W-:Y:S02]  /*15720*/  IMAD.MOV.U32 R169, RZ, RZ, R46 ;  /* 0x000000ffffa97224 */ /* 0x000fe400078e002e */
[----:B------:R-:W-:Y:S01]  /*15730*/  FMUL.FTZ R46, R0, R170 ;  /* 0x000000aa002e7220 */ /* 0x000fe20000410000 */
[C---:B------:R-:W-:Y:S01]  /*15740*/  HMMA.16816.F32.BF16 R24, R180.reuse, R36, R24 ;  /* 0x00000024b418723c */ /* 0x040fe20000041818 */
[----:B------:R1:W2:Y:S03]  /*15750*/  MUFU.EX2 R170, R2 ;  /* 0x0000000200aa7308 */ /* 0x0002a60000000800 */
[----:B------:R-:W-:Y:S02]  /*15760*/  FMUL.FTZ R66, R140, R138 ;  /* 0x0000008a8c427220 */ /* 0x000fe40000410000 */
[C---:B------:R-:W-:Y:S02]  /*15770*/  FMUL.FTZ R47, R0.reuse, R171 ;  /* 0x000000ab002f7220 */ /* 0x040fe40000410000 */
[-C--:B------:R-:W-:Y:S01]  /*15780*/  HMMA.16816.F32.BF16 R28, R180, R38.reuse, R28 ;  /* 0x00000026b41c723c */ /* 0x080fe2000004181c */
[C---:B------:R-:W-:Y:S03]  /*15790*/  FMUL.FTZ R36, R141.reuse, R116 ;  /* 0x000000748d247220 */ /* 0x040fe60000410000 */
[----:B------:R-:W-:Y:S02]  /*157a0*/  FMUL.FTZ R37, R141, R117 ;  /* 0x000000758d257220 */ /* 0x000fe40000410000 */
[----:B------:R-:W-:Y:S02]  /*157b0*/  IMAD.MOV.U32 R122, RZ, RZ, R56 ;  /* 0x000000ffff7a7224 */ /* 0x000fe400078e0038 */
[C---:B------:R-:W-:Y:S01]  /*157c0*/  HMMA.16816.F32.BF16 R32, R176.reuse, R38, R32 ;  /* 0x00000026b020723c */ /* 0x040fe20000041820 */
[C---:B------:R-:W-:Y:S03]  /*157d0*/  FMUL.FTZ R56, R3.reuse, R132 ;  /* 0x0000008403387220 */ /* 0x040fe60000410000 */
[C---:B------:R-:W-:Y:S02]  /*157e0*/  FMUL.FTZ R57, R3.reuse, R133 ;  /* 0x0000008503397220 */ /* 0x040fe40000410000 */
[----:B------:R-:W-:Y:S02]  /*157f0*/  FMUL.FTZ R58, R0, R134 ;  /* 0x00000086003a7220 */ /* 0x000fe40000410000 */
[----:B------:R-:W-:Y:S04]  /*15800*/  FMUL.FTZ R38, R140, R118 ;  /* 0x000000768c267220 */ /* 0x000fe80000410000 */
[----:B-1----:R-:W-:Y:S01]  /*15810*/  FFMA.FTZ R2, R192, c[0x0][0x2d0], -R150 ;  /* 0x0000b400c0027a23 */ /* 0x002fe20000010896 */
[----:B------:R-:W-:Y:S01]  /*15820*/  MOV R192, R209 ;  /* 0x000000d100c07202 */ /* 0x000fe20000000f00 */
[----:B------:R-:W-:Y:S02]  /*15830*/  FMUL.FTZ R39, R140, R119 ;  /* 0x000000778c277220 */ /* 0x000fe40000410000 */
[----:B------:R1:W-:Y:S01]  /*15840*/  MUFU.EX2 R252, R2 ;  /* 0x0000000200fc7308 */ /* 0x0003e20000000800 */
[----:B------:R-:W-:Y:S01]  /*15850*/  LDSM.16.MT88.4 R116, [R221+0x1500] ;  /* 0x00150000dd74783b */ /* 0x000fe20000004200 */
[C---:B------:R-:W-:Y:S02]  /*15860*/  FMUL.FTZ R59, R0.reuse, R135 ;  /* 0x00000087003b7220 */ /* 0x040fe40000410000 */
[----:B------:R-:W-:Y:S01]  /*15870*/  IMAD.MOV.U32 R121, RZ, RZ, R62 ;  /* 0x000000ffff797224 */ /* 0x000fe200078e003e */
[-C--:B------:R-:W-:Y:S01]  /*15880*/  HMMA.16816.F32.BF16 R36, R176, R52.reuse, R36 ;  /* 0x00000034b024723c */ /* 0x080fe20000041824 */
[C---:B------:R-:W-:Y:S02]  /*15890*/  FMUL.FTZ R60, R3.reuse, R172 ;  /* 0x000000ac033c7220 */ /* 0x040fe40000410000 */
[----:B------:R-:W-:Y:S02]  /*158a0*/  FMUL.FTZ R61, R3, R173 ;  /* 0x000000ad033d7220 */ /* 0x000fe40000410000 */
[C---:B------:R-:W-:Y:S02]  /*158b0*/  FMUL.FTZ R62, R0.reuse, R174 ;  /* 0x000000ae003e7220 */ /* 0x040fe40000410000 */
[----:B------:R-:W-:Y:S01]  /*158c0*/  FMUL.FTZ R63, R0, R175 ;  /* 0x000000af003f7220 */ /* 0x000fe20000410000 */
[C---:B------:R-:W-:Y:S01]  /*158d0*/  HMMA.16816.F32.BF16 R40, R180.reuse, R52, R40 ;  /* 0x00000034b428723c */ /* 0x040fe20000041828 */
[----:B------:R-:W-:Y:S03]  /*158e0*/  IMAD.MOV.U32 R188, RZ, RZ, R67 ;  /* 0x000000ffffbc7224 */ /* 0x000fe600078e0043 */
[C---:B------:R-:W-:Y:S02]  /*158f0*/  FMUL.FTZ R67, R140.reuse, R139 ;  /* 0x0000008b8c437220 */ /* 0x040fe40000410000 */
[----:B------:R-:W-:Y:S02]  /*15900*/  IMAD.MOV.U32 R171, RZ, RZ, R65 ;  /* 0x000000ffffab7224 */ /* 0x000fe400078e0041 */
[-C--:B------:R-:W-:Y:S01]  /*15910*/  HMMA.16816.F32.BF16 R44, R180, R54.reuse, R44 ;  /* 0x00000036b42c723c */ /* 0x080fe2000004182c */
[----:B------:R-:W-:Y:S02]  /*15920*/  FMUL.FTZ R65, R141, R137 ;  /* 0x000000898d417220 */ /* 0x000fe40000410000 */
[----:B------:R-:W-:Y:S01]  /*15930*/  LDSM.16.MT88.4 R136, [R222+0x1d00] ;  /* 0x001d0000de88783b */ /* 0x000fe20000004200 */
[----:B-1----:R-:W-:Y:S02]  /*15940*/  FFMA.FTZ R2, R193, c[0x0][0x2d0], -R150 ;  /* 0x0000b400c1027a23 */ /* 0x002fe40000010896 */
[C---:B------:R-:W-:Y:S02]  /*15950*/  FMUL.FTZ R52, R141.reuse, R128 ;  /* 0x000000808d347220 */ /* 0x040fe40000410000 */
[C---:B------:R-:W-:Y:S01]  /*15960*/  HMMA.16816.F32.BF16 R48, R176.reuse, R54, R48 ;  /* 0x00000036b030723c */ /* 0x040fe20000041830 */
[----:B------:R1:W4:Y:S03]  /*15970*/  MUFU.EX2 R251, R2 ;  /* 0x0000000200fb7308 */ /* 0x0003260000000800 */
[----:B------:R-:W-:Y:S02]  /*15980*/  FMUL.FTZ R53, R141, R129 ;  /* 0x000000818d357220 */ /* 0x000fe40000410000 */
[C---:B------:R-:W-:Y:S02]  /*15990*/  FMUL.FTZ R71, R140.reuse, R71 ;  /* 0x000000478c477220 */ /* 0x040fe40000410000 */
[C---:B------:R-:W-:Y:S04]  /*159a0*/  FMUL.FTZ R54, R140.reuse, R130 ;  /* 0x000000828c367220 */ /* 0x040fe80000410000 */
[----:B------:R-:W-:Y:S02]  /*159b0*/  FMUL.FTZ R55, R140, R131 ;  /* 0x000000838c377220 */ /* 0x000fe40000410000 */
[C---:B------:R-:W-:Y:S02]  /*159c0*/  FMUL.FTZ R72, R3.reuse, R72 ;  /* 0x0000004803487220 */ /* 0x040fe40000410000 */
[C---:B------:R-:W-:Y:S02]  /*159d0*/  FMUL.FTZ R73, R3.reuse, R73 ;  /* 0x0000004903497220 */ /* 0x040fe40000410000 */
[C---:B------:R-:W-:Y:S01]  /*159e0*/  FMUL.FTZ R74, R0.reuse, R74 ;  /* 0x0000004a004a7220 */ /* 0x040fe20000410000 */
[-C--:B---3--:R-:W-:Y:S01]  /*159f0*/  HMMA.16816.F32.BF16 R52, R176, R100.reuse, R52 ;  /* 0x00000064b034723c */ /* 0x088fe20000041834 */
[----:B------:R-:W-:Y:S02]  /*15a00*/  FMUL.FTZ R75, R0, R75 ;  /* 0x0000004b004b7220 */ /* 0x000fe40000410000 */
[C---:B------:R-:W-:Y:S02]  /*15a10*/  FMUL.FTZ R76, R3.reuse, R76 ;  /* 0x0000004c034c7220 */ /* 0x040fe40000410000 */
[----:B------:R-:W-:Y:S02]  /*15a20*/  FMUL.FTZ R77, R3, R77 ;  /* 0x0000004d034d7220 */ /* 0x000fe40000410000 */
[--C-:B-1----:R-:W-:Y:S01]  /*15a30*/  FFMA.FTZ R2, R196, c[0x0][0x2d0], -R151.reuse ;  /* 0x0000b400c4027a23 */ /* 0x102fe20000010897 */
[C---:B------:R-:W-:Y:S01]  /*15a40*/  HMMA.16816.F32.BF16 R56, R180.reuse, R100, R56 ;  /* 0x00000064b438723c */ /* 0x040fe20000041838 */
[C---:B------:R-:W-:Y:S02]  /*15a50*/  FMUL.FTZ R78, R0.reuse, R78 ;  /* 0x0000004e004e7220 */ /* 0x040fe40000410000 */
[----:B------:R1:W-:Y:S01]  /*15a60*/  MUFU.EX2 R250, R2 ;  /* 0x0000000200fa7308 */ /* 0x0003e20000000800 */
[----:B------:R-:W-:Y:S02]  /*15a70*/  FMUL.FTZ R79, R0, R79 ;  /* 0x0000004f004f7220 */ /* 0x000fe40000410000 */
[C---:B------:R-:W-:Y:S02]  /*15a80*/  FMUL.FTZ R80, R141.reuse, R80 ;  /* 0x000000508d507220 */ /* 0x040fe40000410000 */
[-C--:B------:R-:W-:Y:S01]  /*15a90*/  HMMA.16816.F32.BF16 R60, R180, R102.reuse, R60 ;  /* 0x00000066b43c723c */ /* 0x080fe2000004183c */
[----:B------:R-:W-:Y:S03]  /*15aa0*/  FMUL.FTZ R81, R141, R81 ;  /* 0x000000518d517220 */ /* 0x000fe60000410000 */
[C---:B------:R-:W-:Y:S02]  /*15ab0*/  FMUL.FTZ R82, R140.reuse, R82 ;  /* 0x000000528c527220 */ /* 0x040fe40000410000 */
[----:B------:R-:W-:Y:S02]  /*15ac0*/  FMUL.FTZ R83, R140, R83 ;  /* 0x000000538c537220 */ /* 0x000fe40000410000 */
[C---:B------:R-:W-:Y:S01]  /*15ad0*/  HMMA.16816.F32.BF16 R64, R176.reuse, R102, R64 ;  /* 0x00000066b040723c */ /* 0x040fe20000041840 */
[----:B------:R-:W3:Y:S03]  /*15ae0*/  LDSM.16.MT88.4 R100, [R222+0x2100] ;  /* 0x00210000de64783b */ /* 0x000ee60000004200 */
[C---:B------:R-:W-:Y:S02]  /*15af0*/  FMUL.FTZ R88, R3.reuse, R88 ;  /* 0x0000005803587220 */ /* 0x040fe40000410000 */
[----:B------:R-:W-:Y:S02]  /*15b00*/  FMUL.FTZ R89, R3, R89 ;  /* 0x0000005903597220 */ /* 0x000fe40000410000 */
[-C--:B------:R-:W-:Y:S01]  /*15b10*/  HMMA.16816.F32.BF16 R68, R176, R104.reuse, R68 ;  /* 0x00000068b044723c */ /* 0x080fe20000041844 */
[C---:B------:R-:W-:Y:S03]  /*15b20*/  FMUL.FTZ R90, R0.reuse, R90 ;  /* 0x0000005a005a7220 */ /* 0x040fe60000410000 */
[----:B-1----:R-:W-:Y:S02]  /*15b30*/  FFMA.FTZ R2, R197, c[0x0][0x2d0], -R151 ;  /* 0x0000b400c5027a23 */ /* 0x002fe40000010897 */
[C---:B------:R-:W-:Y:S02]  /*15b40*/  FMUL.FTZ R91, R0.reuse, R91 ;  /* 0x0000005b005b7220 */ /* 0x040fe40000410000 */
[C---:B------:R-:W-:Y:S01]  /*15b50*/  HMMA.16816.F32.BF16 R72, R180.reuse, R104, R72 ;  /* 0x00000068b448723c */ /* 0x040fe20000041848 */
[----:B------:R1:W1:Y:S03]  /*15b60*/  MUFU.EX2 R249, R2 ;  /* 0x0000000200f97308 */ /* 0x0002660000000800 */
[C---:B------:R-:W-:Y:S02]  /*15b70*/  FMUL.FTZ R92, R3.reuse, R92 ;  /* 0x0000005c035c7220 */ /* 0x040fe40000410000 */
[----:B------:R-:W-:Y:S02]  /*15b80*/  FMUL.FTZ R93, R3, R93 ;  /* 0x0000005d035d7220 */ /* 0x000fe40000410000 */
[-C--:B------:R-:W-:Y:S01]  /*15b90*/  HMMA.16816.F32.BF16 R76, R180, R106.reuse, R76 ;  /* 0x0000006ab44c723c */ /* 0x080fe2000004184c */
[C---:B------:R-:W-:Y:S03]  /*15ba0*/  FMUL.FTZ R94, R0.reuse, R94 ;  /* 0x0000005e005e7220 */ /* 0x040fe60000410000 */
[----:B------:R-:W-:Y:S02]  /*15bb0*/  FMUL.FTZ R95, R0, R95 ;  /* 0x0000005f005f7220 */ /* 0x000fe40000410000 */
[----:B------:R-:W-:Y:S02]  /*15bc0*/  IMAD.MOV.U32 R128, RZ, RZ, R154 ;  /* 0x000000ffff807224 */ /* 0x000fe400078e009a */
[C---:B------:R-:W-:Y:S01]  /*15bd0*/  HMMA.16816.F32.BF16 R80, R176.reuse, R106, R80 ;  /* 0x0000006ab050723c */ /* 0x040fe20000041850 */
[C---:B------:R-:W-:Y:S01]  /*15be0*/  FMUL.FTZ R84, R141.reuse, R84 ;  /* 0x000000548d547220 */ /* 0x040fe20000410000 */
[----:B------:R-:W4:Y:S02]  /*15bf0*/  LDSM.16.MT88.4 R104, [R221+0x500] ;  /* 0x00050000dd68783b */ /* 0x000f240000004200 */
[C---:B------:R-:W-:Y:S02]  /*15c00*/  FMUL.FTZ R85, R141.reuse, R85 ;  /* 0x000000558d557220 */ /* 0x040fe40000410000 */
[C---:B------:R-:W-:Y:S02]  /*15c10*/  FMUL.FTZ R86, R140.reuse, R86 ;  /* 0x000000568c567220 */ /* 0x040fe40000410000 */
[----:B------:R-:W-:Y:S04]  /*15c20*/  FMUL.FTZ R87, R140, R87 ;  /* 0x000000578c577220 */ /* 0x000fe80000410000 */
[----:B-1----:R-:W-:Y:S02]  /*15c30*/  FFMA.FTZ R2, R190, c[0x0][0x2d0], -R184 ;  /* 0x0000b400be027a23 */ /* 0x002fe400000108b8 */
[C---:B------:R-:W-:Y:S01]  /*15c40*/  FMUL.FTZ R96, R141.reuse, R96 ;  /* 0x000000608d607220 */ /* 0x040fe20000410000 */
[-C--:B---3--:R-:W-:Y:S01]  /*15c50*/  HMMA.16816.F32.BF16 R84, R176, R100.reuse, R84 ;  /* 0x00000064b054723c */ /* 0x088fe20000041854 */
[----:B------:R1:W-:Y:S01]  /*15c60*/  MUFU.EX2 R247, R2 ;  /* 0x0000000200f77308 */ /* 0x0003e20000000800 */
[----:B------:R-:W-:Y:S02]  /*15c70*/  FMUL.FTZ R97, R141, R97 ;  /* 0x000000618d617220 */ /* 0x000fe40000410000 */
[C---:B------:R-:W-:Y:S02]  /*15c80*/  FMUL.FTZ R98, R140.reuse, R98 ;  /* 0x000000628c627220 */ /* 0x040fe40000410000 */
[----:B------:R-:W-:Y:S02]  /*15c90*/  FMUL.FTZ R99, R140, R99 ;  /* 0x000000638c637220 */ /* 0x000fe40000410000 */
[C---:B------:R-:W-:Y:S01]  /*15ca0*/  HMMA.16816.F32.BF16 R88, R180.reuse, R100, R88 ;  /* 0x00000064b458723c */ /* 0x040fe20000041858 */
[----:B------:R-:W-:Y:S04]  /*15cb0*/  FFMA.FTZ R120, R210, c[0x0][0x2d0], -R150 ;  /* 0x0000b400d2787a23 */ /* 0x000fe80000010896 */
[----:B------:R-:W-:Y:S02]  /*15cc0*/  MUFU.EX2 R210, R120 ;  /* 0x0000007800d27308 */ /* 0x000fe40000000800 */
[----:B------:R-:W-:Y:S01]  /*15cd0*/  F2FP.BF16.PACK_AB R100, R169, R123 ;  /* 0x0000007ba964723e */ /* 0x000fe200000010ff */
[-C--:B------:R-:W-:Y:S01]  /*15ce0*/  HMMA.16816.F32.BF16 R92, R180, R102.reuse, R92 ;  /* 0x00000066b45c723c */ /* 0x080fe2000004185c */
[----:B------:R-:W-:Y:S03]  /*15cf0*/  LDSM.16.MT88.4 R180, [R221+0x2d00] ;  /* 0x002d0000ddb4783b */ /* 0x000fe60000004200 */
[----:B--2---:R-:W-:Y:S04]  /*15d00*/  F2FP.BF16.PACK_AB R101, R170, R168 ;  /* 0x000000a8aa65723e */ /* 0x004fe800000010ff */
[----:B------:R-:W-:Y:S01]  /*15d10*/  HMMA.16816.F32.BF16 R96, R176, R102, R96 ;  /* 0x00000066b060723c */ /* 0x000fe20000041860 */
[--C-:B-1----:R-:W-:Y:S04]  /*15d20*/  FFMA.FTZ R2, R191, c[0x0][0x2d0], -R184.reuse ;  /* 0x0000b400bf027a23 */ /* 0x102fe800000108b8 */
[----:B------:R1:W2:Y:S02]  /*15d30*/  MUFU.EX2 R246, R2 ;  /* 0x0000000200f67308 */ /* 0x0002a40000000800 */
[----:B----4-:R-:W-:Y:S02]  /*15d40*/  F2FP.BF16.PACK_AB R102, R251, R252 ;  /* 0x000000fcfb66723e */ /* 0x010fe400000010ff */
[----:B------:R-:W-:Y:S07]  /*15d50*/  F2FP.BF16.PACK_AB R103, R249, R250 ;  /* 0x000000faf967723e */ /* 0x000fee00000010ff */
[-C--:B------:R-:W-:Y:S01]  /*15d60*/  HMMA.16816.F32.BF16 R4, R100, R104.reuse, R4 ;  /* 0x000000686404723c */ /* 0x080fe20000041804 */
[--C-:B-1----:R-:W-:Y:S01]  /*15d70*/  FFMA.FTZ R2, R194, c[0x0][0x2d0], -R184.reuse ;  /* 0x0000b400c2027a23 */ /* 0x102fe200000108b8 */
[----:B--2---:R-:W-:Y:S03]  /*15d80*/  F2FP.BF16.PACK_AB R108, R246, R247 ;  /* 0x000000f7f66c723e */ /* 0x004fe600000010ff */
        /* <DEDUP_REMOVED lines=49> */
[----:B------:R-:W-:Y:S01]  /*160a0*/  MOV R242, R170 ;  /* 0x000000aa00f27202 */ /* 0x000fe20000000f00 */
[----:B------:R-:W-:Y:S03]  /*160b0*/  IMAD.MOV.U32 R170, RZ, RZ, R152 ;  /* 0x000000ffffaa7224 */ /* 0x000fe600078e0098 */
[C---:B------:R-:W-:Y:S01]  /*160c0*/  HMMA.16816.F32.BF16 R80, R100.reuse, R114, R80 ;  /* 0x000000726450723c */ /* 0x040fe20000041850 */
[----:B------:R2:W-:Y:S01]  /*160d0*/  MUFU.EX2 R207, R2 ;  /* 0x0000000200cf7308 */ /* 0x0005e20000000800 */
[----:B------:R-:W4:Y:S06]  /*160e0*/  LDSM.16.MT88.4 R112, [R222+0x900] ;  /* 0x00090000de70783b */ /* 0x000f2c0000004200 */
[-C--:B---3--:R-:W-:Y:S08]  /*160f0*/  HMMA.16816.F32.BF16 R84, R100, R116.reuse, R84 ;  /* 0x000000746454723c */ /* 0x088ff00000041854 */
[C---:B------:R-:W-:Y:S08]  /*16100*/  HMMA.16816.F32.BF16 R88, R108.reuse, R116, R88 ;  /* 0x000000746c58723c */ /* 0x040ff00000041858 */
[-C--:B------:R-:W-:Y:S01]  /*16110*/  HMMA.16816.F32.BF16 R92, R108, R118.reuse, R92 ;  /* 0x000000766c5c723c */ /* 0x080fe2000004185c */
[----:B--2---:R-:W-:Y:S03]  /*16120*/  FFMA.FTZ R2, R243, c[0x0][0x2d0], -R151 ;  /* 0x0000b400f3027a23 */ /* 0x004fe60000010897 */
[----:B------:R-:W-:Y:S01]  /*16130*/  IMAD.MOV.U32 R243, RZ, RZ, R169 ;  /* 0x000000fffff37224 */ /* 0x000fe200078e00a9 */
[----:B------:R2:W3:Y:S01]  /*16140*/  MUFU.EX2 R206, R2 ;  /* 0x0000000200ce7308 */ /* 0x0004e20000000800 */
[----:B------:R-:W-:Y:S02]  /*16150*/  MOV R169, R148 ;  /* 0x0000009400a97202 */ /* 0x000fe40000000f00 */
[----:B------:R-:W-:Y:S01]  /*16160*/  HMMA.16816.F32.BF16 R96, R100, R118, R96 ;  /* 0x000000766460723c */ /* 0x000fe20000041860 */
[----:B------:R-:W4:Y:S06]  /*16170*/  LDSM.16.MT88.4 R116, [R221+0x1900] ;  /* 0x00190000dd74783b */ /* 0x000f2c0000004200 */
[----:B------:R-:W-:Y:S02]  /*16180*/  F2FP.BF16.PACK_AB R100, R213, R212 ;  /* 0x000000d4d564723e */ /* 0x000fe400000010ff */
[----:B------:R-:W-:Y:S03]  /*16190*/  F2FP.BF16.PACK_AB R101, R211, R209 ;  /* 0x000000d1d365723e */ /* 0x000fe600000010ff */
[----:B------:R-:W-:Y:S01]  /*161a0*/  F2FP.BF16.PACK_AB R102, R210, R208 ;  /* 0x000000d0d266723e */ /* 0x000fe200000010ff */
[--C-:B--2---:R-:W-:Y:S01]  /*161b0*/  FFMA.FTZ R2, R202, c[0x0][0x2d0], -R184.reuse ;  /* 0x0000b400ca027a23 */ /* 0x104fe200000108b8 */
[----:B---3--:R-:W-:Y:S03]  /*161c0*/  F2FP.BF16.PACK_AB R103, R206, R207 ;  /* 0x000000cfce67723e */ /* 0x008fe600000010ff */
[----:B------:R2:W3:Y:S04]  /*161d0*/  MUFU.EX2 R205, R2 ;  /* 0x0000000200cd7308 */ /* 0x0004e80000000800 */
[-C--:B-1----:R-:W-:Y:S01]  /*161e0*/  HMMA.16816.F32.BF16 R4, R100, R104.reuse, R4 ;  /* 0x000000686404723c */ /* 0x082fe20000041804 */
[----:B--2---:R-:W-:Y:S01]  /*161f0*/  FFMA.FTZ R2, R216, c[0x0][0x2d0], -R185 ;  /* 0x0000b400d8027a23 */ /* 0x004fe200000108b9 */
[----:B---3--:R-:W-:Y:S02]  /*16200*/  F2FP.BF16.PACK_AB R108, R204, R205 ;  /* 0x000000cdcc6c723e */ /* 0x008fe400000010ff */
[----:B------:R-:W-:Y:S02]  /*16210*/  MOV R216, R168 ;  /* 0x000000a800d87202 */ /* 0x000fe40000000f00 */
[----:B------:R1:W-:Y:S01]  /*16220*/  MUFU.EX2 R203, R2 ;  /* 0x0000000200cb7308 */ /* 0x0003e20000000800 */
[----:B------:R-:W-:Y:S02]  /*16230*/  IMAD.MOV.U32 R168, RZ, RZ, R143 ;  /* 0x000000ffffa87224 */ /* 0x000fe400078e008f */
[----:B-1----:R-:W-:Y:S03]  /*16240*/  FFMA.FTZ R2, R218, c[0x0][0x2d0], -R185 ;  /* 0x0000b400da027a23 */ /* 0x002fe600000108b9 */
[----:B------:R-:W-:Y:S01]  /*16250*/  IMAD.MOV.U32 R218, RZ, RZ, R123 ;  /* 0x000000ffffda7224 */ /* 0x000fe200078e007b */
[----:B------:R-:W-:Y:S03]  /*16260*/  MOV R123, R155 ;  /* 0x0000009b007b7202 */ /* 0x000fe60000000f00 */
[----:B------:R1:W2:Y:S02]  /*16270*/  MUFU.EX2 R201, R2 ;  /* 0x0000000200c97308 */ /* 0x0002a40000000800 */
[--C-:B-1----:R-:W-:Y:S01]  /*16280*/  FFMA.FTZ R2, R217, c[0x0][0x2d0], -R184.reuse ;  /* 0x0000b400d9027a23 */ /* 0x102fe200000108b8 */
[----:B--2---:R-:W-:Y:S07]  /*16290*/  F2FP.BF16.PACK_AB R109, R201, R203 ;  /* 0x000000cbc96d723e */ /* 0x004fee00000010ff */
[----:B------:R1:W-:Y:S02]  /*162a0*/  MUFU.EX2 R202, R2 ;  /* 0x0000000200ca7308 */ /* 0x0003e40000000800 */
[----:B-1----:R-:W-:Y:S08]  /*162b0*/  FFMA.FTZ R2, R238, c[0x0][0x2d0], -R184 ;  /* 0x0000b400ee027a23 */ /* 0x002ff000000108b8 */
[----:B------:R1:W2:Y:S02]  /*162c0*/  MUFU.EX2 R200, R2 ;  /* 0x0000000200c87308 */ /* 0x0002a40000000800 */
[--C-:B-1----:R-:W-:Y:S01]  /*162d0*/  FFMA.FTZ R2, R237, c[0x0][0x2d0], -R185.reuse ;  /* 0x0000b400ed027a23 */ /* 0x102fe200000108b9 */
[----:B--2---:R-:W-:Y:S02]  /*162e0*/  F2FP.BF16.PACK_AB R110, R200, R202 ;  /* 0x000000cac86e723e */ /* 0x004fe400000010ff */
[----:B------:R-:W-:Y:S05]  /*162f0*/  MOV R237, R163 ;  /* 0x000000a300ed7202 */ /* 0x000fea0000000f00 */
[----:B------:R1:W-:Y:S01]  /*16300*/  MUFU.EX2 R199, R2 ;  /* 0x0000000200c77308 */ /* 0x0003e20000000800 */
[----:B------:R-:W-:Y:S01]  /*16310*/  MOV R163, R159 ;  /* 0x0000009f00a37202 */ /* 0x000fe20000000f00 */
        /* <DEDUP_REMOVED lines=31> */
[--C-:B---3--:R-:W-:Y:S02]  /*16510*/  FFMA.FTZ R2, R124, c[0x0][0x2d0], -R150.reuse ;  /* 0x0000b4007c027a23 */ /* 0x108fe40000010896 */
[----:B------:R-:W-:Y:S01]  /*16520*/  LDSM.16.MT88.4 R124, [R221+0x1d00] ;  /* 0x001d0000dd7c783b */ /* 0x000fe20000004200 */
[----:B------:R-:W-:Y:S01]  /*16530*/  FFMA.FTZ R150, R171, c[0x0][0x2d0], -R150 ;  /* 0x0000b400ab967a23 */ /* 0x000fe20000010896 */
[----:B------:R2:W-:Y:S01]  /*16540*/  MUFU.EX2 R194, R2 ;  /* 0x0000000200c27308 */ /* 0x0005e20000000800 */
[----:B------:R-:W-:Y:S02]  /*16550*/  IMAD.MOV.U32 R171, RZ, RZ, R121 ;  /* 0x000000ffffab7224 */ /* 0x000fe400078e0079 */
[C---:B------:R-:W-:Y:S01]  /*16560*/  HMMA.16816.F32.BF16 R64, R100.reuse, R106, R64 ;  /* 0x0000006a6440723c */ /* 0x040fe20000041840 */
[----:B------:R-:W-:Y:S04]  /*16570*/  IMAD.MOV.U32 R121, RZ, RZ, R166 ;  /* 0x000000ffff797224 */ /* 0x000fe800078e00a6 */
[----:B------:R-:W-:Y:S01]  /*16580*/  IMAD.MOV.U32 R238, RZ, RZ, R121 ;  /* 0x000000ffffee7224 */ /* 0x000fe200078e0079 */
[----:B------:R-:W-:Y:S01]  /*16590*/  MOV R121, R161 ;  /* 0x000000a100797202 */ /* 0x000fe20000000f00 */
[----:B------:R-:W3:Y:S01]  /*165a0*/  MUFU.EX2 R192, R150 ;  /* 0x0000009600c07308 */ /* 0x000ee20000000800 */
[-C--:B-1----:R-:W-:Y:S01]  /*165b0*/  HMMA.16816.F32.BF16 R68, R100, R112.reuse, R68 ;  /* 0x000000706444723c */ /* 0x082fe20000041844 */
[----:B------:R-:W-:Y:S07]  /*165c0*/  MOV R161, R157 ;  /* 0x0000009d00a17202 */ /* 0x000fee0000000f00 */
        /* <DEDUP_REMOVED lines=15> */
[----:B------:R-:W-:Y:S03]  /*166c0*/  MOV R217, R122 ;  /* 0x0000007a00d97202 */ /* 0x000fe60000000f00 */
        /* <DEDUP_REMOVED lines=17> */
[--C-:B-1----:R-:W-:Y:S01]  /*167e0*/  FFMA.FTZ R2, R171, c[0x0][0x2d0], -R185.reuse ;  /* 0x0000b400ab027a23 */ /* 0x102fe200000108b9 */
[----:B------:R-:W-:Y:S01]  /*167f0*/  MOV R171, R153 ;  /* 0x0000009900ab7202 */ /* 0x000fe20000000f00 */
[----:B------:R-:W-:Y:S01]  /*16800*/  FFMA.FTZ R185, R149, c[0x0][0x2d0], -R185 ;  /* 0x0000b40095b97a23 */ /* 0x000fe200000108b9 */
[----:B------:R-:W-:Y:S06]  /*16810*/  F2FP.BF16.PACK_AB R149, R193, R195 ;  /* 0x000000c3c195723e */ /* 0x000fec00000010ff */
[----:B------:R1:W-:Y:S01]  /*16820*/  MUFU.EX2 R143, R2 ;  /* 0x00000002008f7308 */ /* 0x0003e20000000800 */
[----:B---3--:R-:W-:Y:S09]  /*16830*/  F2FP.BF16.PACK_AB R178, R184, R147 ;  /* 0x00000093b8b2723e */ /* 0x008ff200000010ff */
[----:B------:R-:W3:Y:S01]  /*16840*/  MUFU.EX2 R185, R185 ;  /* 0x000000b900b97308 */ /* 0x000ee20000000800 */
[-C--:B--2---:R-:W-:Y:S01]  /*16850*/  HMMA.16816.F32.BF16 R152, R148, R164.reuse, R4 ;  /* 0x000000a49498723c */ /* 0x084fe20000041804 */
[----:B------:R-:W2:Y:S08]  /*16860*/  LDSM.16.MT88.4 R4, [R222+0x2d00] ;  /* 0x002d0000de04783b */ /* 0x000eb00000004200 */
[----:B-1----:R-:W4:Y:S03]  /*16870*/  LDL.LU R2, [R1+0x24] ;  /* 0x0000240001027983 */ /* 0x002f260000300800 */
[----:B---3--:R-:W-:Y:S07]  /*16880*/  F2FP.BF16.PACK_AB R179, R185, R143 ;  /* 0x0000008fb9b3723e */ /* 0x008fee00000010ff */
[C---:B------:R-:W-:Y:S07]  /*16890*/  HMMA.16816.F32.BF16 R156, R176.reuse, R164, R8 ;  /* 0x000000a4b09c723c */ /* 0x040fee0000041808 */
[----:B------:R-:W-:Y:S01]  /*168a0*/  IMAD.MOV.U32 R9, RZ, RZ, R162 ;  /* 0x000000ffff097224 */ /* 0x000fe200078e00a2 */
[----:B------:R-:W-:Y:S01]  /*168b0*/  MOV R8, R163 ;  /* 0x000000a300087202 */ /* 0x000fe20000000f00 */
[----:B------:R-:W-:Y:S03]  /*168c0*/  IMAD.MOV.U32 R11, RZ, RZ, R160 ;  /* 0x000000ffff0b7224 */ /* 0x000fe600078e00a0 */
[----:B------:R-:W-:Y:S02]  /*168d0*/  MOV R10, R161 ;  /* 0x000000a1000a7202 */ /* 0x000fe40000000f00 */
[-C--:B------:R-:W-:Y:S07]  /*168e0*/  HMMA.16816.F32.BF16 R160, R176, R166.reuse, R12 ;  /* 0x000000a6b0a0723c */ /* 0x080fee000004180c */
[----:B------:R-:W-:Y:S01]  /*168f0*/  MOV R14, R170 ;  /* 0x000000aa000e7202 */ /* 0x000fe20000000f00 */
[C---:B------:R-:W-:Y:S01]  /*16900*/  HMMA.16816.F32.BF16 R164, R148.reuse, R166, R16 ;  /* 0x000000a694a4723c */ /* 0x040fe20000041810 */
[----:B------:R-:W3:Y:S03]  /*16910*/  LDL.LU R16, [R1+0x1c] ;  /* 0x00001c0001107983 */ /* 0x000ee60000300800 */
[----:B------:R-:W-:Y:S01]  /*16920*/  IMAD.MOV.U32 R15, RZ, RZ, R169 ;  /* 0x000000ffff0f7224 */ /* 0x000fe200078e00a9 */
[----:B------:R-:W3:Y:S01]  /*16930*/  LDL.LU R18, [R1+0x20] ;  /* 0x0000200001127983 */ /* 0x000ee20000300800 */
[----:B------:R-:W-:Y:S01]  /*16940*/  IMAD.MOV.U32 R13, RZ, RZ, R171 ;  /* 0x000000ffff0d7224 */ /* 0x000fe200078e00ab */
[----:B------:R-:W-:Y:S01]  /*16950*/  MOV R17, R168 ;  /* 0x000000a800117202 */ /* 0x000fe20000000f00 */
[-C--:B------:R-:W-:Y:S01]  /*16960*/  HMMA.16816.F32.BF16 R100, R148, R112.reuse, R20 ;  /* 0x000000709464723c */ /* 0x080fe20000041814 */
[----:B------:R-:W3:Y:S03]  /*16970*/  LDL.LU R22, [R1+0x18] ;  /* 0x0000180001167983 */ /* 0x000ee60000300800 */
[----:B------:R-:W-:Y:S01]  /*16980*/  IMAD.MOV.U32 R19, RZ, RZ, R123 ;  /* 0x000000ffff137224 */ /* 0x000fe200078e007b */
[----:B------:R-:W-:Y:S02]  /*16990*/  MOV R12, R128 ;  /* 0x00000080000c7202 */ /* 0x000fe40000000f00 */
[----:B------:R-:W-:Y:S01]  /*169a0*/  MOV R21, R122 ;  /* 0x0000007a00157202 */ /* 0x000fe20000000f00 */
[C---:B------:R-:W-:Y:S01]  /*169b0*/  HMMA.16816.F32.BF16 R104, R176.reuse, R112, R24 ;  /* 0x00000070b068723c */ /* 0x040fe20000041818 */
[----:B------:R-:W-:Y:S07]  /*169c0*/  IMAD.MOV.U32 R23, RZ, RZ, R121 ;  /* 0x000000ffff177224 */ /* 0x000fee00078e0079 */
        /* <DEDUP_REMOVED lines=19> */
[----:B----4-:R-:W-:Y:S04]  /*16b00*/  FFMA.FTZ R2, R0, R2, R19 ;  /* 0x0000000200027223 */ /* 0x010fe80000010013 */
[----:B------:R-:W-:Y:S02]  /*16b10*/  FADD.FTZ R2, R15, R2 ;  /* 0x000000020f027221 */ /* 0x000fe40000010000 */
[----:B---3--:R-:W-:Y:S02]  /*16b20*/  FFMA.FTZ R140, R140, R16, R23 ;  /* 0x000000108c8c7223 */ /* 0x008fe40000010017 */
        /* <DEDUP_REMOVED lines=71> */
.L_x_829:
[----:B------:R-:W-:-:S13]  /*16fa0*/  ISETP.GE.AND P0, PT, R216, RZ, PT ;  /* 0x000000ffd800720c */ /* 0x000fda0003f06270 */
[----:B------:R-:W-:Y:S05]  /*16fb0*/  @!P0 BRA `(.L_x_833) ;  /* 0x0000330000008947 */ /* 0x000fea0003800000 */
[----:B-1----:R-:W2:Y:S04]  /*16fc0*/  LDL.LU R3, [R1+0x48] ;  /* 0x0000480001037983 */ /* 0x002ea80000300800 */
[----:B------:R-:W2:Y:S04]  /*16fd0*/  LDL.LU R0, [R1+0x14] ;  /* 0x0000140001007983 */ /* 0x000ea80000300800 */
[----:B------:R-:W3:Y:S04]  /*16fe0*/  LDL R6, [R1+0x38] ;  /* 0x0000380001067983 */ /* 0x000ee80000100800 */
[----:B------:R-:W3:Y:S04]  /*16ff0*/  LDL R5, [R1+0x2c] ;  /* 0x00002c0001057983 */ /* 0x000ee80000100800 */
[----:B------:R-:W4:Y:S04]  /*17000*/  LDL R4, [R1+0x44] ;  /* 0x0000440001047983 */ /* 0x000f280000100800 */
[----:B------:R-:W4:Y:S01]  /*17010*/  LDL R2, [R1+0x3c] ;  /* 0x00003c0001027983 */ /* 0x000f220000100800 */
[----:B------:R-:W-:Y:S01]  /*17020*/  IMAD.MOV.U32 R147, RZ, RZ, R142 ;  /* 0x000000ffff937224 */ /* 0x000fe200078e008e */
[----:B------:R-:W-:Y:S01]  /*17030*/  MOV R140, R144 ;  /* 0x00000090008c7202 */ /* 0x000fe20000000f00 */
[----:B------:R-:W-:Y:S01]  /*17040*/  ULDC UR5, c[0x0][0x210] ;  /* 0x0000840000057ab9 */ /* 0x000fe20000000800 */
[----:B------:R-:W-:Y:S01]  /*17050*/  IADD3 R217, R248, 0x100, RZ ;  /* 0x00000100f8d97810 */ /* 0x000fe20007ffe0ff */
[----:B------:R-:W-:-:S02]  /*17060*/  ULDC UR4, c[0x0][0x1e8] ;  /* 0x00007a0000047ab9 */ /* 0x000fc40000000800 */
[----:B------:R-:W-:Y:S02]  /*17070*/  UIMAD UR5, UR11, UR5, URZ ;  /* 0x000000050b0572a4 */ /* 0x000fe4000f8e023f */
[----:B------:R-:W-:Y:S01]  /*17080*/  UIMAD UR4, UR11, UR4, URZ ;  /* 0x000000040b0472a4 */ /* 0x000fe2000f8e023f */
[C---:B--2---:R-:W-:Y:S01]  /*17090*/  SHF.L.U64.HI R219, R0.reuse, 0x1, R3 ;  /* 0x0000000100db7819 */ /* 0x044fe20000010203 */
[----:B------:R-:W-:Y:S01]  /*170a0*/  IMAD.SHL.U32 R218, R0, 0x2, RZ ;  /* 0x0000000200da7824 */ /* 0x000fe200078e00ff */
[----:B------:R-:W-:Y:S01]  /*170b0*/  MOV R0, R146 ;  /* 0x0000009200007202 */ /* 0x000fe20000000f00 */
[----:B------:R-:W-:Y:S01]  /*170c0*/  IMAD.MOV.U32 R3, RZ, RZ, R145 ;  /* 0x000000ffff037224 */ /* 0x000fe200078e0091 */
[C---:B---3--:R-:W-:Y:S01]  /*170d0*/  SHF.L.U64.HI R247, R5.reuse, 0x1, R6 ;  /* 0x0000000105f77819 */ /* 0x048fe20000010206 */
[----:B------:R-:W-:Y:S01]  /*170e0*/  IMAD.SHL.U32 R246, R5, 0x2, RZ ;  /* 0x0000000205f67824 */ /* 0x000fe200078e00ff */
[C---:B----4-:R-:W-:Y:S02]  /*170f0*/  SHF.L.U64.HI R245, R2.reuse, 0x1, R4 ;  /* 0x0000000102f57819 */ /* 0x050fe40000010204 */
[----:B------:R-:W-:Y:S01]  /*17100*/  SHF.L.U32 R244, R2, 0x1, RZ ;  /* 0x0000000102f47819 */ /* 0x000fe200000006ff */
[----:B------:R-:W-:Y:S05]  /*17110*/  BRA `(.L_x_834) ;  /* 0x000003e000007947 */ /* 0x000fea0003800000 */
.L_x_836:
[----:B------:R-:W2:Y:S01]  /*17120*/  LDL R146, [R1+0x28] ;  /* 0x0000280001927983 */ /* 0x000ea20000100800 */
[----:B------:R-:W-:Y:S01]  /*17130*/  IMAD.MOV.U32 R237, RZ, RZ, c[0x0][0x2b8] ;  /* 0x0000ae00ffed7624 */ /* 0x000fe200078e00ff */
[----:B------:R-:W-:Y:S01]  /*17140*/  LEA R141, R216, UR13, 0x6 ;  /* 0x0000000dd88d7c11 */ /* 0x000fe2000f8e30ff */
[----:B------:R-:W-:Y:S01]  /*17150*/  IMAD.MOV.U32 R145, RZ, RZ, RZ ;  /* 0x000000ffff917224 */ /* 0x000fe200078e00ff */
[----:B------:R-:W3:Y:S02]  /*17160*/  LDL R150, [R1+0x38] ;  /* 0x0000380001967983 */ /* 0x000ee40000100800 */
[----:B------:R-:W-:Y:S02]  /*17170*/  ISETP.NE.AND P2, PT, R237, 0x1, PT ;  /* 0x00000001ed00780c */ /* 0x000fe40003f45270 */
[----:B------:R-:W4:Y:S04]  /*17180*/  LDL R148, [R1+0x3c] ;  /* 0x00003c0001947983 */ /* 0x000f280000100800 */
[----:B------:R-:W4:Y:S02]  /*17190*/  LDL R149, [R1+0x44] ;  /* 0x0000440001957983 */ /* 0x000f240000100800 */
[----:B----4-:R-:W-:Y:S02]  /*171a0*/  SHF.L.U64.HI R180, R148, 0x1, R149 ;  /* 0x0000000194b47819 */ /* 0x010fe40000010295 */
[----:B--2---:R-:W-:Y:S02]  /*171b0*/  IADD3 R141, R141, -0x40, R146 ;  /* 0xffffffc08d8d7810 */ /* 0x004fe40007ffe092 */
[----:B------:R-:W2:Y:S03]  /*171c0*/  LDL R146, [R1+0x2c] ;  /* 0x00002c0001927983 */ /* 0x000ea60000100800 */
        /* <DEDUP_REMOVED lines=9> */
[----:B------:R-:W-:Y:S01]  /*17260*/  STL [R1+0x4], R151 ;  /* 0x0000049701007387 */ /* 0x000fe20000100800 */
[----:B------:R-:W-:Y:S03]  /*17270*/  SHF.R.S32.HI R2, RZ, 0x1f, R151 ;  /* 0x0000001fff027819 */ /* 0x000fe60000011497 */
[----:B------:R1:W4:Y:S02]  /*17280*/  @!P3 LDG.E R145, [R142.64] ;  /* 0x000000148e91b981 */ /* 0x000324000c1e1900 */
[----:B------:R-:W-:Y:S04]  /*17290*/  IMAD R2, R2, c[0x0][0x1e0], RZ ;  /* 0x0000780002027a24 */ /* 0x000fe800078e02ff */
[C---:B------:R-:W-:Y:S02]  /*172a0*/  IMAD R2, R151.reuse, c[0x0][0x1e4], R2 ;  /* 0x0000790097027a24 */ /* 0x040fe400078e0202 */
[----:B-1----:R-:W-:Y:S04]  /*172b0*/  IMAD.WIDE.U32 R142, R151, c[0x0][0x1e0], RZ ;  /* 0x00007800978e7a25 */ /* 0x002fe800078e00ff */
[----:B------:R-:W-:Y:S01]  /*172c0*/  IMAD.IADD R143, R143, 0x1, R2 ;  /* 0x000000018f8f7824 */ /* 0x000fe200078e0202 */
[----:B----4-:R1:W-:Y:S01]  /*172d0*/  STL [R1], R145 ;  /* 0x0000009101007387 */ /* 0x0103e20000100800 */
[----:B------:R-:W-:Y:S02]  /*172e0*/  SHF.R.S32.HI R141, RZ, 0x1f, R145 ;  /* 0x0000001fff8d7819 */ /* 0x000fe40000011491 */
[----:B------:R-:W-:Y:S04]  /*172f0*/  IMAD.WIDE.U32 R142, R145, c[0x0][0x1f0], R142 ;  /* 0x00007c00918e7a25 */ /* 0x000fe800078e008e */
[----:B------:R-:W-:Y:S01]  /*17300*/  IMAD R141, R141, c[0x0][0x1f0], RZ ;  /* 0x00007c008d8d7a24 */ /* 0x000fe200078e02ff */
[----:B------:R-:W-:Y:S03]  /*17310*/  IADD3 R2, P0, R142, UR4, RZ ;  /* 0x000000048e027c10 */ /* 0x000fe6000ff1e0ff */
[----:B------:R-:W-:Y:S05]  /*17320*/  IMAD R141, R145, c[0x0][0x1f4], R141 ;  /* 0x00007d00918d7a24 */ /* 0x000fea00078e028d */
[----:B------:R-:W-:Y:S02]  /*17330*/  IADD3.X R141, R143, UR16, R141, P0, !PT ;  /* 0x000000108f8d7c10 */ /* 0x000fe400087fe48d */
[C---:B------:R-:W-:Y:S04]  /*17340*/  LEA R144, P0, R2.reuse, c[0x0][0x1c8], 0x1 ;  /* 0x0000720002907a11 */ /* 0x040fe800078008ff */
[----:B------:R-:W-:Y:S01]  /*17350*/  LEA.HI.X R141, R2, c[0x0][0x1cc], R141, 0x1, P0 ;  /* 0x00007300028d7a11 */ /* 0x000fe200000f0c8d */
[----:B------:R-:W4:Y:S01]  /*17360*/  SHFL.IDX PT, R142, R144, RZ, 0x1c1f ;  /* 0x001c1fff908e7589 */ /* 0x000f2200000e0000 */
[----:B-1----:R-:W-:Y:S03]  /*17370*/  IMAD.SHL.U32 R145, R148, 0x2, RZ ;  /* 0x0000000294917824 */ /* 0x002fe600078e00ff */
[----:B------:R2:W-:Y:S04]  /*17380*/  SHFL.IDX PT, R2, R144, 0x1, 0x1c1f ;  /* 0x003c1f0090027f89 */ /* 0x0005e800000e0000 */
[----:B------:R-:W1:Y:S04]  /*17390*/  SHFL.IDX PT, R143, R141, RZ, 0x1c1f ;  /* 0x001c1fff8d8f7589 */ /* 0x000e6800000e0000 */
[----:B------:R-:W5:Y:S01]  /*173a0*/  SHFL.IDX PT, R141, R141, 0x1, 0x1c1f ;  /* 0x003c1f008d8d7f89 */ /* 0x000f6200000e0000 */
[----:B----4-:R-:W-:Y:S01]  /*173b0*/  IADD3 R178, P0, R142, R218, RZ ;  /* 0x000000da8eb27210 */ /* 0x010fe20007f1e0ff */
[C---:B--2---:R-:W-:Y:S01]  /*173c0*/  IMAD.SHL.U32 R144, R146.reuse, 0x2, RZ ;  /* 0x0000000292907824 */ /* 0x044fe200078e00ff */
[----:B---3--:R-:W-:Y:S04]  /*173d0*/  SHF.L.U64.HI R146, R146, 0x1, R150 ;  /* 0x0000000192927819 */ /* 0x008fe80000010296 */
[CC--:B------:R-:W-:Y:S01]  /*173e0*/  IADD3 R176, P1, R142.reuse, R144.reuse, RZ ;  /* 0x000000908eb07210 */ /* 0x0c0fe20007f3e0ff */
[C-C-:B-1----:R-:W-:Y:S01]  /*173f0*/  IMAD.X R179, R143.reuse, 0x1, R219.reuse, P0 ;  /* 0x000000018fb37824 */ /* 0x142fe200000e06db */
[-C--:B------:R-:W-:Y:S03]  /*17400*/  IADD3 R150, P0, R142, R145.reuse, RZ ;  /* 0x000000918e967210 */ /* 0x080fe60007f1e0ff */
[C---:B------:R-:W-:Y:S01]  /*17410*/  IMAD.X R177, R143.reuse, 0x1, R146, P1 ;  /* 0x000000018fb17824 */ /* 0x040fe200008e0692 */
[----:B------:R1:W-:Y:S01]  /*17420*/  LDGSTS.E.BYPASS.LTC128B.128 [R248+0x3100], [R178.64], !P5 ;  /* 0x03100000b2f87fae */ /* 0x0003e2000e901d54 */
[C---:B------:R-:W-:Y:S01]  /*17430*/  IADD3 R148, P1, R2.reuse, R144, RZ ;  /* 0x0000009002947210 */ /* 0x040fe20007f3e0ff */
[----:B------:R-:W-:Y:S01]  /*17440*/  IMAD.X R151, R143, 0x1, R180, P0 ;  /* 0x000000018f977824 */ /* 0x000fe200000e06b4 */
[C---:B------:R-:W-:Y:S01]  /*17450*/  IADD3 R144, P0, R2.reuse, R145, RZ ;  /* 0x0000009102907210 */ /* 0x040fe20007f1e0ff */
[----:B------:R1:W-:Y:S02]  /*17460*/  LDGSTS.E.BYPASS.LTC128B.128 [R248+0x4100], [R176.64], !P6 ;  /* 0x04100000b0f87fae */ /* 0x0003e4000f101d54 */
[C---:B-----5:R-:W-:Y:S01]  /*17470*/  IMAD.X R149, R141.reuse, 0x1, R146, P1 ;  /* 0x000000018d957824 */ /* 0x060fe200008e0692 */
[----:B------:R-:W-:Y:S01]  /*17480*/  IADD3 R142, P1, R2, R218, RZ ;  /* 0x000000da028e7210 */ /* 0x000fe20007f3e0ff */
[----:B------:R1:W-:Y:S01]  /*17490*/  LDGSTS.E.BYPASS.LTC128B.128 [R248+0x5100], [R150.64], !P4 ;  /* 0x0510000096f87fae */ /* 0x0003e2000e101d54 */
[C---:B------:R-:W-:Y:S03]  /*174a0*/  IMAD.X R145, R141.reuse, 0x1, R180, P0 ;  /* 0x000000018d917824 */ /* 0x040fe600000e06b4 */
[----:B------:R-:W-:Y:S05]  /*174b0*/  IMAD.X R143, R141, 0x1, R219, P1 ;  /* 0x000000018d8f7824 */ /* 0x000fea00008e06db */
[----:B------:R1:W-:Y:S04]  /*174c0*/  LDGSTS.E.BYPASS.LTC128B.128 [R248+0x3900], [R142.64], !P5 ;  /* 0x039000008ef87fae */ /* 0x0003e8000e901d54 */
[----:B------:R1:W-:Y:S04]  /*174d0*/  LDGSTS.E.BYPASS.LTC128B.128 [R248+0x4900], [R148.64], !P6 ;  /* 0x0490000094f87fae */ /* 0x0003e8000f101d54 */
[----:B------:R1:W-:Y:S01]  /*174e0*/  LDGSTS.E.BYPASS.LTC128B.128 [R248+0x5900], [R144.64], !P4 ;  /* 0x0590000090f87fae */ /* 0x0003e2000e101d54 */
[----:B------:R-:W-:-:S05]  /*174f0*/  BRA `(.L_x_835) ;  /* 0x00000b3000007947 */ /* 0x000fca0003800000 */
.L_x_834:
[----:B------:R-:W2:Y:S01]  /*17500*/  LDL R20, [R1+0x4] ;  /* 0x0000040001147983 */ /* 0x000ea20000100800 */
[----:B------:R-:W-:Y:S05]  /*17510*/  DEPBAR.LE SB0, 0x0 ;  /* 0x000080000000791a */ /* 0x000fea0000000000 */
[----:B------:R-:W3:Y:S06]  /*17520*/  LDL R38, [R1] ;  /* 0x0000000001267983 */ /* 0x000eec0000100800 */
[----:B------:R-:W-:Y:S06]  /*17530*/  BAR.SYNC.DEFER_BLOCKING 0x0 ;  /* 0x0000000000007b1d */ /* 0x000fec0000010000 */
[----:B------:R-:W-:Y:S06]  /*17540*/  LDSM.16.M88.4 R64, [R223+0x6100] ;  /* 0x00610000df40783b */ /* 0x000fec0000000200 */
[----:B------:R-:W1:Y:S06]  /*17550*/  LDSM.16.M88.4 R16, [R220+0x3100] ;  /* 0x00310000dc10783b */ /* 0x000e6c0000000200 */
[----:B------:R-:W4:Y:S06]  /*17560*/  LDSM.16.M88.4 R60, [R223+0x7100] ;  /* 0x00710000df3c783b */ /* 0x000f2c0000000200 */
[----:B------:R-:W5:Y:S06]  /*17570*/  LDSM.16.M88.4 R32, [R220+0x3500] ;  /* 0x00350000dc20783b */ /* 0x000f6c0000000200 */
[----:B------:R-:W2:Y:S06]  /*17580*/  LDSM.16.M88.4 R48, [R220+0x3900] ;  /* 0x00390000dc30783b */ /* 0x000eac0000000200 */
[----:B------:R-:W-:Y:S06]  /*17590*/  LDSM.16.M88.4 R148, [R220+0x3d00] ;  /* 0x003d0000dc94783b */ /* 0x000fec0000000200 */
[----:B------:R-:W-:Y:S06]  /*175a0*/  LDSM.16.M88.4 R176, [R224+0x6100] ;  /* 0x00610000e0b0783b */ /* 0x000fec0000000200 */
[----:B------:R-:W-:Y:S01]  /*175b0*/  LDSM.16.M88.4 R180, [R225] ;  /* 0x00000000e1b4783b */ /* 0x000fe20000000200 */
[-C--:B-1----:R-:W-:Y:S05]  /*175c0*/  HMMA.16816.F32.BF16 R4, R64, R16.reuse, RZ ;  /* 0x000000104004723c */ /* 0x082fea00000418ff */
[----:B------:R-:W-:Y:S03]  /*175d0*/  LDSM.16.M88.4 R184, [R224+0x7100] ;  /* 0x00710000e0b8783b */ /* 0x000fe60000000200 */
[C---:B----4-:R-:W-:Y:S03]  /*175e0*/  HMMA.16816.F32.BF16 R8, R60.reuse, R16, RZ ;  /* 0x000000103c08723c */ /* 0x050fe600000418ff */
[----:B------:R-:W-:Y:S06]  /*175f0*/  LDSM.16.M88.4 R188, [R235] ;  /* 0x00000000ebbc783b */ /* 0x000fec0000000200 */
[----:B------:R-:W-:Y:S01]  /*17600*/  LDSM.16.M88.4 R192, [R234] ;  /* 0x00000000eac0783b */ /* 0x000fe20000000200 */
[-C--:B------:R-:W-:Y:S08]  /*17610*/  HMMA.16816.F32.BF16 R12, R60, R18.reuse, RZ ;  /* 0x000000123c0c723c */ /* 0x080ff000000418ff */
[C---:B------:R-:W-:Y:S04]  /*17620*/  HMMA.16816.F32.BF16 R16, R64.reuse, R18, RZ ;  /* 0x000000124010723c */ /* 0x040fe800000418ff */
[----:B--2---:R-:W-:Y:S01]  /*17630*/  SHF.R.S32.HI R2, RZ, 0x1f, R20 ;  /* 0x0000001fff027819 */ /* 0x004fe20000011414 */
[----:B------:R-:W-:Y:S04]  /*17640*/  IMAD.WIDE.U32 R28, R20, c[0x0][0x208], RZ ;  /* 0x00008200141c7a25 */ /* 0x000fe800078e00ff */
[----:B------:R-:W-:Y:S04]  /*17650*/  IMAD R2, R2, c[0x0][0x208], RZ ;  /* 0x0000820002027a24 */ /* 0x000fe800078e02ff */
[----:B------:R-:W-:Y:S02]  /*17660*/  IMAD R2, R20, c[0x0][0x20c], R2 ;  /* 0x0000830014027a24 */ /* 0x000fe400078e0202 */
[-C--:B-----5:R-:W-:Y:S02]  /*17670*/  HMMA.16816.F32.BF16 R20, R64, R32.reuse, RZ ;  /* 0x000000204014723c */ /* 0x0a0fe400000418ff */
[----:B------:R-:W-:Y:S01]  /*17680*/  IMAD.IADD R29, R29, 0x1, R2 ;  /* 0x000000011d1d7824 */ /* 0x000fe200078e0202 */
[----:B---3--:R-:W-:Y:S03]  /*17690*/  SHF.R.S32.HI R2, RZ, 0x1f, R38 ;  /* 0x0000001fff027819 */ /* 0x008fe60000011426 */
[----:B------:R-:W-:Y:S02]  /*176a0*/  IMAD.WIDE.U32 R36, R38, c[0x0][0x218], R28 ;  /* 0x0000860026247a25 */ /* 0x000fe400078e001c */
[C---:B------:R-:W-:Y:S04]  /*176b0*/  HMMA.16816.F32.BF16 R24, R60.reuse, R32, RZ ;  /* 0x000000203c18723c */ /* 0x040fe800000418ff */
[----:B------:R-:W-:Y:S04]  /*176c0*/  IMAD R2, R2, c[0x0][0x218], RZ ;  /* 0x0000860002027a24 */ /* 0x000fe800078e02ff */
[-C--:B------:R-:W-:Y:S01]  /*176d0*/  HMMA.16816.F32.BF16 R28, R60, R34.reuse, RZ ;  /* 0x000000223c1c723c */ /* 0x080fe200000418ff */
[----:B------:R-:W-:Y:S03]  /*176e0*/  IMAD R38, R38, c[0x0][0x21c], R2 ;  /* 0x0000870026267a24 */ /* 0x000fe600078e0202 */
[----:B------:R-:W-:Y:S04]  /*176f0*/  IADD3 R2, P0, R36, UR5, RZ ;  /* 0x0000000524027c10 */ /* 0x000fe8000ff1e0ff */
[C---:B------:R-:W-:Y:S04]  /*17700*/  HMMA.16816.F32.BF16 R32, R64.reuse, R34, RZ ;  /* 0x000000224020723c */ /* 0x040fe800000418ff */
[----:B------:R-:W-:Y:S02]  /*17710*/  IADD3.X R40, R37, UR10, R38, P0, !PT ;  /* 0x0000000a25287c10 */ /* 0x000fe400087fe426 */
[C---:B------:R-:W-:Y:S02]  /*17720*/  LEA R141, P0, R2.reuse, c[0x0][0x1f8], 0x1 ;  /* 0x00007e00028d7a11 */ /* 0x040fe400078008ff */
[-C--:B------:R-:W-:Y:S03]  /*17730*/  HMMA.16816.F32.BF16 R36, R64, R48.reuse, RZ ;  /* 0x000000304024723c */ /* 0x080fe600000418ff */
[----:B------:R-:W1:Y:S01]  /*17740*/  SHFL.IDX PT, R143, R141, RZ, 0x1c1f ;  /* 0x001c1fff8d8f7589 */ /* 0x000e6200000e0000 */
[----:B------:R-:W-:Y:S04]  /*17750*/  LEA.HI.X R2, R2, c[0x0][0x1fc], R40, 0x1, P0 ;  /* 0x00007f0002027a11 */ /* 0x000fe800000f0c28 */
[C---:B------:R-:W-:Y:S01]  /*17760*/  HMMA.16816.F32.BF16 R40, R60.reuse, R48, RZ ;  /* 0x000000303c28723c */ /* 0x040fe200000418ff */
[----:B------:R-:W2:Y:S06]  /*17770*/  SHFL.IDX PT, R142, R2, RZ, 0x1c1f ;  /* 0x001c1fff028e7589 */ /* 0x000eac00000e0000 */
[----:B------:R-:W3:Y:S01]  /*17780*/  SHFL.IDX PT, R141, R141, 0x1, 0x1c1f ;  /* 0x003c1f008d8d7f89 */ /* 0x000ee200000e0000 */
[-C--:B------:R-:W-:Y:S05]  /*17790*/  HMMA.16816.F32.BF16 R44, R60, R50.reuse, RZ ;  /* 0x000000323c2c723c */ /* 0x080fea00000418ff */
[----:B------:R-:W4:Y:S03]  /*177a0*/  SHFL.IDX PT, R2, R2, 0x1, 0x1c1f ;  /* 0x003c1f0002027f89 */ /* 0x000f2600000e0000 */
[C---:B------:R-:W-:Y:S04]  /*177b0*/  HMMA.16816.F32.BF16 R48, R64.reuse, R50, RZ ;  /* 0x000000324030723c */ /* 0x040fe800000418ff */
[C---:B-1----:R-:W-:Y:S02]  /*177c0*/  IADD3 R196, P1, R143.reuse, R218, RZ ;  /* 0x000000da8fc47210 */ /* 0x042fe40007f3e0ff */
[-C--:B------:R-:W-:Y:S02]  /*177d0*/  IADD3 R144, P0, R143, R246.reuse, RZ ;  /* 0x000000f68f907210 */ /* 0x080fe40007f1e0ff */
[-C--:B------:R-:W-:Y:S01]  /*177e0*/  HMMA.16816.F32.BF16 R52, R64, R148.reuse, RZ ;  /* 0x000000944034723c */ /* 0x080fe200000418ff */
[C---:B--2---:R-:W-:Y:S03]  /*177f0*/  IMAD.X R197, R142.reuse, 0x1, R219, P1 ;  /* 0x000000018ec57824 */ /* 0x044fe600008e06db */
[--C-:B------:R-:W-:Y:S01]  /*17800*/  IMAD.X R145, R142, 0x1, R247.reuse, P0 ;  /* 0x000000018e917824 */ /* 0x100fe200000e06f7 */
[----:B---3--:R-:W-:Y:S03]  /*17810*/  IADD3 R198, P1, R141, R246, RZ ;  /* 0x000000f68dc67210 */ /* 0x008fe60007f3e0ff */
[C---:B------:R-:W-:Y:S04]  /*17820*/  HMMA.16816.F32.BF16 R56, R60.reuse, R148, RZ ;  /* 0x000000943c38723c */ /* 0x040fe800000418ff */
[----:B----4-:R-:W-:Y:S04]  /*17830*/  IMAD.X R199, R2, 0x1, R247, P1 ;  /* 0x0000000102c77824 */ /* 0x010fe800008e06f7 */
[-C--:B------:R-:W-:Y:S08]  /*17840*/  HMMA.16816.F32.BF16 R60, R60, R150.reuse, RZ ;  /* 0x000000963c3c723c */ /* 0x080ff000000418ff */
[----:B------:R-:W-:Y:S01]  /*17850*/  HMMA.16816.F32.BF16 R64, R64, R150, RZ ;  /* 0x000000964040723c */ /* 0x000fe200000418ff */
[----:B------:R-:W1:Y:S06]  /*17860*/  LDSM.16.M88.4 R148, [R236] ;  /* 0x00000000ec94783b */ /* 0x000e6c0000000200 */
[----:B------:R-:W-:Y:S01]  /*17870*/  @!PT LDS RZ, [RZ] ;  /* 0x00000000fffff984 */ /* 0x000fe20000000800 */
[----:B------:R-:W-:Y:S01]  /*17880*/  @!PT LDS RZ, [RZ] ;  /* 0x00000000fffff984 */ /* 0x000fe20000000800 */
[----:B------:R-:W-:Y:S01]  /*17890*/  @!PT LDS RZ, [RZ] ;  /* 0x00000000fffff984 */ /* 0x000fe20000000800 */
[----:B------:R2:W-:Y:S01]  /*178a0*/  LDGSTS.E.BYPASS.LTC128B.128 [R217], [R196.64], !P5 ;  /* 0x00000000c4d97fae */ /* 0x0005e2000e901d54 */
[-C--:B------:R-:W-:Y:S05]  /*178b0*/  HMMA.16816.F32.BF16 R4, R176, R180.reuse, R4 ;  /* 0x000000b4b004723c */ /* 0x080fea0000041804 */
[----:B------:R3:W-:Y:S03]  /*178c0*/  LDGSTS.E.BYPASS.LTC128B.128 [R217+0x1000], [R144.64], !P6 ;  /* 0x0100000090d97fae */ /* 0x0007e6000f101d54 */
[C---:B------:R-:W-:Y:S08]  /*178d0*/  HMMA.16816.F32.BF16 R8, R184.reuse, R180, R8 ;  /* 0x000000b4b808723c */ /* 0x040ff00000041808 */
[-C--:B------:R-:W-:Y:S08]  /*178e0*/  HMMA.16816.F32.BF16 R12, R184, R182.reuse, R12 ;  /* 0x000000b6b80c723c */ /* 0x080ff0000004180c */
[C---:B------:R-:W-:Y:S04]  /*178f0*/  HMMA.16816.F32.BF16 R16, R176.reuse, R182, R16 ;  /* 0x000000b6b010723c */ /* 0x040fe80000041810 */
[----:B--2---:R-:W-:Y:S02]  /*17900*/  IADD3 R196, P0, R143, R244, RZ ;  /* 0x000000f48fc47210 */ /* 0x004fe40007f1e0ff */
[C---:B---3--:R-:W-:Y:S02]  /*17910*/  IADD3 R144, P2, R141.reuse, R218, RZ ;  /* 0x000000da8d907210 */ /* 0x048fe40007f5e0ff */
[-C--:B-1----:R-:W-:Y:S04]  /*17920*/  HMMA.16816.F32.BF16 R20, R176, R148.reuse, R20 ;  /* 0x00000094b014723c */ /* 0x082fe80000041814 */
[----:B------:R-:W-:Y:S01]  /*17930*/  IMAD.X R197, R142, 0x1, R245, P0 ;  /* 0x000000018ec57824 */ /* 0x000fe200000e06f5 */
[----:B------:R-:W-:Y:S01]  /*17940*/  IADD3 R142, P0, R141, R244, RZ ;  /* 0x000000f48d8e7210 */ /* 0x000fe20007f1e0ff */
[C---:B------:R-:W-:Y:S02]  /*17950*/  IMAD.X R145, R2.reuse, 0x1, R219, P2 ;  /* 0x0000000102917824 */ /* 0x040fe400010e06db */
[C---:B------:R-:W-:Y:S01]  /*17960*/  HMMA.16816.F32.BF16 R24, R184.reuse, R148, R24 ;  /* 0x00000094b818723c */ /* 0x040fe20000041818 */
[----:B------:R1:W-:Y:S03]  /*17970*/  LDGSTS.E.BYPASS.LTC128B.128 [R217+0x2000], [R196.64], !P4 ;  /* 0x02000000c4d97fae */ /* 0x0003e6000e101d54 */
[----:B------:R-:W-:Y:S01]  /*17980*/  IMAD.X R143, R2, 0x1, R245, P0 ;  /* 0x00000001028f7824 */ /* 0x000fe200000e06f5 */
[----:B------:R-:W-:Y:S02]  /*17990*/  ISETP.GE.AND P0, PT, R216, 0x1, PT ;  /* 0x00000001d800780c */ /* 0x000fe40003f06270 */
[----:B------:R2:W-:Y:S01]  /*179a0*/  LDGSTS.E.BYPASS.LTC128B.128 [R217+0x800], [R144.64], !P5 ;  /* 0x0080000090d97fae */ /* 0x0005e2000e901d54 */
[-C--:B------:R-:W-:Y:S05]  /*179b0*/  HMMA.16816.F32.BF16 R28, R184, R150.reuse, R28 ;  /* 0x00000096b81c723c */ /* 0x080fea000004181c */
[----:B------:R1:W-:Y:S03]  /*179c0*/  LDGSTS.E.BYPASS.LTC128B.128 [R217+0x1800], [R198.64], !P6 ;  /* 0x01800000c6d97fae */ /* 0x0003e6000f101d54 */
[C---:B------:R-:W-:Y:S03]  /*179d0*/  HMMA.16816.F32.BF16 R32, R176.reuse, R150, R32 ;  /* 0x00000096b020723c */ /* 0x040fe60000041820 */
[----:B------:R2:W-:Y:S05]  /*179e0*/  LDGSTS.E.BYPASS.LTC128B.128 [R217+0x2800], [R142.64], !P4 ;  /* 0x028000008ed97fae */ /* 0x0005ea000e101d54 */
[-C--:B------:R-:W-:Y:S01]  /*179f0*/  HMMA.16816.F32.BF16 R36, R176, R188.reuse, R36 ;  /* 0x000000bcb024723c */ /* 0x080fe20000041824 */
[----:B------:R-:W-:Y:S06]  /*17a00*/  LDSM.16.M88.4 R200, [R220+0x4100] ;  /* 0x00410000dcc8783b */ /* 0x000fec0000000200 */
[----:B------:R-:W0:Y:S01]  /*17a10*/  LDGDEPBAR ;  /* 0x00000000000079af */ /* 0x000e220000000000 */
[C---:B------:R-:W-:Y:S05]  /*17a20*/  HMMA.16816.F32.BF16 R40, R184.reuse, R188, R40 ;  /* 0x000000bcb828723c */ /* 0x040fea0000041828 */
[----:B------:R-:W-:Y:S03]  /*17a30*/  LDSM.16.M88.4 R204, [R223+0x9100] ;  /* 0x00910000dfcc783b */ /* 0x000fe60000000200 */
[-C--:B------:R-:W-:Y:S03]  /*17a40*/  HMMA.16816.F32.BF16 R44, R184, R190.reuse, R44 ;  /* 0x000000beb82c723c */ /* 0x080fe6000004182c */
[----:B-1----:R-:W1:Y:S05]  /*17a50*/  LDSM.16.M88.4 R196, [R223+0x8100] ;  /* 0x00810000dfc4783b */ /* 0x002e6a0000000200 */
[C---:B------:R-:W-:Y:S01]  /*17a60*/  HMMA.16816.F32.BF16 R48, R176.reuse, R190, R48 ;  /* 0x000000beb030723c */ /* 0x040fe20000041830 */
[----:B------:R-:W3:Y:S06]  /*17a70*/  LDSM.16.M88.4 R180, [R220+0x4500] ;  /* 0x00450000dcb4783b */ /* 0x000eec0000000200 */
[----:B------:R-:W4:Y:S01]  /*17a80*/  LDSM.16.M88.4 R148, [R220+0x4900] ;  /* 0x00490000dc94783b */ /* 0x000f220000000200 */
[-C--:B------:R-:W-:Y:S05]  /*17a90*/  HMMA.16816.F32.BF16 R52, R176, R192.reuse, R52 ;  /* 0x000000c0b034723c */ /* 0x080fea0000041834 */
[----:B------:R-:W-:Y:S03]  /*17aa0*/  LDSM.16.M88.4 R188, [R233] ;  /* 0x00000000e9bc783b */ /* 0x000fe60000000200 */
[C---:B------:R-:W-:Y:S03]  /*17ab0*/  HMMA.16816.F32.BF16 R56, R184.reuse, R192, R56 ;  /* 0x000000c0b838723c */ /* 0x040fe60000041838 */
[----:B------:R-:W-:Y:S05]  /*17ac0*/  LDSM.16.M88.4 R208, [R231] ;  /* 0x00000000e7d0783b */ /* 0x000fea0000000200 */
[-C--:B------:R-:W-:Y:S01]  /*17ad0*/  HMMA.16816.F32.BF16 R60, R184, R194.reuse, R60 ;  /* 0x000000c2b83c723c */ /* 0x080fe2000004183c */
[----:B------:R-:W5:Y:S06]  /*17ae0*/  LDSM.16.M88.4 R184, [R220+0x4d00] ;  /* 0x004d0000dcb8783b */ /* 0x000f6c0000000200 */
[----:B------:R-:W-:Y:S01]  /*17af0*/  LDSM.16.M88.4 R212, [R230] ;  /* 0x00000000e6d4783b */ /* 0x000fe20000000200 */
[----:B------:R-:W-:Y:S05]  /*17b00*/  HMMA.16816.F32.BF16 R64, R176, R194, R64 ;  /* 0x000000c2b040723c */ /* 0x000fea0000041840 */
[----:B------:R-:W2:Y:S03]  /*17b10*/  LDSM.16.M88.4 R176, [R224+0x8100] ;  /* 0x00810000e0b0783b */ /* 0x000ea60000000200 */
[-C--:B-1----:R-:W-:Y:S03]  /*17b20*/  HMMA.16816.F32.BF16 R4, R196, R200.reuse, R4 ;  /* 0x000000c8c404723c */ /* 0x082fe60000041804 */
[----:B------:R-:W1:Y:S05]  /*17b30*/  LDSM.16.M88.4 R192, [R224+0x9100] ;  /* 0x00910000e0c0783b */ /* 0x000e6a0000000200 */
[C---:B------:R-:W-:Y:S08]  /*17b40*/  HMMA.16816.F32.BF16 R8, R204.reuse, R200, R8 ;  /* 0x000000c8cc08723c */ /* 0x040ff00000041808 */
[-C--:B------:R-:W-:Y:S08]  /*17b50*/  HMMA.16816.F32.BF16 R12, R204, R202.reuse, R12 ;  /* 0x000000cacc0c723c */ /* 0x080ff0000004180c */
[C---:B------:R-:W-:Y:S01]  /*17b60*/  HMMA.16816.F32.BF16 R16, R196.reuse, R202, R16 ;  /* 0x000000cac410723c */ /* 0x040fe20000041810 */
[----:B------:R-:W1:Y:S07]  /*17b70*/  LDSM.16.M88.4 R200, [R232] ;  /* 0x00000000e8c8783b */ /* 0x000e6e0000000200 */
[-C--:B---3--:R-:W-:Y:S08]  /*17b80*/  HMMA.16816.F32.BF16 R20, R196, R180.reuse, R20 ;  /* 0x000000b4c414723c */ /* 0x088ff00000041814 */
[C---:B------:R-:W-:Y:S08]  /*17b90*/  HMMA.16816.F32.BF16 R24, R204.reuse, R180, R24 ;  /* 0x000000b4cc18723c */ /* 0x040ff00000041818 */
        /* <DEDUP_REMOVED lines=8> */
[-C--:B-----5:R-:W-:Y:S08]  /*17c20*/  HMMA.16816.F32.BF16 R52, R196, R184.reuse, R52 ;  /* 0x000000b8c434723c */ /* 0x0a0ff00000041834 */
[C---:B------:R-:W-:Y:S08]  /*17c30*/  HMMA.16816.F32.BF16 R56, R204.reuse, R184, R56 ;  /* 0x000000b8cc38723c */ /* 0x040ff00000041838 */
[-C--:B------:R-:W-:Y:S01]  /*17c40*/  HMMA.16816.F32.BF16 R60, R204, R186.reuse, R60 ;  /* 0x000000bacc3c723c */ /* 0x080fe2000004183c */
[----:B------:R-:W-:Y:S07]  /*17c50*/  LDSM.16.M88.4 R204, [R224+0xb100] ;  /* 0x00b10000e0cc783b */ /* 0x000fee0000000200 */
[----:B------:R-:W-:Y:S01]  /*17c60*/  HMMA.16816.F32.BF16 R64, R196, R186, R64 ;  /* 0x000000bac440723c */ /* 0x000fe20000041840 */
[----:B------:R-:W4:Y:S06]  /*17c70*/  LDSM.16.M88.4 R184, [R223+0xb100] ;  /* 0x00b10000dfb8783b */ /* 0x000f2c0000000200 */
[----:B------:R-:W-:Y:S01]  /*17c80*/  LDSM.16.M88.4 R196, [R220+0x5d00] ;  /* 0x005d0000dcc4783b */ /* 0x000fe20000000200 */
[-C--:B--2---:R-:W-:Y:S08]  /*17c90*/  HMMA.16816.F32.BF16 R4, R176, R188.reuse, R4 ;  /* 0x000000bcb004723c */ /* 0x084ff00000041804 */
        /* <DEDUP_REMOVED lines=19> */
[----:B------:R-:W5:Y:S06]  /*17dd0*/  LDSM.16.M88.4 R176, [R224+0xa100] ;  /* 0x00a10000e0b0783b */ /* 0x000f6c0000000200 */
[----:B------:R-:W2:Y:S01]  /*17de0*/  LDSM.16.M88.4 R212, [R227] ;  /* 0x00000000e3d4783b */ /* 0x000ea20000000200 */
[-C--:B---3--:R-:W-:Y:S08]  /*17df0*/  HMMA.16816.F32.BF16 R4, R148, R180.reuse, R4 ;  /* 0x000000b49404723c */ /* 0x088ff00000041804 */
[C---:B----4-:R-:W-:Y:S08]  /*17e00*/  HMMA.16816.F32.BF16 R8, R184.reuse, R180, R8 ;  /* 0x000000b4b808723c */ /* 0x050ff00000041808 */
[-C--:B------:R-:W-:Y:S08]  /*17e10*/  HMMA.16816.F32.BF16 R12, R184, R182.reuse, R12 ;  /* 0x000000b6b80c723c */ /* 0x080ff0000004180c */
[C---:B------:R-:W-:Y:S01]  /*17e20*/  HMMA.16816.F32.BF16 R16, R148.reuse, R182, R16 ;  /* 0x000000b69410723c */ /* 0x040fe20000041810 */
[----:B------:R-:W3:Y:S01]  /*17e30*/  LDSM.16.M88.4 R180, [R226] ;  /* 0x00000000e2b4783b */ /* 0x000ee20000000200 */
[----:B------:R-:W-:Y:S05]  /*17e40*/  DEPBAR.LE SB0, 0x0 ;  /* 0x000080000000791a */ /* 0x000fea0000000000 */
[----:B------:R-:W-:Y:S01]  /*17e50*/  BAR.SYNC.DEFER_BLOCKING 0x0 ;  /* 0x0000000000007b1d */ /* 0x000fe20000010000 */
[-C--:B-1----:R-:W-:Y:S08]  /*17e60*/  HMMA.16816.F32.BF16 R20, R148, R188.reuse, R20 ;  /* 0x000000bc9414723c */ /* 0x082ff00000041814 */
        /* <DEDUP_REMOVED lines=28> */
.L_x_835:
[----:B------:R-:W-:Y:S01]  /*18030*/  FMNMX.FTZ R2, R4, R0, !PT ;  /* 0x0000000004027209 */ /* 0x000fe20007810000 */
[----:B-1----:R-:W-:Y:S01]  /*18040*/  LDSM.16.MT88.4 R176, [R221+0x100] ;  /* 0x00010000ddb0783b */ /* 0x002fe20000004200 */
        /* <DEDUP_REMOVED lines=118> */
[C---:B------:R-:W-:Y:S01]  /*187b0*/  FMUL.FTZ R116, R143.reuse, R116 ;  /* 0x000000748f747220 */ /* 0x040fe20000410000 */
        /* <DEDUP_REMOVED lines=25> */
[----:B------:R-:W-:Y:S01]  /*18950*/  FMUL.FTZ R131, R141, R131 ;  /* 0x000000838d837220 */ /* 0x000fe20000410000 */
        /* <DEDUP_REMOVED lines=406> */
.L_x_833:
        /* <DEDUP_REMOVED lines=153> */
.L_x_777:
        /* <DEDUP_REMOVED lines=164> */
.L_x_838:
        /* <DEDUP_REMOVED lines=65> */
[----:B------:R-:W-:Y:S01]  /*1baa0*/  IMAD.MOV.U32 R9, RZ, RZ, R10 ;  /* 0x000000ffff097224 */ /* 0x000fe200078e000a */
[----:B------:R-:W-:Y:S01]  /*1bab0*/  @P1 SHF.R.U32.HI R9, RZ, c[0x0][0x4f0], R7 ;  /* 0x00013c00ff091a19 */ /* 0x000fe20000011607 */
[----:B------:R-:W-:Y:S01]  /*1bac0*/  IMAD.SHL.U32 R4, R8, 0x8, RZ ;  /* 0x0000000808047824 */ /* 0x000fe200078e00ff */
[----:B------:R-:W-:Y:S01]  /*1bad0*/  SHF.R.S32.HI R5, RZ, 0x1f, R0 ;  /* 0x0000001fff057819 */ /* 0x000fe20000011400 */
[----:B------:R-:W-:Y:S01]  /*1bae0*/  IMAD.WIDE.U32 R2, R0, c[0x0][0x488], R2 ;  /* 0x0001220000027a25 */ /* 0x000fe200078e0002 */
[----:B------:R-:W-:Y:S02]  /*1baf0*/  UIMAD UR14, UR14, UR4, URZ ;  /* 0x000000040e0e72a4 */ /* 0x000fe4000f8e023f */
[----:B------:R-:W-:Y:S01]  /*1bb00*/  UIADD3 UR9, UR17, UR8, URZ ;  /* 0x0000000811097290 */ /* 0x000fe2000fffe03f */
[----:B------:R-:W-:Y:S01]  /*1bb10*/  IMAD R5, R5, c[0x0][0x488], RZ ;  /* 0x0001220005057a24 */ /* 0x000fe200078e02ff */
[----:B------:R-:W-:Y:S01]  /*1bb20*/  LOP3.LUT R4, R4, 0xc0, RZ, 0xc0, !PT ;  /* 0x000000c004047812 */ /* 0x000fe200078ec0ff */
[----:B------:R-:W-:Y:S01]  /*1bb30*/  IMAD.SHL.U32 R6, R19, 0x8, RZ ;  /* 0x0000000813067824 */ /* 0x000fe200078e00ff */
[----:B------:R-:W-:Y:S01]  /*1bb40*/  LEA R7, P1, R2, c[0x0][0x450], 0x2 ;  /* 0x0001140002077a11 */ /* 0x000fe200078210ff */
[----:B------:R-:W-:Y:S01]  /*1bb50*/  IMAD R8, R0, c[0x0][0x48c], R5 ;  /* 0x0001230000087a24 */ /* 0x000fe200078e0205 */
[----:B------:R-:W-:Y:S01]  /*1bb60*/  IADD3 R0, -R9, RZ, RZ ;  /* 0x000000ff09007210 */ /* 0x000fe20007ffe1ff */
[----:B------:R-:W-:Y:S01]  /*1bb70*/  UMOV UR8, UR16 ;  /* 0x0000001000087c82 */ /* 0x000fe20008000000 */
[----:B------:R-:W-:Y:S01]  /*1bb80*/  SHF.R.U32.HI R12, RZ, 0x3, R4 ;  /* 0x00000003ff0c7819 */ /* 0x000fe20000011604 */
[----:B------:R-:W-:Y:S01]  /*1bb90*/  IMAD.IADD R3, R3, 0x1, R8 ;  /* 0x0000000103037824 */ /* 0x000fe200078e0208 */
[----:B------:R-:W-:Y:S01]  /*1bba0*/  UIMAD UR5, UR18, UR5, UR14 ;  /* 0x00000005120572a4 */ /* 0x000fe2000f8e020e */
[----:B------:R-:W-:Y:S01]  /*1bbb0*/  IMAD R18, R0, c[0x0][0x4e8], R10 ;  /* 0x00013a0000127a24 */ /* 0x000fe200078e020a */
[----:B------:R-:W-:Y:S01]  /*1bbc0*/  UIMAD.WIDE.U32 UR8, UR18, UR4, UR8 ;  /* 0x00000004120872a5 */ /* 0x000fe2000f8e0008 */
[----:B------:R-:W-:Y:S01]  /*1bbd0*/  SHF.R.S32.HI R8, RZ, 0x1f, R9 ;  /* 0x0000001fff087819 */ /* 0x000fe20000011409 */
[----:B------:R-:W-:Y:S01]  /*1bbe0*/  SHFL.IDX PT, R14, R7, RZ, 0x1c1f ;  /* 0x001c1fff070e7589 */ /* 0x000fe200000e0000 */
[----:B------:R-:W-:Y:S01]  /*1bbf0*/  LEA.HI.X R0, R2, c[0x0][0x454], R3, 0x2, P1 ;  /* 0x0001150002007a11 */ /* 0x000fe200008f1403 */
[----:B------:R-:W-:Y:S01]  /*1bc00*/  UIADD3 UR5, UR9, UR5, URZ ;  /* 0x0000000509057290 */ /* 0x000fe2000fffe03f */
[----:B------:R-:W-:Y:S01]  /*1bc10*/  LOP3.LUT R11, R4, 0x18, R6, 0xf8, !PT ;  /* 0x00000018040b7812 */ /* 0x000fe200078ef806 */
[----:B------:R-:W-:Y:S01]  /*1bc20*/  IMAD R2, R8, c[0x0][0x3e0], RZ ;  /* 0x0000f80008027a24 */ /* 0x000fe200078e02ff */
[----:B------:R-:W-:Y:S01]  /*1bc30*/  SHFL.IDX PT, R10, R7, 0x3, 0x1c1f ;  /* 0x007c1f00070a7f89 */ /* 0x000fe200000e0000 */
[----:B------:R-:W-:Y:S01]  /*1bc40*/  IMAD R8, R21, 0x80, R16 ;  /* 0x0000008015087824 */ /* 0x000fe200078e0210 */
[----:B------:R-:W-:Y:S01]  /*1bc50*/  LOP3.LUT R19, R11, R12, RZ, 0x3c, !PT ;  /* 0x0000000c0b137212 */ /* 0x000fe200078e3cff */
[----:B------:R-:W-:Y:S01]  /*1bc60*/  IMAD.U32 R5, RZ, RZ, UR9 ;  /* 0x00000009ff057e24 */ /* 0x000fe2000f8e00ff */
[----:B------:R-:W1:Y:S01]  /*1bc70*/  SHFL.IDX PT, R15, R0, RZ, 0x1c1f ;  /* 0x001c1fff000f7589 */ /* 0x000e6200000e0000 */
[----:B------:R-:W-:Y:S01]  /*1bc80*/  IMAD.U32 R4, RZ, RZ, UR8 ;  /* 0x00000008ff047e24 */ /* 0x000fe2000f8e00ff */
[----:B------:R-:W-:Y:S01]  /*1bc90*/  ISETP.GE.OR P3, PT, R8, R24, P0 ;  /* 0x000000180800720c */ /* 0x000fe20000766670 */
[----:B------:R-:W-:Y:S01]  /*1bca0*/  IMAD.U32 R5, RZ, RZ, UR5 ;  /* 0x00000005ff057e24 */ /* 0x000fe2000f8e00ff */
[----:B------:R-:W-:Y:S04]  /*1bcb0*/  SHFL.IDX PT, R12, R7, 0x1, 0x1c1f ;  /* 0x003c1f00070c7f89 */ /* 0x000fe800000e0000 */
[----:B------:R-:W2:Y:S04]  /*1bcc0*/  SHFL.IDX PT, R13, R0, 0x1, 0x1c1f ;  /* 0x003c1f00000d7f89 */ /* 0x000ea800000e0000 */
[----:B------:R3:W-:Y:S04]  /*1bcd0*/  SHFL.IDX PT, R16, R7, 0x2, 0x1c1f ;  /* 0x005c1f0007107f89 */ /* 0x0007e800000e0000 */
[----:B------:R-:W4:Y:S04]  /*1bce0*/  SHFL.IDX PT, R17, R0, 0x2, 0x1c1f ;  /* 0x005c1f0000117f89 */ /* 0x000f2800000e0000 */
[----:B------:R2:W2:Y:S04]  /*1bcf0*/  SHFL.IDX PT, R11, R0, 0x3, 0x1c1f ;  /* 0x007c1f00000b7f89 */ /* 0x0004a800000e0000 */
[----:B-1----:R-:W-:Y:S01]  /*1bd00*/  @!P3 ST.E [R14.64], R51 ;  /* 0x000000330e00b985 */ /* 0x002fe2000c101914 */
[----:B---3--:R-:W-:-:S02]  /*1bd10*/  IMAD R7, R9, c[0x0][0x3e4], R2 ;  /* 0x0000f90009077a24 */ /* 0x008fc400078e0202 */
[----:B------:R-:W-:Y:S01]  /*1bd20*/  IMAD.WIDE.U32 R2, R9, c[0x0][0x3e0], R4 ;  /* 0x0000f80009027a25 */ /* 0x000fe200078e0004 */
[----:B------:R-:W-:Y:S02]  /*1bd30*/  IADD3 R5, R8, 0x40, RZ ;  /* 0x0000004008057810 */ /* 0x000fe40007ffe0ff */
[----:B------:R-:W-:Y:S02]  /*1bd40*/  SHF.R.S32.HI R4, RZ, 0x1f, R18 ;  /* 0x0000001fff047819 */ /* 0x000fe40000011412 */
[-C--:B------:R-:W-:Y:S01]  /*1bd50*/  ISETP.GE.OR P1, PT, R5, R24.reuse, P0 ;  /* 0x000000180500720c */ /* 0x080fe20000726670 */
[----:B------:R-:W-:Y:S01]  /*1bd60*/  IMAD.U32 R5, R20, 0x20, R19 ;  /* 0x0000002014057824 */ /* 0x000fe200078e0013 */
[C---:B--2---:R-:W-:Y:S02]  /*1bd70*/  IADD3 R0, R8.reuse, 0x8, RZ ;  /* 0x0000000808007810 */ /* 0x044fe40007ffe0ff */
[----:B------:R-:W-:Y:S02]  /*1bd80*/  IADD3 R8, R8, 0x48, RZ ;  /* 0x0000004808087810 */ /* 0x000fe40007ffe0ff */
[-C--:B------:R-:W-:Y:S01]  /*1bd90*/  ISETP.GE.OR P2, PT, R0, R24.reuse, P0 ;  /* 0x000000180000720c */ /* 0x080fe20000746670 */
[----:B------:R-:W-:Y:S01]  /*1bda0*/  IMAD R0, R4, c[0x0][0x3d8], RZ ;  /* 0x0000f60004007a24 */ /* 0x000fe200078e02ff */
[----:B------:R-:W-:-:S02]  /*1bdb0*/  ISETP.GE.OR P0, PT, R8, R24, P0 ;  /* 0x000000180800720c */ /* 0x000fc40000706670 */
[----:B------:R-:W-:Y:S01]  /*1bdc0*/  IADD3 R3, R3, R7, RZ ;  /* 0x0000000703037210 */ /* 0x000fe20007ffe0ff */
[C---:B------:R-:W-:Y:S02]  /*1bdd0*/  IMAD R4, R18.reuse, c[0x0][0x3dc], R0 ;  /* 0x0000f70012047a24 */ /* 0x040fe400078e0200 */
[----:B------:R-:W-:Y:S02]  /*1bde0*/  IMAD.SHL.U32 R0, R5, 0x2, RZ ;  /* 0x0000000205007824 */ /* 0x000fe400078e00ff */
[----:B------:R-:W-:-:S04]  /*1bdf0*/  IMAD.WIDE.U32 R2, R18, c[0x0][0x3d8], R2 ;  /* 0x0000f60012027a25 */ /* 0x000fc800078e0002 */
[----:B------:R-:W-:Y:S01]  /*1be00*/  @!P2 ST.E [R12.64], R52 ;  /* 0x000000340c00a985 */ /* 0x000fe2000c101914 */
[----:B------:R-:W-:-:S03]  /*1be10*/  IMAD.IADD R3, R3, 0x1, R4 ;  /* 0x0000000103037824 */ /* 0x000fc600078e0204 */
[----:B----4-:R-:W-:Y:S04]  /*1be20*/  @!P1 ST.E [R16.64], R53 ;  /* 0x0000003510009985 */ /* 0x010fe8000c101914 */
        /* <DEDUP_REMOVED lines=14> */
[----:B------:R1:W1:Y:S04]  /*1bf10*/  SHFL.IDX PT, R2, R25, RZ, 0x1c1f ;  /* 0x001c1fff19027589 */ /* 0x00026800000e0000 */
[----:B------:R1:W1:Y:S02]  /*1bf20*/  SHFL.IDX PT, R3, R10, RZ, 0x1c1f ;  /* 0x001c1fff0a037589 */ /* 0x00026400000e0000 */
        /* <DEDUP_REMOVED lines=21> */
.L_x_840:
[----:B---3--:R-:W-:Y:S05]  /*1c080*/  BSYNC B0 ;  /* 0x0000000000007941 */ /* 0x008fea0003800000 */
.L_x_839:
        /* <DEDUP_REMOVED lines=23> */
.L_x_842:
[----:B------:R-:W-:Y:S05]  /*1c200*/  BSYNC B0 ;  /* 0x0000000000007941 */ /* 0x000fea0003800000 */
.L_x_841:
        /* <DEDUP_REMOVED lines=23> */
.L_x_844:
[----:B------:R-:W-:Y:S05]  /*1c380*/  BSYNC B0 ;  /* 0x0000000000007941 */ /* 0x000fea0003800000 */
.L_x_843:
        /* <DEDUP_REMOVED lines=24> */
.L_x_837:
        /* <DEDUP_REMOVED lines=31> */
.L_x_845:
        /* <DEDUP_REMOVED lines=13> */
[----:B------:R-:W-:Y:S02]  /*1c7d0*/  ULDC.64 UR4, c[0x0][0x490] ;  /* 0x0001240000047ab9 */ /* 0x000fe40000000a00 */
[----:B------:R-:W-:Y:S02]  /*1c7e0*/  UIMAD UR7, UR8, UR4, URZ ;  /* 0x00000004080772a4 */ /* 0x000fe4000f8e023f */
[----:B------:R-:W-:Y:S01]  /*1c7f0*/  ISETP.NE.AND P0, PT, R0, 0x1, PT ;  /* 0x000000010000780c */ /* 0x000fe20003f05270 */
[----:B------:R-:W-:Y:S01]  /*1c800*/  UMOV UR14, UR12 ;  /* 0x0000000c000e7c82 */ /* 0x000fe20008000000 */
[----:B------:R-:W-:Y:S01]  /*1c810*/  IMAD.MOV.U32 R0, RZ, RZ, R3 ;  /* 0x000000ffff007224 */ /* 0x000fe200078e0003 */
        /* <DEDUP_REMOVED lines=25> */
.L_x_847:
[----:B------:R-:W-:Y:S05]  /*1c9b0*/  BSYNC B0 ;  /* 0x0000000000007941 */ /* 0x000fea0003800000 */
.L_x_846:
        /* <DEDUP_REMOVED lines=70> */
.L_x_849:
[----:B------:R-:W-:Y:S05]  /*1ce20*/  BSYNC B0 ;  /* 0x0000000000007941 */ /* 0x000fea0003800000 */
.L_x_848:
        /* <DEDUP_REMOVED lines=21> */
.L_x_851:
[----:B------:R-:W-:Y:S05]  /*1cf80*/  BSYNC B0 ;  /* 0x0000000000007941 */ /* 0x000fea0003800000 */
.L_x_850:
        /* <DEDUP_REMOVED lines=21> */
.L_x_853:
[----:B------:R-:W-:Y:S05]  /*1d0e0*/  BSYNC B0 ;  /* 0x0000000000007941 */ /* 0x000fea0003800000 */
.L_x_852:
        /* <DEDUP_REMOVED lines=22> */
.L_x_854:
        /* <DEDUP_REMOVED lines=11> */
.L_x_868:


//--------------------- .nv.shared._ZN7cutlass13device_kernelIN5flash19enable_sm80_to_sm89INS1_16FlashAttnFwdSm80INS1_25CollectiveMainloopFwdSm80ILi4ELi1ELb0EN4cute5tupleIJNS5_1CILi128EEENS7_ILi64EEENS7_ILi96EEEEEELi96ENS_10bfloat16_tEfNS_4arch4Sm80ELb0ELb0ELb0ELb0ELb1ELb0ELb1ELb0EEENS1_21CollectiveEpilogueFwdINS6_IJS8_SA_S9_EEENS6_IJNS7_ILi1EEESI_SI_EEESC_SE_Li128ELb0ELb1ELb0ELb0EEENS1_19SingleTileSchedulerILb0ELb0ELb1ELi128EEEEEEEEEvNT_6ParamsE --------------------------
	.section	.nv.shared._ZN7cutlass13device_kernelIN5flash19enable_sm80_to_sm89INS1_16FlashAttnFwdSm80INS1_25CollectiveMainloopFwdSm80ILi4ELi1ELb0EN4cute5tupleIJNS5_1CILi128EEENS7_ILi64EEENS7_ILi96EEEEEELi96ENS_10bfloat16_tEfNS_4arch4Sm80ELb0ELb0ELb0ELb0ELb1ELb0ELb1ELb0EEENS1_21CollectiveEpilogueFwdINS6_IJS8_SA_S9_EEENS6_IJNS7_ILi1EEESI_SI_EEESC_SE_Li128ELb0ELb1ELb0ELb0EEENS1_19SingleTileSchedulerILb0ELb0ELb1ELi128EEEEEEEEEvNT_6ParamsE,"aw",@nobits
	.sectionflags	@""
	.align	16


//--------------------- .nv.global                --------------------------
	.section	.nv.global,"aw",@nobits
.nv.global:
	.type		_ZN71_INTERNAL_5814cfec_35_flash_fwd_hdim96_bf16_paged_sm80_cu_1f2e7571_36954cute1_E,@object
	.size		_ZN71_INTERNAL_5814cfec_35_flash_fwd_hdim96_bf16_paged_sm80_cu_1f2e7571_36954cute1_E,(_ZN71_INTERNAL_5814cfec_35_flash_fwd_hdim96_bf16_paged_sm80_cu_1f2e7571_36954cuda3std3__45__cpo6cbeginE - _ZN71_INTERNAL_5814cfec_35_flash_fwd_hdim96_bf16_paged_sm80_cu_1f2e7571_36954cute1_E)
_ZN71_INTERNAL_5814cfec_35_flash_fwd_hdim96_bf16_paged_sm80_cu_1f2e7571_36954cute1_E:
	.zero		1
	.type		_ZN71_INTERNAL_5814cfec_35_flash_fwd_hdim96_bf16_paged_sm80_cu_1f2e7571_36954cuda3std3__45__cpo6cbeginE,@object
	.size		_ZN71_INTERNAL_5814cfec_35_flash_fwd_hdim96_bf16_paged_sm80_cu_1f2e7571_36954cuda3std3__45__cpo6cbeginE,(_ZN71_INTERNAL_5814cfec_35_flash_fwd_hdim96_bf16_paged_sm80_cu_1f2e7571_36954cuda3std3__48in_placeE - _ZN71_INTERNAL_5814cfec_35_flash_fwd_hdim96_bf16_paged_sm80_cu_1f2e7571_36954cuda3std3__45__cpo6cbeginE)
_ZN71_INTERNAL_5814cfec_35_flash_fwd_hdim96_bf16_paged_sm80_cu_1f2e7571_36954cuda3std3__45__cpo6cbeginE:
	.zero		1
	.type		_ZN71_INTERNAL_5814cfec_35_flash_fwd_hdim96_bf16_paged_sm80_cu_1f2e7571_36954cuda3std3__48in_placeE,@object
	.size		_ZN71_INTERNAL_5814cfec_35_flash_fwd_hdim96_bf16_paged_sm80_cu_1f2e7571_36954cuda3std3__48in_placeE,(_ZN71_INTERNAL_5814cfec_35_flash_fwd_hdim96_bf16_paged_sm80_cu_1f2e7571_36954cuda3std6ranges3__45__cpo9iter_moveE - _ZN71_INTERNAL_5814cfec_35_flash_fwd_hdim96_bf16_paged_sm80_cu_1f2e7571_36954cuda3std3__48in_placeE)
_ZN71_INTERNAL_5814cfec_35_flash_fwd_hdim96_bf16_paged_sm80_cu_1f2e7571_36954cuda3std3__48in_placeE:
	.zero		1
	.type		_ZN71_INTERNAL_5814cfec_35_flash_fwd_hdim96_bf16_paged_sm80_cu_1f2e7571_36954cuda3std6ranges3__45__cpo9iter_moveE,@object
	.size		_ZN71_INTERNAL_5814cfec_35_flash_fwd_hdim96_bf16_paged_sm80_cu_1f2e7571_36954cuda3std6ranges3__45__cpo9iter_moveE,(_ZN71_INTERNAL_5814cfec_35_flash_fwd_hdim96_bf16_paged_sm80_cu_1f2e7571_36954cuda3std3__45__cpo5beginE - _ZN71_INTERNAL_5814cfec_35_flash_fwd_hdim96_bf16_paged_sm80_cu_1f2e7571_36954cuda3std6ranges3__45__cpo9iter_moveE)
_ZN71_INTERNAL_5814cfec_35_flash_fwd_hdim96_bf16_paged_sm80_cu_1f2e7571_36954cuda3std6ranges3__45__cpo9iter_moveE:
	.zero		1
	.type		_ZN71_INTERNAL_5814cfec_35_flash_fwd_hdim96_bf16_paged_sm80_cu_1f2e7571_36954cuda3std3__45__cpo5beginE,@object
	.size		_ZN71_INTERNAL_5814cfec_35_flash_fwd_hdim96_bf16_paged_sm80_cu_1f2e7571_36954cuda3std3__45__cpo5beginE,(_ZN71_INTERNAL_5814cfec_35_flash_fwd_hdim96_bf16_paged_sm80_cu_1f2e7571_36954cuda3std3__473_GLOBAL__N__5814cfec_35_flash_fwd_hdim96_bf16_paged_sm80_cu_1f2e7571_36956ignoreE - _ZN71_INTERNAL_5814cfec_35_flash_fwd_hdim96_bf16_paged_sm80_cu_1f2e7571_36954cuda3std3__45__cpo5beginE)
_ZN71_INTERNAL_5814cfec_35_flash_fwd_hdim96_bf16_paged_sm80_cu_1f2e7571_36954cuda3std3__45__cpo5beginE:
	.zero		1
	.type		_ZN71_INTERNAL_5814cfec_35_flash_fwd_hdim96_bf16_paged_sm80_cu_1f2e7571_36954cuda3std3__473_GLOBAL__N__5814cfec_35_flash_fwd_hdim96_bf16_paged_sm80_cu_1f2e7571_36956ignoreE,@object
	.size		_ZN71_INTERNAL_5814cfec_35_flash_fwd_hdim96_bf16_paged_sm80_cu_1f2e7571_36954cuda3std3__473_GLOBAL__N__5814cfec_35_flash_fwd_hdim96_bf16_paged_sm80_cu_1f2e7571_36956ignoreE,(_ZN71_INTERNAL_5814cfec_35_flash_fwd_hdim96_bf16_paged_sm80_cu_1f2e7571_36954cute7productE - _ZN71_INTERNAL_5814cfec_35_flash_fwd_hdim96_bf16_paged_sm80_cu_1f2e7571_36954cuda3std3__473_GLOBAL__N__5814cfec_35_flash_fwd_hdim96_bf16_paged_sm80_cu_1f2e7571_36956ignoreE)
_ZN71_INTERNAL_5814cfec_35_flash_fwd_hdim96_bf16_paged_sm80_cu_1f2e7571_36954cuda3std3__473_GLOBAL__N__5814cfec_35_flash_fwd_hdim96_bf16_paged_sm80_cu_1f2e7571_36956ignoreE:
	.zero		1
	.type		_ZN71_INTERNAL_5814cfec_35_flash_fwd_hdim96_bf16_paged_sm80_cu_1f2e7571_36954cute7productE,@object
	.size		_ZN71_INTERNAL_5814cfec_35_flash_fwd_hdim96_bf16_paged_sm80_cu_1f2e7571_36954cute7productE,(_ZN71_INTERNAL_5814cfec_35_flash_fwd_hdim96_bf16_paged_sm80_cu_1f2e7571_36954cuda3std3__45__cpo3endE - _ZN71_INTERNAL_5814cfec_35_flash_fwd_hdim96_bf16_paged_sm80_cu_1f2e7571_36954cute7productE)
_ZN71_INTERNAL_5814cfec_35_flash_fwd_hdim96_bf16_paged_sm80_cu_1f2e7571_36954cute7productE:
	.zero		1
	.type		_ZN71_INTERNAL_5814cfec_35_flash_fwd_hdim96_bf16_paged_sm80_cu_1f2e7571_36954cuda3std3__45__cpo3endE,@object
	.size		_ZN71_INTERNAL_5814cfec_35_flash_fwd_hdim96_bf16_paged_sm80_cu_1f2e7571_36954cuda3std3__45__cpo3endE,(_ZN71_INTERNAL_5814cfec_35_flash_fwd_hdim96_bf16_paged_sm80_cu_1f2e7571_36954cuda3std3__419piecewise_constructE - _ZN71_INTERNAL_5814cfec_35_flash_fwd_hdim96_bf16_paged_sm80_cu_1f2e7571_36954cuda3std3__45__cpo3endE)
_ZN71_INTERNAL_5814cfec_35_flash_fwd_hdim96_bf16_paged_sm80_cu_1f2e7571_36954cuda3std3__45__cpo3endE:
	.zero		1
	.type		_ZN71_INTERNAL_5814cfec_35_flash_fwd_hdim96_bf16_paged_sm80_cu_1f2e7571_36954cuda3std3__419piecewise_constructE,@object
	.size		_ZN71_INTERNAL_5814cfec_35_flash_fwd_hdim96_bf16_paged_sm80_cu_1f2e7571_36954cuda3std3__419piecewise_constructE,(_ZN71_INTERNAL_5814cfec_35_flash_fwd_hdim96_bf16_paged_sm80_cu_1f2e7571_36954cuda3std3__45__cpo4cendE - _ZN71_INTERNAL_5814cfec_35_flash_fwd_hdim96_bf16_paged_sm80_cu_1f2e7571_36954cuda3std3__419piecewise_constructE)
_ZN71_INTERNAL_5814cfec_35_flash_fwd_hdim96_bf16_paged_sm80_cu_1f2e7571_36954cuda3std3__419piecewise_constructE:
	.zero		1
	.type		_ZN71_INTERNAL_5814cfec_35_flash_fwd_hdim96_bf16_paged_sm80_cu_1f2e7571_36954cuda3std3__45__cpo4cendE,@object
	.size		_ZN71_INTERNAL_5814cfec_35_flash_fwd_hdim96_bf16_paged_sm80_cu_1f2e7571_36954cuda3std3__45__cpo4cendE,(_ZN71_INTERNAL_5814cfec_35_flash_fwd_hdim96_bf16_paged_sm80_cu_1f2e7571_36954cuda3std6ranges3__45__cpo4swapE - _ZN71_INTERNAL_5814cfec_35_flash_fwd_hdim96_bf16_paged_sm80_cu_1f2e7571_36954cuda3std3__45__cpo4cendE)
_ZN71_INTERNAL_5814cfec_35_flash_fwd_hdim96_bf16_paged_sm80_cu_1f2e7571_36954cuda3std3__45__cpo4cendE:
	.zero		1
	.type		_ZN71_INTERNAL_5814cfec_35_flash_fwd_hdim96_bf16_paged_sm80_cu_1f2e7571_36954cuda3std6ranges3__45__cpo4swapE,@object
	.size		_ZN71_INTERNAL_5814cfec_35_flash_fwd_hdim96_bf16_paged_sm80_cu_1f2e7571_36954cuda3std6ranges3__45__cpo4swapE,(.L_7 - _ZN71_INTERNAL_5814cfec_35_flash_fwd_hdim96_bf16_paged_sm80_cu_1f2e7571_36954cuda3std6ranges3__45__cpo4swapE)
_ZN71_INTERNAL_5814cfec_35_flash_fwd_hdim96_bf16_paged_sm80_cu_1f2e7571_36954cuda3std6ranges3__45__cpo4swapE:
	.zero		1
.L_7:


//--------------------- .nv.shared._ZN7cutlass13device_kernelIN5flash19enable_sm80_to_sm89INS1_16FlashAttnFwdSm80INS1_25CollectiveMainloopFwdSm80ILi4ELi1ELb0EN4cute5tupleIJNS5_1CILi128EEENS7_ILi64EEENS7_ILi96EEEEEELi96ENS_10bfloat16_tEfNS_4arch4Sm80ELb0ELb0ELb0ELb1ELb1ELb0ELb1ELb0EEENS1_21CollectiveEpilogueFwdINS6_IJS8_SA_S9_EEENS6_IJNS7_ILi1EEESI_SI_EEESC_SE_Li128ELb1ELb1ELb0ELb0EEENS1_19SingleTileSchedulerILb1ELb0ELb1ELi128EEEEEEEEEvNT_6ParamsE --------------------------
	.section	.nv.shared._ZN7cutlass13device_kernelIN5flash19enable_sm80_to_sm89INS1_16FlashAttnFwdSm80INS1_25CollectiveMainloopFwdSm80ILi4ELi1ELb0EN4cute5tupleIJNS5_1CILi128EEENS7_ILi64EEENS7_ILi96EEEEEELi96ENS_10bfloat16_tEfNS_4arch4Sm80ELb0ELb0ELb0ELb1ELb1ELb0ELb1ELb0EEENS1_21CollectiveEpilogueFwdINS6_IJS8_SA_S9_EEENS6_IJNS7_ILi1EEESI_SI_EEESC_SE_Li128ELb1ELb1ELb0ELb0EEENS1_19SingleTileSchedulerILb1ELb0ELb1ELi128EEEEEEEEEvNT_6ParamsE,"aw",@nobits
	.sectionflags	@""
	.align	16


//--------------------- .nv.shared._ZN7cutlass13device_kernelIN5flash19enable_sm80_to_sm89INS1_16FlashAttnFwdSm80INS1_25CollectiveMainloopFwdSm80ILi4ELi1ELb0EN4cute5tupleIJNS5_1CILi128EEENS7_ILi64EEENS7_ILi96EEEEEELi96ENS_10bfloat16_tEfNS_4arch4Sm80ELb0ELb0ELb0ELb1ELb1ELb1ELb1ELb0EEENS1_21CollectiveEpilogueFwdINS6_IJS8_SA_S9_EEENS6_IJNS7_ILi1EEESI_SI_EEESC_SE_Li128ELb1ELb1ELb0ELb0EEENS1_19SingleTileSchedulerILb1ELb0ELb1ELi128EEEEEEEEEvNT_6ParamsE --------------------------
	.section	.nv.shared._ZN7cutlass13device_kernelIN5flash19enable_sm80_to_sm89INS1_16FlashAttnFwdSm80INS1_25CollectiveMainloopFwdSm80ILi4ELi1ELb0EN4cute5tupleIJNS5_1CILi128EEENS7_ILi64EEENS7_ILi96EEEEEELi96ENS_10bfloat16_tEfNS_4arch4Sm80ELb0ELb0ELb0ELb1ELb1ELb1ELb1ELb0EEENS1_21CollectiveEpilogueFwdINS6_IJS8_SA_S9_EEENS6_IJNS7_ILi1EEESI_SI_EEESC_SE_Li128ELb1ELb1ELb0ELb0EEENS1_19SingleTileSchedulerILb1ELb0ELb1ELi128EEEEEEEEEvNT_6ParamsE,"aw",@nobits
	.sectionflags	@""
	.align	16


//--------------------- .nv.shared._ZN7cutlass13device_kernelIN5flash19enable_sm80_to_sm89INS1_16FlashAttnFwdSm80INS1_25CollectiveMainloopFwdSm80ILi4ELi1ELb0EN4cute5tupleIJNS5_1CILi128EEENS7_ILi48EEENS7_ILi96EEEEEELi96ENS_10bfloat16_tEfNS_4arch4Sm80ELb0ELb1ELb0ELb0ELb1ELb0ELb1ELb0EEENS1_21CollectiveEpilogueFwdINS6_IJS8_SA_S9_EEENS6_IJNS7_ILi1EEESI_SI_EEESC_SE_Li128ELb0ELb1ELb0ELb0EEENS1_19SingleTileSchedulerILb0ELb0ELb1ELi128EEEEEEEEEvNT_6ParamsE --------------------------
	.section	.nv.shared._ZN7cutlass13device_kernelIN5flash19enable_sm80_to_sm89INS1_16FlashAttnFwdSm80INS1_25CollectiveMainloopFwdSm80ILi4ELi1ELb0EN4cute5tupleIJNS5_1CILi128EEENS7_ILi48EEENS7_ILi96EEEEEELi96ENS_10bfloat16_tEfNS_4arch4Sm80ELb0ELb1ELb0ELb0ELb1ELb0ELb1ELb0EEENS1_21CollectiveEpilogueFwdINS6_IJS8_SA_S9_EEENS6_IJNS7_ILi1EEESI_SI_EEESC_SE_Li128ELb0ELb1ELb0ELb0EEENS1_19SingleTileSchedulerILb0ELb0ELb1ELi128EEEEEEEEEvNT_6ParamsE,"aw",@nobits
	.sectionflags	@""
	.align	16


//--------------------- .nv.shared._ZN7cutlass13device_kernelIN5flash19enable_sm80_to_sm89INS1_16FlashAttnFwdSm80INS1_25CollectiveMainloopFwdSm80ILi4ELi1ELb0EN4cute5tupleIJNS5_1CILi128EEENS7_ILi48EEENS7_ILi96EEEEEELi96ENS_10bfloat16_tEfNS_4arch4Sm80ELb0ELb1ELb0ELb1ELb1ELb0ELb1ELb0EEENS1_21CollectiveEpilogueFwdINS6_IJS8_SA_S9_EEENS6_IJNS7_ILi1EEESI_SI_EEESC_SE_Li128ELb1ELb1ELb0ELb0EEENS1_19SingleTileSchedulerILb1ELb0ELb1ELi128EEEEEEEEEvNT_6ParamsE --------------------------
	.section	.nv.shared._ZN7cutlass13device_kernelIN5flash19enable_sm80_to_sm89INS1_16FlashAttnFwdSm80INS1_25CollectiveMainloopFwdSm80ILi4ELi1ELb0EN4cute5tupleIJNS5_1CILi128EEENS7_ILi48EEENS7_ILi96EEEEEELi96ENS_10bfloat16_tEfNS_4arch4Sm80ELb0ELb1ELb0ELb1ELb1ELb0ELb1ELb0EEENS1_21CollectiveEpilogueFwdINS6_IJS8_SA_S9_EEENS6_IJNS7_ILi1EEESI_SI_EEESC_SE_Li128ELb1ELb1ELb0ELb0EEENS1_19SingleTileSchedulerILb1ELb0ELb1ELi128EEEEEEEEEvNT_6ParamsE,"aw",@nobits
	.sectionflags	@""
	.align	16


//--------------------- .nv.shared._ZN7cutlass13device_kernelIN5flash19enable_sm80_to_sm89INS1_16FlashAttnFwdSm80INS1_25CollectiveMainloopFwdSm80ILi4ELi1ELb0EN4cute5tupleIJNS5_1CILi128EEENS7_ILi48EEENS7_ILi96EEEEEELi96ENS_10bfloat16_tEfNS_4arch4Sm80ELb0ELb1ELb0ELb1ELb1ELb1ELb1ELb0EEENS1_21CollectiveEpilogueFwdINS6_IJS8_SA_S9_EEENS6_IJNS7_ILi1EEESI_SI_EEESC_SE_Li128ELb1ELb1ELb0ELb0EEENS1_19SingleTileSchedulerILb1ELb0ELb1ELi128EEEEEEEEEvNT_6ParamsE --------------------------
	.section	.nv.shared._ZN7cutlass13device_kernelIN5flash19enable_sm80_to_sm89INS1_16FlashAttnFwdSm80INS1_25CollectiveMainloopFwdSm80ILi4ELi1ELb0EN4cute5tupleIJNS5_1CILi128EEENS7_ILi48EEENS7_ILi96EEEEEELi96ENS_10bfloat16_tEfNS_4arch4Sm80ELb0ELb1ELb0ELb1ELb1ELb1ELb1ELb0EEENS1_21CollectiveEpilogueFwdINS6_IJS8_SA_S9_EEENS6_IJNS7_ILi1EEESI_SI_EEESC_SE_Li128ELb1ELb1ELb0ELb0EEENS1_19SingleTileSchedulerILb1ELb0ELb1ELi128EEEEEEEEEvNT_6ParamsE,"aw",@nobits
	.sectionflags	@""
	.align	16


//--------------------- .nv.shared._ZN7cutlass13device_kernelIN5flash19enable_sm80_to_sm89INS1_16FlashAttnFwdSm80INS1_25CollectiveMainloopFwdSm80ILi4ELi1ELb0EN4cute5tupleIJNS5_1CILi128EEENS7_ILi64EEENS7_ILi96EEEEEELi96ENS_10bfloat16_tEfNS_4arch4Sm80ELb1ELb0ELb0ELb0ELb1ELb0ELb1ELb0EEENS1_21CollectiveEpilogueFwdINS6_IJS8_SA_S9_EEENS6_IJNS7_ILi1EEESI_SI_EEESC_SE_Li128ELb0ELb1ELb0ELb0EEENS1_30DynamicPersistentTileSchedulerILi128ELi128ELb0ELb1ELb0EEEEEEEEEvNT_6ParamsE --------------------------
	.section	.nv.shared._ZN7cutlass13device_kernelIN5flash19enable_sm80_to_sm89INS1_16FlashAttnFwdSm80INS1_25CollectiveMainloopFwdSm80ILi4ELi1ELb0EN4cute5tupleIJNS5_1CILi128EEENS7_ILi64EEENS7_ILi96EEEEEELi96ENS_10bfloat16_tEfNS_4arch4Sm80ELb1ELb0ELb0ELb0ELb1ELb0ELb1ELb0EEENS1_21CollectiveEpilogueFwdINS6_IJS8_SA_S9_EEENS6_IJNS7_ILi1EEESI_SI_EEESC_SE_Li128ELb0ELb1ELb0ELb0EEENS1_30DynamicPersistentTileSchedulerILi128ELi128ELb0ELb1ELb0EEEEEEEEEvNT_6ParamsE,"aw",@nobits
	.sectionflags	@""
	.align	16


//--------------------- .nv.shared._ZN7cutlass13device_kernelIN5flash19enable_sm80_to_sm89INS1_16FlashAttnFwdSm80INS1_25CollectiveMainloopFwdSm80ILi4ELi1ELb0EN4cute5tupleIJNS5_1CILi128EEENS7_ILi64EEENS7_ILi96EEEEEELi96ENS_10bfloat16_tEfNS_4arch4Sm80ELb1ELb0ELb0ELb1ELb1ELb0ELb1ELb0EEENS1_21CollectiveEpilogueFwdINS6_IJS8_SA_S9_EEENS6_IJNS7_ILi1EEESI_SI_EEESC_SE_Li128ELb1ELb1ELb0ELb0EEENS1_19SingleTileSchedulerILb1ELb0ELb1ELi128EEEEEEEEEvNT_6ParamsE --------------------------
	.section	.nv.shared._ZN7cutlass13device_kernelIN5flash19enable_sm80_to_sm89INS1_16FlashAttnFwdSm80INS1_25CollectiveMainloopFwdSm80ILi4ELi1ELb0EN4cute5tupleIJNS5_1CILi128EEENS7_ILi64EEENS7_ILi96EEEEEELi96ENS_10bfloat16_tEfNS_4arch4Sm80ELb1ELb0ELb0ELb1ELb1ELb0ELb1ELb0EEENS1_21CollectiveEpilogueFwdINS6_IJS8_SA_S9_EEENS6_IJNS7_ILi1EEESI_SI_EEESC_SE_Li128ELb1ELb1ELb0ELb0EEENS1_19SingleTileSchedulerILb1ELb0ELb1ELi128EEEEEEEEEvNT_6ParamsE,"aw",@nobits
	.sectionflags	@""
	.align	16


//--------------------- .nv.shared._ZN7cutlass13device_kernelIN5flash19enable_sm80_to_sm89INS1_16FlashAttnFwdSm80INS1_25CollectiveMainloopFwdSm80ILi4ELi1ELb0EN4cute5tupleIJNS5_1CILi128EEENS7_ILi64EEENS7_ILi96EEEEEELi96ENS_10bfloat16_tEfNS_4arch4Sm80ELb1ELb0ELb0ELb1ELb1ELb1ELb1ELb0EEENS1_21CollectiveEpilogueFwdINS6_IJS8_SA_S9_EEENS6_IJNS7_ILi1EEESI_SI_EEESC_SE_Li128ELb1ELb1ELb0ELb0EEENS1_19SingleTileSchedulerILb1ELb0ELb1ELi128EEEEEEEEEvNT_6ParamsE --------------------------
	.section	.nv.shared._ZN7cutlass13device_kernelIN5flash19enable_sm80_to_sm89INS1_16FlashAttnFwdSm80INS1_25CollectiveMainloopFwdSm80ILi4ELi1ELb0EN4cute5tupleIJNS5_1CILi128EEENS7_ILi64EEENS7_ILi96EEEEEELi96ENS_10bfloat16_tEfNS_4arch4Sm80ELb1ELb0ELb0ELb1ELb1ELb1ELb1ELb0EEENS1_21CollectiveEpilogueFwdINS6_IJS8_SA_S9_EEENS6_IJNS7_ILi1EEESI_SI_EEESC_SE_Li128ELb1ELb1ELb0ELb0EEENS1_19SingleTileSchedulerILb1ELb0ELb1ELi128EEEEEEEEEvNT_6ParamsE,"aw",@nobits
	.sectionflags	@""
	.align	16
